//
// Generated by NVIDIA NVVM Compiler
//
// Compiler Build ID: CL-36424714
// Cuda compilation tools, release 13.0, V13.0.88
// Based on NVVM 20.0.0
//

.version 9.0
.target sm_100
.address_size 64

	// .globl	find_index_kernelProxy
.extern .func  (.param .b32 func_retval0) vprintf
(
	.param .b64 vprintf_param_0,
	.param .b64 vprintf_param_1
)
;
.func  (.param .align 16 .b8 func_retval0[16]) __internal_trig_reduction_slowpathd
(
	.param .b64 __internal_trig_reduction_slowpathd_param_0
)
;
.func  (.param .b64 func_retval0) __internal_accurate_pow
(
	.param .b64 __internal_accurate_pow_param_0
)
;
.global .align 4 .u32 finished;
// _ZZ22find_index_kernelProxyE9terminate has been demoted
// _ZZ22find_index_kernelProxyE5index has been demoted
// _ZZ29normalize_weights_kernelProxyE9terminate has been demoted
// _ZZ29normalize_weights_kernelProxyE5index has been demoted
// _ZZ15sum_kernelProxyE9terminate has been demoted
// _ZZ15sum_kernelProxyE5index has been demoted
// _ZZ22likelihood_kernelProxyE9terminate has been demoted
// _ZZ22likelihood_kernelProxyE5index has been demoted
// _ZZ24normalize_weights_kernelPdiS_S_S_Pi5uint34dim3E2u1 has been demoted
// _ZZ24normalize_weights_kernelPdiS_S_S_Pi5uint34dim3E10sumWeights has been demoted
// _ZZ17likelihood_kernelPdS_S_S_S_PiS0_S_PhS_S_iiiiiiS0_S_5uint34dim3E6buffer has been demoted
.global .align 1 .b8 $str[35] = {119, 111, 114, 107, 101, 114, 32, 98, 108, 111, 99, 107, 32, 37, 100, 32, 99, 104, 111, 115, 101, 32, 37, 100, 32, 115, 109, 32, 115, 97, 118, 101, 100, 10};
.global .align 1 .b8 $str$1[30] = {98, 108, 111, 99, 107, 32, 37, 100, 32, 99, 108, 97, 105, 109, 32, 114, 101, 97, 108, 32, 98, 108, 111, 99, 107, 32, 37, 100, 10};
.global .align 1 .b8 $str$2[52] = {119, 111, 114, 107, 101, 114, 32, 98, 108, 111, 99, 107, 32, 37, 100, 32, 115, 116, 97, 114, 116, 32, 100, 111, 32, 114, 101, 97, 108, 32, 98, 108, 111, 99, 107, 32, 120, 32, 37, 100, 32, 121, 32, 37, 100, 32, 122, 32, 37, 100, 10};
.global .align 8 .b8 __cudart_i2opi_d[144] = {8, 93, 141, 31, 177, 95, 251, 107, 234, 146, 82, 138, 247, 57, 7, 61, 123, 241, 229, 235, 199, 186, 39, 117, 45, 234, 95, 158, 102, 63, 70, 79, 183, 9, 203, 39, 207, 126, 54, 109, 31, 109, 10, 90, 139, 17, 47, 239, 15, 152, 5, 222, 255, 151, 248, 31, 59, 40, 249, 189, 139, 95, 132, 156, 244, 57, 83, 131, 57, 214, 145, 57, 65, 126, 95, 180, 38, 112, 156, 233, 132, 68, 187, 46, 245, 53, 130, 232, 62, 167, 41, 177, 28, 235, 29, 254, 28, 146, 209, 9, 234, 46, 73, 6, 224, 210, 77, 66, 58, 110, 36, 183, 97, 197, 187, 222, 171, 99, 81, 254, 65, 144, 67, 60, 153, 149, 98, 219, 192, 221, 52, 245, 209, 87, 39, 252, 41, 21, 68, 78, 110, 131, 249, 162};
.global .align 16 .b8 __cudart_sin_cos_coeffs[128] = {70, 210, 176, 44, 241, 229, 90, 190, 146, 227, 172, 105, 227, 29, 199, 62, 161, 98, 219, 25, 160, 1, 42, 191, 24, 8, 17, 17, 17, 17, 129, 63, 84, 85, 85, 85, 85, 85, 197, 191, 0, 0, 0, 0, 0, 0, 0, 0, 0, 0, 0, 0, 0, 0, 0, 0, 100, 129, 253, 32, 131, 255, 168, 189, 40, 133, 239, 193, 167, 238, 33, 62, 217, 230, 6, 142, 79, 126, 146, 190, 233, 188, 221, 25, 160, 1, 250, 62, 71, 93, 193, 22, 108, 193, 86, 191, 81, 85, 85, 85, 85, 85, 165, 63, 0, 0, 0, 0, 0, 0, 224, 191, 0, 0, 0, 0, 0, 0, 240, 63};

.visible .entry find_index_kernelProxy(
	.param .u64 .ptr .align 1 find_index_kernelProxy_param_0,
	.param .u64 .ptr .align 1 find_index_kernelProxy_param_1,
	.param .u64 .ptr .align 1 find_index_kernelProxy_param_2,
	.param .u64 .ptr .align 1 find_index_kernelProxy_param_3,
	.param .u64 .ptr .align 1 find_index_kernelProxy_param_4,
	.param .u64 .ptr .align 1 find_index_kernelProxy_param_5,
	.param .u64 .ptr .align 1 find_index_kernelProxy_param_6,
	.param .u32 find_index_kernelProxy_param_7,
	.param .u32 find_index_kernelProxy_param_8,
	.param .u32 find_index_kernelProxy_param_9,
	.param .align 4 .b8 find_index_kernelProxy_param_10[12],
	.param .u32 find_index_kernelProxy_param_11
)
{
	.local .align 16 .b8 	__local_depot0[16];
	.reg .b64 	%SP;
	.reg .b64 	%SPL;
	.reg .pred 	%p<19>;
	.reg .b16 	%rs<6>;
	.reg .b32 	%r<56>;
	.reg .b64 	%rd<43>;
	.reg .b64 	%fd<5>;
	// demoted variable
	.shared .align 1 .u8 _ZZ22find_index_kernelProxyE9terminate;
	// demoted variable
	.shared .align 4 .u32 _ZZ22find_index_kernelProxyE5index;
	mov.u64 	%SPL, __local_depot0;
	cvta.local.u64 	%SP, %SPL;
	ld.param.u32 	%r24, [find_index_kernelProxy_param_10+4];
	ld.param.u32 	%r23, [find_index_kernelProxy_param_10];
	ld.param.u32 	%r20, [find_index_kernelProxy_param_7];
	ld.param.u32 	%r21, [find_index_kernelProxy_param_8];
	ld.param.u32 	%r22, [find_index_kernelProxy_param_9];
	ld.param.u32 	%r26, [find_index_kernelProxy_param_11];
	add.u64 	%rd16, %SP, 0;
	add.u64 	%rd1, %SPL, 0;
	mov.u32 	%r1, %tid.x;
	mov.u32 	%r27, %tid.y;
	mov.u32 	%r28, %tid.z;
	or.b32  	%r29, %r27, %r28;
	or.b32  	%r2, %r29, %r1;
	setp.ne.s32 	%p1, %r2, 0;
	@%p1 bra 	$L__BB0_4;
	mov.b16 	%rs1, 0;
	st.shared.u8 	[_ZZ22find_index_kernelProxyE9terminate], %rs1;
	// begin inline asm
	mov.u32 %r30, %smid;
	// end inline asm
	setp.ge.s32 	%p2, %r30, %r21;
	setp.lt.s32 	%p3, %r30, %r22;
	and.pred  	%p4, %p2, %p3;
	@%p4 bra 	$L__BB0_3;
	mov.b16 	%rs2, 1;
	st.shared.u8 	[_ZZ22find_index_kernelProxyE9terminate], %rs2;
	bra.uni 	$L__BB0_4;
$L__BB0_3:
	mov.u32 	%r31, %ctaid.x;
	st.local.v2.u32 	[%rd1], {%r31, %r30};
	mov.u64 	%rd17, $str;
	cvta.global.u64 	%rd18, %rd17;
	{ // callseq 0, 0
	.param .b64 param0;
	st.param.b64 	[param0], %rd18;
	.param .b64 param1;
	st.param.b64 	[param1], %rd16;
	.param .b32 retval0;
	call.uni (retval0), 
	vprintf, 
	(
	param0, 
	param1
	);
	ld.param.b32 	%r32, [retval0];
	} // callseq 0
$L__BB0_4:
	bar.sync 	0;
	ld.shared.u8 	%rs3, [_ZZ22find_index_kernelProxyE9terminate];
	setp.ne.s16 	%p5, %rs3, 0;
	@%p5 bra 	$L__BB0_24;
	mov.b32 	%r34, 0;
	st.shared.u32 	[_ZZ22find_index_kernelProxyE5index], %r34;
	setp.lt.s32 	%p6, %r26, 1;
	@%p6 bra 	$L__BB0_24;
	ld.param.u64 	%rd41, [find_index_kernelProxy_param_5];
	ld.param.u64 	%rd40, [find_index_kernelProxy_param_4];
	ld.param.u64 	%rd39, [find_index_kernelProxy_param_3];
	ld.param.u64 	%rd38, [find_index_kernelProxy_param_2];
	ld.param.u64 	%rd37, [find_index_kernelProxy_param_1];
	ld.param.u64 	%rd36, [find_index_kernelProxy_param_0];
	mov.u32 	%r4, %ctaid.x;
	add.s32 	%r5, %r20, -1;
	neg.s32 	%r6, %r20;
	cvta.to.global.u64 	%rd2, %rd38;
	cvta.to.global.u64 	%rd3, %rd39;
	cvta.to.global.u64 	%rd4, %rd36;
	cvta.to.global.u64 	%rd5, %rd40;
	cvta.to.global.u64 	%rd6, %rd37;
	cvta.to.global.u64 	%rd7, %rd41;
	bra.uni 	$L__BB0_8;
$L__BB0_7:
	setp.ge.s32 	%p18, %r52, %r26;
	@%p18 bra 	$L__BB0_24;
$L__BB0_8:
	setp.ne.s32 	%p7, %r2, 0;
	@%p7 bra 	$L__BB0_11;
	atom.global.add.u32 	%r35, [finished], 10;
	st.shared.u32 	[_ZZ22find_index_kernelProxyE5index], %r35;
	add.u64 	%rd20, %SP, 0;
	add.u64 	%rd21, %SPL, 0;
	st.local.v2.u32 	[%rd21], {%r4, %r35};
	mov.u64 	%rd22, $str$1;
	cvta.global.u64 	%rd23, %rd22;
	{ // callseq 1, 0
	.param .b64 param0;
	st.param.b64 	[param0], %rd23;
	.param .b64 param1;
	st.param.b64 	[param1], %rd20;
	.param .b32 retval0;
	call.uni (retval0), 
	vprintf, 
	(
	param0, 
	param1
	);
	ld.param.b32 	%r36, [retval0];
	} // callseq 1
	ld.shared.u32 	%r38, [_ZZ22find_index_kernelProxyE5index];
	setp.lt.s32 	%p8, %r38, %r26;
	@%p8 bra 	$L__BB0_11;
	mov.b16 	%rs4, 1;
	st.shared.u8 	[_ZZ22find_index_kernelProxyE9terminate], %rs4;
$L__BB0_11:
	bar.sync 	0;
	ld.shared.u8 	%rs5, [_ZZ22find_index_kernelProxyE9terminate];
	setp.ne.s16 	%p9, %rs5, 0;
	@%p9 bra 	$L__BB0_24;
	ld.shared.u32 	%r52, [_ZZ22find_index_kernelProxyE5index];
	setp.le.s32 	%p10, %r26, %r52;
	@%p10 bra 	$L__BB0_7;
	add.s32 	%r39, %r52, 10;
	min.s32 	%r9, %r39, %r26;
$L__BB0_14:
	setp.ne.s32 	%p11, %r2, 0;
	rem.u32 	%r11, %r52, %r23;
	@%p11 bra 	$L__BB0_16;
	div.u32 	%r40, %r52, %r23;
	rem.u32 	%r41, %r40, %r24;
	mul.lo.s32 	%r42, %r23, %r24;
	div.u32 	%r43, %r52, %r42;
	add.u64 	%rd24, %SP, 0;
	add.u64 	%rd25, %SPL, 0;
	st.local.v4.u32 	[%rd25], {%r4, %r11, %r41, %r43};
	mov.u64 	%rd26, $str$2;
	cvta.global.u64 	%rd27, %rd26;
	{ // callseq 2, 0
	.param .b64 param0;
	st.param.b64 	[param0], %rd27;
	.param .b64 param1;
	st.param.b64 	[param1], %rd24;
	.param .b32 retval0;
	call.uni (retval0), 
	vprintf, 
	(
	param0, 
	param1
	);
	ld.param.b32 	%r44, [retval0];
	} // callseq 2
$L__BB0_16:
	mov.u32 	%r46, %ntid.x;
	mad.lo.s32 	%r12, %r11, %r46, %r1;
	setp.ge.s32 	%p12, %r12, %r20;
	@%p12 bra 	$L__BB0_22;
	setp.lt.s32 	%p13, %r20, 1;
	mov.b32 	%r47, -1;
	mov.u32 	%r55, %r47;
	@%p13 bra 	$L__BB0_21;
	mul.wide.s32 	%rd28, %r12, 8;
	add.s64 	%rd29, %rd3, %rd28;
	ld.global.f64 	%fd1, [%rd29];
	mov.b32 	%r54, 0;
	mov.u64 	%rd42, %rd2;
	mov.u32 	%r53, %r6;
$L__BB0_19:
	ld.global.f64 	%fd2, [%rd42];
	setp.ge.f64 	%p14, %fd2, %fd1;
	mov.u32 	%r55, %r54;
	@%p14 bra 	$L__BB0_21;
	add.s32 	%r54, %r54, 1;
	add.s32 	%r53, %r53, 1;
	setp.ne.s32 	%p15, %r53, 0;
	add.s64 	%rd42, %rd42, 8;
	mov.u32 	%r55, %r47;
	@%p15 bra 	$L__BB0_19;
$L__BB0_21:
	setp.eq.s32 	%p16, %r55, -1;
	selp.b32 	%r50, %r5, %r55, %p16;
	mul.wide.s32 	%rd30, %r50, 8;
	add.s64 	%rd31, %rd4, %rd30;
	ld.global.f64 	%fd3, [%rd31];
	mul.wide.s32 	%rd32, %r12, 8;
	add.s64 	%rd33, %rd5, %rd32;
	st.global.f64 	[%rd33], %fd3;
	add.s64 	%rd34, %rd6, %rd30;
	ld.global.f64 	%fd4, [%rd34];
	add.s64 	%rd35, %rd7, %rd32;
	st.global.f64 	[%rd35], %fd4;
$L__BB0_22:
	bar.sync 	0;
	bar.sync 	0;
	add.s32 	%r52, %r52, 1;
	setp.lt.s32 	%p17, %r52, %r9;
	@%p17 bra 	$L__BB0_14;
	ld.shared.u32 	%r52, [_ZZ22find_index_kernelProxyE5index];
	bra.uni 	$L__BB0_7;
$L__BB0_24:
	ret;

}
	// .globl	normalize_weights_kernelProxy
.visible .entry normalize_weights_kernelProxy(
	.param .u64 .ptr .align 1 normalize_weights_kernelProxy_param_0,
	.param .u32 normalize_weights_kernelProxy_param_1,
	.param .u64 .ptr .align 1 normalize_weights_kernelProxy_param_2,
	.param .u64 .ptr .align 1 normalize_weights_kernelProxy_param_3,
	.param .u64 .ptr .align 1 normalize_weights_kernelProxy_param_4,
	.param .u64 .ptr .align 1 normalize_weights_kernelProxy_param_5,
	.param .u32 normalize_weights_kernelProxy_param_6,
	.param .u32 normalize_weights_kernelProxy_param_7,
	.param .align 4 .b8 normalize_weights_kernelProxy_param_8[12],
	.param .u32 normalize_weights_kernelProxy_param_9
)
{
	.local .align 16 .b8 	__local_depot1[16];
	.reg .b64 	%SP;
	.reg .b64 	%SPL;
	.reg .pred 	%p<29>;
	.reg .b16 	%rs<6>;
	.reg .b32 	%r<90>;
	.reg .b64 	%rd<78>;
	.reg .b64 	%fd<92>;
	// demoted variable
	.shared .align 1 .u8 _ZZ29normalize_weights_kernelProxyE9terminate;
	// demoted variable
	.shared .align 4 .u32 _ZZ29normalize_weights_kernelProxyE5index;
	// demoted variable
	.shared .align 8 .f64 _ZZ24normalize_weights_kernelPdiS_S_S_Pi5uint34dim3E2u1;
	// demoted variable
	.shared .align 8 .f64 _ZZ24normalize_weights_kernelPdiS_S_S_Pi5uint34dim3E10sumWeights;
	mov.u64 	%SPL, __local_depot1;
	cvta.local.u64 	%SP, %SPL;
	ld.param.u32 	%r36, [normalize_weights_kernelProxy_param_8+4];
	ld.param.u32 	%r35, [normalize_weights_kernelProxy_param_8];
	ld.param.u64 	%rd18, [normalize_weights_kernelProxy_param_0];
	ld.param.u32 	%r32, [normalize_weights_kernelProxy_param_1];
	ld.param.u64 	%rd16, [normalize_weights_kernelProxy_param_2];
	ld.param.u64 	%rd19, [normalize_weights_kernelProxy_param_3];
	ld.param.u64 	%rd20, [normalize_weights_kernelProxy_param_4];
	ld.param.u64 	%rd17, [normalize_weights_kernelProxy_param_5];
	ld.param.u32 	%r33, [normalize_weights_kernelProxy_param_6];
	ld.param.u32 	%r34, [normalize_weights_kernelProxy_param_7];
	ld.param.u32 	%r38, [normalize_weights_kernelProxy_param_9];
	cvta.to.global.u64 	%rd1, %rd20;
	cvta.to.global.u64 	%rd2, %rd19;
	cvta.to.global.u64 	%rd3, %rd18;
	add.u64 	%rd21, %SP, 0;
	add.u64 	%rd4, %SPL, 0;
	mov.u32 	%r1, %tid.x;
	mov.u32 	%r39, %tid.y;
	mov.u32 	%r40, %tid.z;
	or.b32  	%r41, %r39, %r40;
	or.b32  	%r2, %r41, %r1;
	setp.ne.s32 	%p1, %r2, 0;
	@%p1 bra 	$L__BB1_4;
	mov.b16 	%rs1, 0;
	st.shared.u8 	[_ZZ29normalize_weights_kernelProxyE9terminate], %rs1;
	// begin inline asm
	mov.u32 %r42, %smid;
	// end inline asm
	setp.ge.s32 	%p2, %r42, %r33;
	setp.lt.s32 	%p3, %r42, %r34;
	and.pred  	%p4, %p2, %p3;
	@%p4 bra 	$L__BB1_3;
	mov.b16 	%rs2, 1;
	st.shared.u8 	[_ZZ29normalize_weights_kernelProxyE9terminate], %rs2;
	bra.uni 	$L__BB1_4;
$L__BB1_3:
	mov.u32 	%r43, %ctaid.x;
	st.local.v2.u32 	[%rd4], {%r43, %r42};
	mov.u64 	%rd22, $str;
	cvta.global.u64 	%rd23, %rd22;
	{ // callseq 3, 0
	.param .b64 param0;
	st.param.b64 	[param0], %rd23;
	.param .b64 param1;
	st.param.b64 	[param1], %rd21;
	.param .b32 retval0;
	call.uni (retval0), 
	vprintf, 
	(
	param0, 
	param1
	);
	ld.param.b32 	%r44, [retval0];
	} // callseq 3
$L__BB1_4:
	bar.sync 	0;
	ld.shared.u8 	%rs3, [_ZZ29normalize_weights_kernelProxyE9terminate];
	setp.ne.s16 	%p5, %rs3, 0;
	@%p5 bra 	$L__BB1_43;
	mov.b32 	%r46, 0;
	st.shared.u32 	[_ZZ29normalize_weights_kernelProxyE5index], %r46;
	setp.lt.s32 	%p6, %r38, 1;
	@%p6 bra 	$L__BB1_43;
	cvta.to.global.u64 	%rd5, %rd17;
	mov.u32 	%r4, %ctaid.x;
	mov.u32 	%r5, %ntid.x;
	cvt.rn.f64.s32 	%fd1, %r32;
	rcp.rn.f64 	%fd2, %fd1;
	add.s32 	%r47, %r32, -1;
	add.s32 	%r6, %r32, -2;
	add.s32 	%r48, %r32, 15;
	and.b32  	%r49, %r48, 15;
	add.s32 	%r7, %r49, -1;
	add.s32 	%r50, %r32, 7;
	and.b32  	%r51, %r50, 7;
	add.s32 	%r8, %r51, -1;
	and.b32  	%r9, %r47, 15;
	and.b32  	%r10, %r48, 7;
	and.b32  	%r11, %r50, 3;
	and.b32  	%r52, %r47, -16;
	neg.s32 	%r12, %r52;
	cvta.to.global.u64 	%rd6, %rd16;
	mov.u64 	%rd27, $str$1;
	mov.u64 	%rd31, $str$2;
	bra.uni 	$L__BB1_8;
$L__BB1_7:
	setp.ge.s32 	%p28, %r84, %r38;
	@%p28 bra 	$L__BB1_43;
$L__BB1_8:
	setp.ne.s32 	%p7, %r2, 0;
	@%p7 bra 	$L__BB1_11;
	atom.global.add.u32 	%r53, [finished], 10;
	st.shared.u32 	[_ZZ29normalize_weights_kernelProxyE5index], %r53;
	cvta.to.local.u64 	%rd26, %rd21;
	st.local.v2.u32 	[%rd26], {%r4, %r53};
	cvta.global.u64 	%rd28, %rd27;
	{ // callseq 4, 0
	.param .b64 param0;
	st.param.b64 	[param0], %rd28;
	.param .b64 param1;
	st.param.b64 	[param1], %rd21;
	.param .b32 retval0;
	call.uni (retval0), 
	vprintf, 
	(
	param0, 
	param1
	);
	ld.param.b32 	%r54, [retval0];
	} // callseq 4
	ld.shared.u32 	%r56, [_ZZ29normalize_weights_kernelProxyE5index];
	setp.lt.s32 	%p8, %r56, %r38;
	@%p8 bra 	$L__BB1_11;
	mov.b16 	%rs4, 1;
	st.shared.u8 	[_ZZ29normalize_weights_kernelProxyE9terminate], %rs4;
$L__BB1_11:
	bar.sync 	0;
	ld.shared.u8 	%rs5, [_ZZ29normalize_weights_kernelProxyE9terminate];
	setp.ne.s16 	%p9, %rs5, 0;
	@%p9 bra 	$L__BB1_43;
	ld.shared.u32 	%r84, [_ZZ29normalize_weights_kernelProxyE5index];
	setp.le.s32 	%p10, %r38, %r84;
	@%p10 bra 	$L__BB1_7;
	add.s32 	%r57, %r84, 10;
	min.s32 	%r15, %r57, %r38;
$L__BB1_14:
	setp.ne.s32 	%p11, %r2, 0;
	rem.u32 	%r18, %r84, %r35;
	@%p11 bra 	$L__BB1_16;
	div.u32 	%r58, %r84, %r35;
	rem.u32 	%r59, %r58, %r36;
	mul.lo.s32 	%r60, %r35, %r36;
	div.u32 	%r61, %r84, %r60;
	cvta.to.local.u64 	%rd30, %rd21;
	st.local.v4.u32 	[%rd30], {%r4, %r18, %r59, %r61};
	cvta.global.u64 	%rd32, %rd31;
	{ // callseq 5, 0
	.param .b64 param0;
	st.param.b64 	[param0], %rd32;
	.param .b64 param1;
	st.param.b64 	[param1], %rd21;
	.param .b32 retval0;
	call.uni (retval0), 
	vprintf, 
	(
	param0, 
	param1
	);
	ld.param.b32 	%r62, [retval0];
	} // callseq 5
$L__BB1_16:
	setp.ne.s32 	%p12, %r1, 0;
	mad.lo.s32 	%r19, %r18, %r5, %r1;
	@%p12 bra 	$L__BB1_18;
	ld.global.f64 	%fd4, [%rd6];
	st.shared.f64 	[_ZZ24normalize_weights_kernelPdiS_S_S_Pi5uint34dim3E10sumWeights], %fd4;
$L__BB1_18:
	bar.sync 	0;
	setp.ge.s32 	%p13, %r19, %r32;
	@%p13 bra 	$L__BB1_20;
	mul.wide.s32 	%rd33, %r19, 8;
	add.s64 	%rd34, %rd3, %rd33;
	ld.global.f64 	%fd5, [%rd34];
	ld.shared.f64 	%fd6, [_ZZ24normalize_weights_kernelPdiS_S_S_Pi5uint34dim3E10sumWeights];
	div.rn.f64 	%fd7, %fd5, %fd6;
	st.global.f64 	[%rd34], %fd7;
$L__BB1_20:
	bar.sync 	0;
	setp.ne.s32 	%p14, %r19, 0;
	@%p14 bra 	$L__BB1_37;
	setp.lt.s32 	%p15, %r32, 2;
	ld.global.f64 	%fd8, [%rd3];
	st.global.f64 	[%rd2], %fd8;
	@%p15 bra 	$L__BB1_36;
	setp.lt.u32 	%p16, %r6, 15;
	mov.b32 	%r88, 1;
	@%p16 bra 	$L__BB1_26;
	add.s64 	%rd77, %rd3, 64;
	add.s64 	%rd76, %rd2, 64;
	mov.b32 	%r85, 0;
	mov.u32 	%r86, %r12;
$L__BB1_24:
	.pragma "nounroll";
	ld.global.f64 	%fd9, [%rd77+-56];
	ld.global.f64 	%fd10, [%rd76+-64];
	add.f64 	%fd11, %fd9, %fd10;
	st.global.f64 	[%rd76+-56], %fd11;
	ld.global.f64 	%fd12, [%rd77+-48];
	add.f64 	%fd13, %fd12, %fd11;
	st.global.f64 	[%rd76+-48], %fd13;
	ld.global.f64 	%fd14, [%rd77+-40];
	add.f64 	%fd15, %fd14, %fd13;
	st.global.f64 	[%rd76+-40], %fd15;
	ld.global.f64 	%fd16, [%rd77+-32];
	add.f64 	%fd17, %fd16, %fd15;
	st.global.f64 	[%rd76+-32], %fd17;
	ld.global.f64 	%fd18, [%rd77+-24];
	add.f64 	%fd19, %fd18, %fd17;
	st.global.f64 	[%rd76+-24], %fd19;
	ld.global.f64 	%fd20, [%rd77+-16];
	add.f64 	%fd21, %fd20, %fd19;
	st.global.f64 	[%rd76+-16], %fd21;
	ld.global.f64 	%fd22, [%rd77+-8];
	add.f64 	%fd23, %fd22, %fd21;
	st.global.f64 	[%rd76+-8], %fd23;
	ld.global.f64 	%fd24, [%rd77];
	add.f64 	%fd25, %fd24, %fd23;
	st.global.f64 	[%rd76], %fd25;
	ld.global.f64 	%fd26, [%rd77+8];
	add.f64 	%fd27, %fd26, %fd25;
	st.global.f64 	[%rd76+8], %fd27;
	ld.global.f64 	%fd28, [%rd77+16];
	add.f64 	%fd29, %fd28, %fd27;
	st.global.f64 	[%rd76+16], %fd29;
	ld.global.f64 	%fd30, [%rd77+24];
	add.f64 	%fd31, %fd30, %fd29;
	st.global.f64 	[%rd76+24], %fd31;
	ld.global.f64 	%fd32, [%rd77+32];
	add.f64 	%fd33, %fd32, %fd31;
	st.global.f64 	[%rd76+32], %fd33;
	ld.global.f64 	%fd34, [%rd77+40];
	add.f64 	%fd35, %fd34, %fd33;
	st.global.f64 	[%rd76+40], %fd35;
	ld.global.f64 	%fd36, [%rd77+48];
	add.f64 	%fd37, %fd36, %fd35;
	st.global.f64 	[%rd76+48], %fd37;
	ld.global.f64 	%fd38, [%rd77+56];
	add.f64 	%fd39, %fd38, %fd37;
	st.global.f64 	[%rd76+56], %fd39;
	ld.global.f64 	%fd40, [%rd77+64];
	add.f64 	%fd41, %fd40, %fd39;
	st.global.f64 	[%rd76+64], %fd41;
	add.s32 	%r86, %r86, 16;
	add.s32 	%r85, %r85, 16;
	add.s64 	%rd77, %rd77, 128;
	add.s64 	%rd76, %rd76, 128;
	setp.ne.s32 	%p17, %r86, 0;
	@%p17 bra 	$L__BB1_24;
	add.s32 	%r88, %r85, 1;
$L__BB1_26:
	setp.eq.s32 	%p18, %r9, 0;
	@%p18 bra 	$L__BB1_36;
	setp.lt.u32 	%p19, %r7, 7;
	@%p19 bra 	$L__BB1_29;
	mul.wide.u32 	%rd35, %r88, 8;
	add.s64 	%rd36, %rd3, %rd35;
	ld.global.f64 	%fd42, [%rd36];
	mul.wide.s32 	%rd37, %r88, 8;
	add.s64 	%rd38, %rd2, %rd37;
	ld.global.f64 	%fd43, [%rd38+-8];
	add.f64 	%fd44, %fd42, %fd43;
	add.s64 	%rd39, %rd2, %rd35;
	st.global.f64 	[%rd39], %fd44;
	add.s32 	%r66, %r88, 1;
	mul.wide.u32 	%rd40, %r66, 8;
	add.s64 	%rd41, %rd3, %rd40;
	ld.global.f64 	%fd45, [%rd41];
	add.f64 	%fd46, %fd45, %fd44;
	add.s64 	%rd42, %rd2, %rd40;
	st.global.f64 	[%rd42], %fd46;
	add.s32 	%r67, %r88, 2;
	mul.wide.u32 	%rd43, %r67, 8;
	add.s64 	%rd44, %rd3, %rd43;
	ld.global.f64 	%fd47, [%rd44];
	ld.global.f64 	%fd48, [%rd38+8];
	add.f64 	%fd49, %fd47, %fd48;
	add.s64 	%rd45, %rd2, %rd43;
	st.global.f64 	[%rd45], %fd49;
	add.s32 	%r68, %r88, 3;
	mul.wide.u32 	%rd46, %r68, 8;
	add.s64 	%rd47, %rd3, %rd46;
	ld.global.f64 	%fd50, [%rd47];
	ld.global.f64 	%fd51, [%rd38+16];
	add.f64 	%fd52, %fd50, %fd51;
	add.s64 	%rd48, %rd2, %rd46;
	st.global.f64 	[%rd48], %fd52;
	add.s32 	%r69, %r88, 4;
	mul.wide.u32 	%rd49, %r69, 8;
	add.s64 	%rd50, %rd3, %rd49;
	ld.global.f64 	%fd53, [%rd50];
	ld.global.f64 	%fd54, [%rd38+24];
	add.f64 	%fd55, %fd53, %fd54;
	add.s64 	%rd51, %rd2, %rd49;
	st.global.f64 	[%rd51], %fd55;
	add.s32 	%r70, %r88, 5;
	mul.wide.u32 	%rd52, %r70, 8;
	add.s64 	%rd53, %rd3, %rd52;
	ld.global.f64 	%fd56, [%rd53];
	ld.global.f64 	%fd57, [%rd38+32];
	add.f64 	%fd58, %fd56, %fd57;
	add.s64 	%rd54, %rd2, %rd52;
	st.global.f64 	[%rd54], %fd58;
	add.s32 	%r71, %r88, 6;
	mul.wide.u32 	%rd55, %r71, 8;
	add.s64 	%rd56, %rd3, %rd55;
	ld.global.f64 	%fd59, [%rd56];
	ld.global.f64 	%fd60, [%rd38+40];
	add.f64 	%fd61, %fd59, %fd60;
	add.s64 	%rd57, %rd2, %rd55;
	st.global.f64 	[%rd57], %fd61;
	ld.global.f64 	%fd62, [%rd36+56];
	ld.global.f64 	%fd63, [%rd38+48];
	add.f64 	%fd64, %fd62, %fd63;
	st.global.f64 	[%rd39+56], %fd64;
	add.s32 	%r88, %r88, 8;
$L__BB1_29:
	setp.eq.s32 	%p20, %r10, 0;
	@%p20 bra 	$L__BB1_36;
	setp.lt.u32 	%p21, %r8, 3;
	@%p21 bra 	$L__BB1_32;
	mul.wide.u32 	%rd58, %r88, 8;
	add.s64 	%rd59, %rd3, %rd58;
	ld.global.f64 	%fd65, [%rd59];
	mul.wide.s32 	%rd60, %r88, 8;
	add.s64 	%rd61, %rd2, %rd60;
	ld.global.f64 	%fd66, [%rd61+-8];
	add.f64 	%fd67, %fd65, %fd66;
	add.s64 	%rd62, %rd2, %rd58;
	st.global.f64 	[%rd62], %fd67;
	add.s32 	%r72, %r88, 1;
	mul.wide.u32 	%rd63, %r72, 8;
	add.s64 	%rd64, %rd3, %rd63;
	ld.global.f64 	%fd68, [%rd64];
	add.f64 	%fd69, %fd68, %fd67;
	add.s64 	%rd65, %rd2, %rd63;
	st.global.f64 	[%rd65], %fd69;
	add.s32 	%r73, %r88, 2;
	mul.wide.u32 	%rd66, %r73, 8;
	add.s64 	%rd67, %rd3, %rd66;
	ld.global.f64 	%fd70, [%rd67];
	ld.global.f64 	%fd71, [%rd61+8];
	add.f64 	%fd72, %fd70, %fd71;
	add.s64 	%rd68, %rd2, %rd66;
	st.global.f64 	[%rd68], %fd72;
	ld.global.f64 	%fd73, [%rd59+24];
	ld.global.f64 	%fd74, [%rd61+16];
	add.f64 	%fd75, %fd73, %fd74;
	st.global.f64 	[%rd62+24], %fd75;
	add.s32 	%r88, %r88, 4;
$L__BB1_32:
	setp.eq.s32 	%p22, %r11, 0;
	@%p22 bra 	$L__BB1_36;
	setp.eq.s32 	%p23, %r11, 1;
	mul.wide.u32 	%rd69, %r88, 8;
	add.s64 	%rd13, %rd3, %rd69;
	ld.global.f64 	%fd76, [%rd13];
	mul.wide.s32 	%rd70, %r88, 8;
	add.s64 	%rd14, %rd2, %rd70;
	ld.global.f64 	%fd77, [%rd14+-8];
	add.f64 	%fd3, %fd76, %fd77;
	add.s64 	%rd15, %rd2, %rd69;
	st.global.f64 	[%rd15], %fd3;
	@%p23 bra 	$L__BB1_36;
	setp.eq.s32 	%p24, %r11, 2;
	add.s32 	%r74, %r88, 1;
	mul.wide.u32 	%rd71, %r74, 8;
	add.s64 	%rd72, %rd3, %rd71;
	ld.global.f64 	%fd78, [%rd72];
	add.f64 	%fd79, %fd78, %fd3;
	add.s64 	%rd73, %rd2, %rd71;
	st.global.f64 	[%rd73], %fd79;
	@%p24 bra 	$L__BB1_36;
	ld.global.f64 	%fd80, [%rd13+16];
	ld.global.f64 	%fd81, [%rd14+8];
	add.f64 	%fd82, %fd80, %fd81;
	st.global.f64 	[%rd15+16], %fd82;
$L__BB1_36:
	ld.global.u32 	%r75, [%rd5];
	mad.lo.s32 	%r76, %r75, 1103515245, 12345;
	mul.hi.s32 	%r77, %r76, 1073741825;
	shr.u32 	%r78, %r77, 31;
	shr.s32 	%r79, %r77, 29;
	add.s32 	%r80, %r79, %r78;
	mul.lo.s32 	%r81, %r80, 2147483647;
	sub.s32 	%r82, %r76, %r81;
	st.global.u32 	[%rd5], %r82;
	cvt.rn.f64.s32 	%fd83, %r82;
	div.rn.f64 	%fd84, %fd83, 0d41DFFFFFFFC00000;
	abs.f64 	%fd85, %fd84;
	mul.f64 	%fd86, %fd2, %fd85;
	st.global.f64 	[%rd1], %fd86;
$L__BB1_37:
	setp.ne.s32 	%p25, %r1, 0;
	bar.sync 	0;
	@%p25 bra 	$L__BB1_39;
	ld.global.f64 	%fd87, [%rd1];
	st.shared.f64 	[_ZZ24normalize_weights_kernelPdiS_S_S_Pi5uint34dim3E2u1], %fd87;
$L__BB1_39:
	setp.ge.s32 	%p26, %r19, %r32;
	bar.sync 	0;
	@%p26 bra 	$L__BB1_41;
	ld.shared.f64 	%fd88, [_ZZ24normalize_weights_kernelPdiS_S_S_Pi5uint34dim3E2u1];
	cvt.rn.f64.s32 	%fd89, %r19;
	div.rn.f64 	%fd90, %fd89, %fd1;
	add.f64 	%fd91, %fd90, %fd88;
	mul.wide.s32 	%rd74, %r19, 8;
	add.s64 	%rd75, %rd1, %rd74;
	st.global.f64 	[%rd75], %fd91;
$L__BB1_41:
	bar.sync 	0;
	add.s32 	%r84, %r84, 1;
	setp.lt.s32 	%p27, %r84, %r15;
	@%p27 bra 	$L__BB1_14;
	ld.shared.u32 	%r84, [_ZZ29normalize_weights_kernelProxyE5index];
	bra.uni 	$L__BB1_7;
$L__BB1_43:
	ret;

}
	// .globl	sum_kernelProxy
.visible .entry sum_kernelProxy(
	.param .u64 .ptr .align 1 sum_kernelProxy_param_0,
	.param .u32 sum_kernelProxy_param_1,
	.param .u32 sum_kernelProxy_param_2,
	.param .u32 sum_kernelProxy_param_3,
	.param .align 4 .b8 sum_kernelProxy_param_4[12],
	.param .u32 sum_kernelProxy_param_5
)
{
	.local .align 16 .b8 	__local_depot2[16];
	.reg .b64 	%SP;
	.reg .b64 	%SPL;
	.reg .pred 	%p<25>;
	.reg .b16 	%rs<6>;
	.reg .b32 	%r<62>;
	.reg .b64 	%rd<24>;
	.reg .b64 	%fd<88>;
	// demoted variable
	.shared .align 1 .u8 _ZZ15sum_kernelProxyE9terminate;
	// demoted variable
	.shared .align 4 .u32 _ZZ15sum_kernelProxyE5index;
	mov.u64 	%SPL, __local_depot2;
	cvta.local.u64 	%SP, %SPL;
	ld.param.u32 	%r1, [sum_kernelProxy_param_4];
	ld.param.u32 	%r2, [sum_kernelProxy_param_4+4];
	ld.param.u64 	%rd7, [sum_kernelProxy_param_0];
	ld.param.u32 	%r31, [sum_kernelProxy_param_1];
	ld.param.u32 	%r32, [sum_kernelProxy_param_2];
	ld.param.u32 	%r33, [sum_kernelProxy_param_3];
	ld.param.u32 	%r34, [sum_kernelProxy_param_5];
	cvta.to.global.u64 	%rd1, %rd7;
	add.u64 	%rd8, %SP, 0;
	add.u64 	%rd2, %SPL, 0;
	mov.u32 	%r3, %tid.x;
	mov.u32 	%r35, %tid.y;
	mov.u32 	%r36, %tid.z;
	or.b32  	%r37, %r35, %r36;
	or.b32  	%r4, %r37, %r3;
	setp.ne.s32 	%p1, %r4, 0;
	@%p1 bra 	$L__BB2_4;
	mov.b16 	%rs1, 0;
	st.shared.u8 	[_ZZ15sum_kernelProxyE9terminate], %rs1;
	// begin inline asm
	mov.u32 %r38, %smid;
	// end inline asm
	setp.ge.s32 	%p2, %r38, %r32;
	setp.lt.s32 	%p3, %r38, %r33;
	and.pred  	%p4, %p2, %p3;
	@%p4 bra 	$L__BB2_3;
	mov.b16 	%rs2, 1;
	st.shared.u8 	[_ZZ15sum_kernelProxyE9terminate], %rs2;
	bra.uni 	$L__BB2_4;
$L__BB2_3:
	mov.u32 	%r39, %ctaid.x;
	st.local.v2.u32 	[%rd2], {%r39, %r38};
	mov.u64 	%rd9, $str;
	cvta.global.u64 	%rd10, %rd9;
	{ // callseq 6, 0
	.param .b64 param0;
	st.param.b64 	[param0], %rd10;
	.param .b64 param1;
	st.param.b64 	[param1], %rd8;
	.param .b32 retval0;
	call.uni (retval0), 
	vprintf, 
	(
	param0, 
	param1
	);
	ld.param.b32 	%r40, [retval0];
	} // callseq 6
$L__BB2_4:
	bar.sync 	0;
	ld.shared.u8 	%rs3, [_ZZ15sum_kernelProxyE9terminate];
	setp.ne.s16 	%p5, %rs3, 0;
	@%p5 bra 	$L__BB2_34;
	mov.b32 	%r42, 0;
	st.shared.u32 	[_ZZ15sum_kernelProxyE5index], %r42;
	setp.lt.s32 	%p6, %r34, 1;
	@%p6 bra 	$L__BB2_34;
	mov.u32 	%r6, %ctaid.x;
	mul.lo.s32 	%r7, %r1, %r2;
	mov.u32 	%r8, %ntid.x;
	neg.s32 	%r9, %r3;
	cvt.rn.f64.s32 	%fd15, %r31;
	mul.f64 	%fd16, %fd15, 0d3F60000000000000;
	cvt.rpi.f64.f64 	%fd17, %fd16;
	cvt.rzi.s32.f64 	%r10, %fd17;
	and.b32  	%r11, %r10, 15;
	and.b32  	%r12, %r10, 7;
	add.s32 	%r13, %r12, -1;
	and.b32  	%r14, %r10, 2147483632;
	and.b32  	%r15, %r10, 3;
	neg.s32 	%r16, %r14;
	mov.u64 	%rd12, $str$1;
	mov.u64 	%rd15, $str$2;
	add.s64 	%rd3, %rd1, 64;
	bra.uni 	$L__BB2_8;
$L__BB2_7:
	setp.ge.s32 	%p24, %r57, %r34;
	@%p24 bra 	$L__BB2_34;
$L__BB2_8:
	setp.ne.s32 	%p7, %r4, 0;
	@%p7 bra 	$L__BB2_11;
	atom.global.add.u32 	%r43, [finished], 10;
	st.shared.u32 	[_ZZ15sum_kernelProxyE5index], %r43;
	st.local.v2.u32 	[%rd2], {%r6, %r43};
	cvta.global.u64 	%rd13, %rd12;
	{ // callseq 7, 0
	.param .b64 param0;
	st.param.b64 	[param0], %rd13;
	.param .b64 param1;
	st.param.b64 	[param1], %rd8;
	.param .b32 retval0;
	call.uni (retval0), 
	vprintf, 
	(
	param0, 
	param1
	);
	ld.param.b32 	%r44, [retval0];
	} // callseq 7
	ld.shared.u32 	%r46, [_ZZ15sum_kernelProxyE5index];
	setp.lt.s32 	%p8, %r46, %r34;
	@%p8 bra 	$L__BB2_11;
	mov.b16 	%rs4, 1;
	st.shared.u8 	[_ZZ15sum_kernelProxyE9terminate], %rs4;
$L__BB2_11:
	bar.sync 	0;
	ld.shared.u8 	%rs5, [_ZZ15sum_kernelProxyE9terminate];
	setp.ne.s16 	%p9, %rs5, 0;
	@%p9 bra 	$L__BB2_34;
	ld.shared.u32 	%r57, [_ZZ15sum_kernelProxyE5index];
	setp.le.s32 	%p10, %r34, %r57;
	@%p10 bra 	$L__BB2_7;
	add.s32 	%r47, %r57, 10;
	min.s32 	%r19, %r47, %r34;
$L__BB2_14:
	rem.u32 	%r21, %r57, %r1;
	@%p7 bra 	$L__BB2_16;
	div.u32 	%r48, %r57, %r1;
	rem.u32 	%r49, %r48, %r2;
	div.u32 	%r50, %r57, %r7;
	st.local.v4.u32 	[%rd2], {%r6, %r21, %r49, %r50};
	cvta.global.u64 	%rd16, %rd15;
	{ // callseq 8, 0
	.param .b64 param0;
	st.param.b64 	[param0], %rd16;
	.param .b64 param1;
	st.param.b64 	[param1], %rd8;
	.param .b32 retval0;
	call.uni (retval0), 
	vprintf, 
	(
	param0, 
	param1
	);
	ld.param.b32 	%r51, [retval0];
	} // callseq 8
$L__BB2_16:
	mul.lo.s32 	%r53, %r21, %r8;
	setp.ne.s32 	%p12, %r53, %r9;
	@%p12 bra 	$L__BB2_32;
	setp.lt.s32 	%p13, %r10, 1;
	mov.f64 	%fd87, 0d0000000000000000;
	@%p13 bra 	$L__BB2_31;
	setp.lt.u32 	%p14, %r10, 16;
	mov.b32 	%r60, 0;
	mov.f64 	%fd87, 0d0000000000000000;
	@%p14 bra 	$L__BB2_21;
	mov.f64 	%fd87, 0d0000000000000000;
	mov.u64 	%rd23, %rd3;
	mov.u32 	%r58, %r16;
$L__BB2_20:
	.pragma "nounroll";
	ld.global.f64 	%fd22, [%rd23+-64];
	add.f64 	%fd23, %fd87, %fd22;
	ld.global.f64 	%fd24, [%rd23+-56];
	add.f64 	%fd25, %fd23, %fd24;
	ld.global.f64 	%fd26, [%rd23+-48];
	add.f64 	%fd27, %fd25, %fd26;
	ld.global.f64 	%fd28, [%rd23+-40];
	add.f64 	%fd29, %fd27, %fd28;
	ld.global.f64 	%fd30, [%rd23+-32];
	add.f64 	%fd31, %fd29, %fd30;
	ld.global.f64 	%fd32, [%rd23+-24];
	add.f64 	%fd33, %fd31, %fd32;
	ld.global.f64 	%fd34, [%rd23+-16];
	add.f64 	%fd35, %fd33, %fd34;
	ld.global.f64 	%fd36, [%rd23+-8];
	add.f64 	%fd37, %fd35, %fd36;
	ld.global.f64 	%fd38, [%rd23];
	add.f64 	%fd39, %fd37, %fd38;
	ld.global.f64 	%fd40, [%rd23+8];
	add.f64 	%fd41, %fd39, %fd40;
	ld.global.f64 	%fd42, [%rd23+16];
	add.f64 	%fd43, %fd41, %fd42;
	ld.global.f64 	%fd44, [%rd23+24];
	add.f64 	%fd45, %fd43, %fd44;
	ld.global.f64 	%fd46, [%rd23+32];
	add.f64 	%fd47, %fd45, %fd46;
	ld.global.f64 	%fd48, [%rd23+40];
	add.f64 	%fd49, %fd47, %fd48;
	ld.global.f64 	%fd50, [%rd23+48];
	add.f64 	%fd51, %fd49, %fd50;
	ld.global.f64 	%fd52, [%rd23+56];
	add.f64 	%fd87, %fd51, %fd52;
	add.s32 	%r58, %r58, 16;
	add.s64 	%rd23, %rd23, 128;
	setp.ne.s32 	%p15, %r58, 0;
	mov.u32 	%r60, %r14;
	@%p15 bra 	$L__BB2_20;
$L__BB2_21:
	setp.eq.s32 	%p16, %r11, 0;
	@%p16 bra 	$L__BB2_31;
	add.s32 	%r55, %r11, -1;
	setp.lt.u32 	%p17, %r55, 7;
	@%p17 bra 	$L__BB2_24;
	mul.wide.u32 	%rd18, %r60, 8;
	add.s64 	%rd19, %rd1, %rd18;
	ld.global.f64 	%fd54, [%rd19];
	add.f64 	%fd55, %fd87, %fd54;
	ld.global.f64 	%fd56, [%rd19+8];
	add.f64 	%fd57, %fd55, %fd56;
	ld.global.f64 	%fd58, [%rd19+16];
	add.f64 	%fd59, %fd57, %fd58;
	ld.global.f64 	%fd60, [%rd19+24];
	add.f64 	%fd61, %fd59, %fd60;
	ld.global.f64 	%fd62, [%rd19+32];
	add.f64 	%fd63, %fd61, %fd62;
	ld.global.f64 	%fd64, [%rd19+40];
	add.f64 	%fd65, %fd63, %fd64;
	ld.global.f64 	%fd66, [%rd19+48];
	add.f64 	%fd67, %fd65, %fd66;
	ld.global.f64 	%fd68, [%rd19+56];
	add.f64 	%fd87, %fd67, %fd68;
	add.s32 	%r60, %r60, 8;
$L__BB2_24:
	setp.eq.s32 	%p18, %r12, 0;
	@%p18 bra 	$L__BB2_31;
	setp.lt.u32 	%p19, %r13, 3;
	@%p19 bra 	$L__BB2_27;
	mul.wide.u32 	%rd20, %r60, 8;
	add.s64 	%rd21, %rd1, %rd20;
	ld.global.f64 	%fd70, [%rd21];
	add.f64 	%fd71, %fd87, %fd70;
	ld.global.f64 	%fd72, [%rd21+8];
	add.f64 	%fd73, %fd71, %fd72;
	ld.global.f64 	%fd74, [%rd21+16];
	add.f64 	%fd75, %fd73, %fd74;
	ld.global.f64 	%fd76, [%rd21+24];
	add.f64 	%fd87, %fd75, %fd76;
	add.s32 	%r60, %r60, 4;
$L__BB2_27:
	setp.eq.s32 	%p20, %r15, 0;
	@%p20 bra 	$L__BB2_31;
	setp.eq.s32 	%p21, %r15, 1;
	mul.wide.u32 	%rd22, %r60, 8;
	add.s64 	%rd6, %rd1, %rd22;
	ld.global.f64 	%fd77, [%rd6];
	add.f64 	%fd87, %fd87, %fd77;
	@%p21 bra 	$L__BB2_31;
	setp.eq.s32 	%p22, %r15, 2;
	ld.global.f64 	%fd78, [%rd6+8];
	add.f64 	%fd87, %fd87, %fd78;
	@%p22 bra 	$L__BB2_31;
	ld.global.f64 	%fd79, [%rd6+16];
	add.f64 	%fd87, %fd87, %fd79;
$L__BB2_31:
	st.global.f64 	[%rd1], %fd87;
$L__BB2_32:
	bar.sync 	0;
	add.s32 	%r57, %r57, 1;
	setp.lt.s32 	%p23, %r57, %r19;
	@%p23 bra 	$L__BB2_14;
	ld.shared.u32 	%r57, [_ZZ15sum_kernelProxyE5index];
	bra.uni 	$L__BB2_7;
$L__BB2_34:
	ret;

}
	// .globl	likelihood_kernelProxy
.visible .entry likelihood_kernelProxy(
	.param .u64 .ptr .align 1 likelihood_kernelProxy_param_0,
	.param .u64 .ptr .align 1 likelihood_kernelProxy_param_1,
	.param .u64 .ptr .align 1 likelihood_kernelProxy_param_2,
	.param .u64 .ptr .align 1 likelihood_kernelProxy_param_3,
	.param .u64 .ptr .align 1 likelihood_kernelProxy_param_4,
	.param .u64 .ptr .align 1 likelihood_kernelProxy_param_5,
	.param .u64 .ptr .align 1 likelihood_kernelProxy_param_6,
	.param .u64 .ptr .align 1 likelihood_kernelProxy_param_7,
	.param .u64 .ptr .align 1 likelihood_kernelProxy_param_8,
	.param .u64 .ptr .align 1 likelihood_kernelProxy_param_9,
	.param .u64 .ptr .align 1 likelihood_kernelProxy_param_10,
	.param .u32 likelihood_kernelProxy_param_11,
	.param .u32 likelihood_kernelProxy_param_12,
	.param .u32 likelihood_kernelProxy_param_13,
	.param .u32 likelihood_kernelProxy_param_14,
	.param .u32 likelihood_kernelProxy_param_15,
	.param .u32 likelihood_kernelProxy_param_16,
	.param .u64 .ptr .align 1 likelihood_kernelProxy_param_17,
	.param .u64 .ptr .align 1 likelihood_kernelProxy_param_18,
	.param .u32 likelihood_kernelProxy_param_19,
	.param .u32 likelihood_kernelProxy_param_20,
	.param .align 4 .b8 likelihood_kernelProxy_param_21[12],
	.param .u32 likelihood_kernelProxy_param_22
)
{
	.local .align 16 .b8 	__local_depot3[16];
	.reg .b64 	%SP;
	.reg .b64 	%SPL;
	.reg .pred 	%p<109>;
	.reg .b16 	%rs<6>;
	.reg .b32 	%r<370>;
	.reg .b32 	%f<3>;
	.reg .b64 	%rd<95>;
	.reg .b64 	%fd<454>;
	// demoted variable
	.shared .align 1 .u8 _ZZ22likelihood_kernelProxyE9terminate;
	// demoted variable
	.shared .align 4 .u32 _ZZ22likelihood_kernelProxyE5index;
	// demoted variable
	.shared .align 8 .b8 _ZZ17likelihood_kernelPdS_S_S_S_PiS0_S_PhS_S_iiiiiiS0_S_5uint34dim3E6buffer[4096];
	mov.u64 	%SPL, __local_depot3;
	cvta.local.u64 	%SP, %SPL;
	ld.param.u32 	%r80, [likelihood_kernelProxy_param_21+4];
	ld.param.u32 	%r79, [likelihood_kernelProxy_param_21];
	ld.param.u64 	%rd27, [likelihood_kernelProxy_param_0];
	ld.param.u64 	%rd28, [likelihood_kernelProxy_param_1];
	ld.param.u64 	%rd22, [likelihood_kernelProxy_param_2];
	ld.param.u64 	%rd23, [likelihood_kernelProxy_param_3];
	ld.param.u64 	%rd29, [likelihood_kernelProxy_param_5];
	ld.param.u64 	%rd30, [likelihood_kernelProxy_param_6];
	ld.param.u64 	%rd24, [likelihood_kernelProxy_param_7];
	ld.param.u64 	%rd31, [likelihood_kernelProxy_param_8];
	ld.param.u64 	%rd32, [likelihood_kernelProxy_param_10];
	ld.param.u32 	%r71, [likelihood_kernelProxy_param_11];
	ld.param.u32 	%r72, [likelihood_kernelProxy_param_12];
	ld.param.u32 	%r73, [likelihood_kernelProxy_param_13];
	ld.param.u32 	%r74, [likelihood_kernelProxy_param_14];
	ld.param.u32 	%r75, [likelihood_kernelProxy_param_15];
	ld.param.u32 	%r76, [likelihood_kernelProxy_param_16];
	ld.param.u64 	%rd25, [likelihood_kernelProxy_param_17];
	ld.param.u64 	%rd26, [likelihood_kernelProxy_param_18];
	ld.param.u32 	%r77, [likelihood_kernelProxy_param_19];
	ld.param.u32 	%r78, [likelihood_kernelProxy_param_20];
	ld.param.u32 	%r82, [likelihood_kernelProxy_param_22];
	cvta.to.global.u64 	%rd1, %rd30;
	cvta.to.global.u64 	%rd2, %rd31;
	cvta.to.global.u64 	%rd3, %rd29;
	cvta.to.global.u64 	%rd4, %rd32;
	cvta.to.global.u64 	%rd5, %rd28;
	cvta.to.global.u64 	%rd6, %rd27;
	add.u64 	%rd33, %SP, 0;
	add.u64 	%rd7, %SPL, 0;
	mov.u32 	%r1, %tid.x;
	mov.u32 	%r83, %tid.y;
	mov.u32 	%r84, %tid.z;
	or.b32  	%r85, %r83, %r84;
	or.b32  	%r2, %r85, %r1;
	setp.ne.s32 	%p1, %r2, 0;
	@%p1 bra 	$L__BB3_4;
	mov.b16 	%rs1, 0;
	st.shared.u8 	[_ZZ22likelihood_kernelProxyE9terminate], %rs1;
	// begin inline asm
	mov.u32 %r86, %smid;
	// end inline asm
	setp.ge.s32 	%p2, %r86, %r77;
	setp.lt.s32 	%p3, %r86, %r78;
	and.pred  	%p4, %p2, %p3;
	@%p4 bra 	$L__BB3_3;
	mov.b16 	%rs2, 1;
	st.shared.u8 	[_ZZ22likelihood_kernelProxyE9terminate], %rs2;
	bra.uni 	$L__BB3_4;
$L__BB3_3:
	mov.u32 	%r87, %ctaid.x;
	st.local.v2.u32 	[%rd7], {%r87, %r86};
	mov.u64 	%rd34, $str;
	cvta.global.u64 	%rd35, %rd34;
	{ // callseq 9, 0
	.param .b64 param0;
	st.param.b64 	[param0], %rd35;
	.param .b64 param1;
	st.param.b64 	[param1], %rd33;
	.param .b32 retval0;
	call.uni (retval0), 
	vprintf, 
	(
	param0, 
	param1
	);
	ld.param.b32 	%r88, [retval0];
	} // callseq 9
$L__BB3_4:
	bar.sync 	0;
	ld.shared.u8 	%rs3, [_ZZ22likelihood_kernelProxyE9terminate];
	setp.ne.s16 	%p5, %rs3, 0;
	@%p5 bra 	$L__BB3_73;
	mov.b32 	%r90, 0;
	st.shared.u32 	[_ZZ22likelihood_kernelProxyE5index], %r90;
	setp.lt.s32 	%p6, %r82, 1;
	@%p6 bra 	$L__BB3_73;
	mov.u32 	%r4, %ctaid.x;
	mov.u32 	%r5, %ntid.x;
	cvt.rn.f64.s32 	%fd53, %r71;
	rcp.rn.f64 	%fd1, %fd53;
	mov.b32 	%r91, 1127219200;
	mov.b32 	%r92, -2147483648;
	mov.b64 	%fd2, {%r92, %r91};
	mov.f64 	%fd54, 0d4000000000000000;
	{
	.reg .b32 %temp; 
	mov.b64 	{%temp, %r6}, %fd54;
	}
	and.b32  	%r7, %r6, 2146435072;
	cvt.rn.f64.s32 	%fd3, %r72;
	shl.b32 	%r93, %r1, 3;
	mov.u32 	%r94, _ZZ17likelihood_kernelPdS_S_S_S_PiS0_S_PhS_S_iiiiiiS0_S_5uint34dim3E6buffer;
	add.s32 	%r8, %r94, %r93;
	and.b32  	%r9, %r72, 3;
	add.s32 	%r10, %r9, -1;
	and.b32  	%r11, %r72, 2147483644;
	and.b32  	%r12, %r72, 1;
	neg.s32 	%r13, %r11;
	cvta.to.global.u64 	%rd8, %rd22;
	cvta.to.global.u64 	%rd9, %rd23;
	cvta.to.global.u64 	%rd10, %rd25;
	cvta.to.global.u64 	%rd11, %rd24;
	cvta.to.global.u64 	%rd12, %rd26;
	mov.u64 	%rd37, $str$1;
	bra.uni 	$L__BB3_8;
$L__BB3_7:
	setp.ge.s32 	%p108, %r349, %r82;
	@%p108 bra 	$L__BB3_73;
$L__BB3_8:
	setp.ne.s32 	%p7, %r2, 0;
	@%p7 bra 	$L__BB3_11;
	atom.global.add.u32 	%r95, [finished], 10;
	st.shared.u32 	[_ZZ22likelihood_kernelProxyE5index], %r95;
	st.local.v2.u32 	[%rd7], {%r4, %r95};
	cvta.global.u64 	%rd38, %rd37;
	add.u64 	%rd39, %SP, 0;
	{ // callseq 10, 0
	.param .b64 param0;
	st.param.b64 	[param0], %rd38;
	.param .b64 param1;
	st.param.b64 	[param1], %rd39;
	.param .b32 retval0;
	call.uni (retval0), 
	vprintf, 
	(
	param0, 
	param1
	);
	ld.param.b32 	%r96, [retval0];
	} // callseq 10
	ld.shared.u32 	%r98, [_ZZ22likelihood_kernelProxyE5index];
	setp.lt.s32 	%p8, %r98, %r82;
	@%p8 bra 	$L__BB3_11;
	mov.b16 	%rs4, 1;
	st.shared.u8 	[_ZZ22likelihood_kernelProxyE9terminate], %rs4;
$L__BB3_11:
	bar.sync 	0;
	ld.shared.u8 	%rs5, [_ZZ22likelihood_kernelProxyE9terminate];
	setp.ne.s16 	%p9, %rs5, 0;
	@%p9 bra 	$L__BB3_73;
	ld.shared.u32 	%r349, [_ZZ22likelihood_kernelProxyE5index];
	setp.le.s32 	%p10, %r82, %r349;
	@%p10 bra 	$L__BB3_7;
	add.s32 	%r99, %r349, 10;
	min.s32 	%r16, %r99, %r82;
$L__BB3_14:
	setp.ne.s32 	%p11, %r2, 0;
	rem.u32 	%r19, %r349, %r79;
	@%p11 bra 	$L__BB3_16;
	div.u32 	%r100, %r349, %r79;
	rem.u32 	%r101, %r100, %r80;
	mul.lo.s32 	%r102, %r79, %r80;
	div.u32 	%r103, %r349, %r102;
	st.local.v4.u32 	[%rd7], {%r4, %r19, %r101, %r103};
	mov.u64 	%rd40, $str$2;
	cvta.global.u64 	%rd41, %rd40;
	add.u64 	%rd42, %SP, 0;
	{ // callseq 11, 0
	.param .b64 param0;
	st.param.b64 	[param0], %rd41;
	.param .b64 param1;
	st.param.b64 	[param1], %rd42;
	.param .b32 retval0;
	call.uni (retval0), 
	vprintf, 
	(
	param0, 
	param1
	);
	ld.param.b32 	%r104, [retval0];
	} // callseq 11
$L__BB3_16:
	mad.lo.s32 	%r20, %r19, %r5, %r1;
	setp.ge.s32 	%p12, %r20, %r71;
	@%p12 bra 	$L__BB3_40;
	mov.f64 	%fd55, 0d0000000000000000;
	mov.f64 	%fd56, 0d7FF0000000000000;
	mul.rn.f64 	%fd438, %fd56, %fd55;
	mul.wide.s32 	%rd43, %r20, 8;
	add.s64 	%rd44, %rd8, %rd43;
	ld.global.f64 	%fd57, [%rd44];
	add.s64 	%rd13, %rd6, %rd43;
	st.global.f64 	[%rd13], %fd57;
	add.s64 	%rd45, %rd9, %rd43;
	ld.global.f64 	%fd58, [%rd45];
	add.s64 	%rd14, %rd5, %rd43;
	st.global.f64 	[%rd14], %fd58;
	add.s64 	%rd46, %rd4, %rd43;
	st.global.f64 	[%rd46], %fd1;
	ld.global.f64 	%fd5, [%rd13];
	mul.wide.s32 	%rd47, %r20, 4;
	add.s64 	%rd15, %rd10, %rd47;
	ld.global.u32 	%r107, [%rd15];
	mad.lo.s32 	%r108, %r107, 1103515245, 12345;
	mul.hi.s32 	%r109, %r108, 1073741825;
	shr.u32 	%r110, %r109, 31;
	shr.s32 	%r111, %r109, 29;
	add.s32 	%r112, %r111, %r110;
	mul.lo.s32 	%r113, %r112, 2147483647;
	sub.s32 	%r114, %r108, %r113;
	cvt.rn.f64.s32 	%fd59, %r114;
	div.rn.f64 	%fd60, %fd59, 0d41DFFFFFFFC00000;
	abs.f64 	%fd439, %fd60;
	mad.lo.s32 	%r115, %r114, 1103515245, 12345;
	mul.hi.s32 	%r116, %r115, 1073741825;
	shr.u32 	%r117, %r116, 31;
	shr.s32 	%r118, %r116, 29;
	add.s32 	%r119, %r118, %r117;
	mul.lo.s32 	%r120, %r119, 2147483647;
	sub.s32 	%r121, %r115, %r120;
	st.global.u32 	[%rd15], %r121;
	cvt.rn.f64.s32 	%fd61, %r121;
	div.rn.f64 	%fd62, %fd61, 0d41DFFFFFFFC00000;
	abs.f64 	%fd63, %fd62;
	mul.f64 	%fd7, %fd63, 0d401921FB54442D18;
	setp.eq.f64 	%p13, %fd7, 0d7FF0000000000000;
	mov.b32 	%r351, 1;
	@%p13 bra 	$L__BB3_21;
	mul.f64 	%fd64, %fd7, 0d3FE45F306DC9C883;
	cvt.rni.s32.f64 	%r350, %fd64;
	cvt.rn.f64.s32 	%fd65, %r350;
	fma.rn.f64 	%fd66, %fd65, 0dBFF921FB54442D18, %fd7;
	fma.rn.f64 	%fd67, %fd65, 0dBC91A62633145C00, %fd66;
	fma.rn.f64 	%fd438, %fd65, 0dB97B839A252049C0, %fd67;
	setp.ltu.f64 	%p14, %fd7, 0d41E0000000000000;
	@%p14 bra 	$L__BB3_20;
	{ // callseq 12, 0
	.param .b64 param0;
	st.param.f64 	[param0], %fd7;
	.param .align 16 .b8 retval0[16];
	call.uni (retval0), 
	__internal_trig_reduction_slowpathd, 
	(
	param0
	);
	ld.param.f64 	%fd438, [retval0];
	ld.param.b32 	%r350, [retval0+8];
	} // callseq 12
$L__BB3_20:
	add.s32 	%r351, %r350, 1;
$L__BB3_21:
	shl.b32 	%r124, %r351, 6;
	cvt.u64.u32 	%rd48, %r124;
	and.b64  	%rd49, %rd48, 64;
	mov.u64 	%rd50, __cudart_sin_cos_coeffs;
	add.s64 	%rd51, %rd50, %rd49;
	mul.rn.f64 	%fd69, %fd438, %fd438;
	and.b32  	%r125, %r351, 1;
	setp.eq.b32 	%p15, %r125, 1;
	selp.f64 	%fd70, 0dBDA8FF8320FD8164, 0d3DE5DB65F9785EBA, %p15;
	ld.global.nc.v2.f64 	{%fd71, %fd72}, [%rd51];
	fma.rn.f64 	%fd73, %fd70, %fd69, %fd71;
	fma.rn.f64 	%fd74, %fd73, %fd69, %fd72;
	ld.global.nc.v2.f64 	{%fd75, %fd76}, [%rd51+16];
	fma.rn.f64 	%fd77, %fd74, %fd69, %fd75;
	fma.rn.f64 	%fd78, %fd77, %fd69, %fd76;
	ld.global.nc.v2.f64 	{%fd79, %fd80}, [%rd51+32];
	fma.rn.f64 	%fd81, %fd78, %fd69, %fd79;
	fma.rn.f64 	%fd82, %fd81, %fd69, %fd80;
	fma.rn.f64 	%fd83, %fd82, %fd438, %fd438;
	fma.rn.f64 	%fd84, %fd82, %fd69, 0d3FF0000000000000;
	selp.f64 	%fd85, %fd84, %fd83, %p15;
	and.b32  	%r126, %r351, 2;
	setp.eq.s32 	%p16, %r126, 0;
	mov.f64 	%fd86, 0d0000000000000000;
	sub.f64 	%fd87, %fd86, %fd85;
	selp.f64 	%fd12, %fd85, %fd87, %p16;
	{
	.reg .b32 %temp; 
	mov.b64 	{%temp, %r352}, %fd439;
	}
	{
	.reg .b32 %temp; 
	mov.b64 	{%r353, %temp}, %fd439;
	}
	setp.gt.s32 	%p17, %r352, 1048575;
	mov.b32 	%r354, -1023;
	@%p17 bra 	$L__BB3_23;
	mul.f64 	%fd439, %fd439, 0d4350000000000000;
	{
	.reg .b32 %temp; 
	mov.b64 	{%temp, %r352}, %fd439;
	}
	{
	.reg .b32 %temp; 
	mov.b64 	{%r353, %temp}, %fd439;
	}
	mov.b32 	%r354, -1077;
$L__BB3_23:
	add.s32 	%r128, %r352, -1;
	setp.gt.u32 	%p18, %r128, 2146435070;
	@%p18 bra 	$L__BB3_27;
	shr.u32 	%r131, %r352, 20;
	add.s32 	%r355, %r354, %r131;
	and.b32  	%r132, %r352, 1048575;
	or.b32  	%r133, %r132, 1072693248;
	mov.b64 	%fd440, {%r353, %r133};
	setp.lt.u32 	%p20, %r133, 1073127583;
	@%p20 bra 	$L__BB3_26;
	{
	.reg .b32 %temp; 
	mov.b64 	{%r134, %temp}, %fd440;
	}
	{
	.reg .b32 %temp; 
	mov.b64 	{%temp, %r135}, %fd440;
	}
	add.s32 	%r136, %r135, -1048576;
	mov.b64 	%fd440, {%r134, %r136};
	add.s32 	%r355, %r355, 1;
$L__BB3_26:
	add.f64 	%fd89, %fd440, 0dBFF0000000000000;
	add.f64 	%fd90, %fd440, 0d3FF0000000000000;
	rcp.approx.ftz.f64 	%fd91, %fd90;
	neg.f64 	%fd92, %fd90;
	fma.rn.f64 	%fd93, %fd92, %fd91, 0d3FF0000000000000;
	fma.rn.f64 	%fd94, %fd93, %fd93, %fd93;
	fma.rn.f64 	%fd95, %fd94, %fd91, %fd91;
	mul.f64 	%fd96, %fd89, %fd95;
	fma.rn.f64 	%fd97, %fd89, %fd95, %fd96;
	mul.f64 	%fd98, %fd97, %fd97;
	fma.rn.f64 	%fd99, %fd98, 0d3EB1380B3AE80F1E, 0d3ED0EE258B7A8B04;
	fma.rn.f64 	%fd100, %fd99, %fd98, 0d3EF3B2669F02676F;
	fma.rn.f64 	%fd101, %fd100, %fd98, 0d3F1745CBA9AB0956;
	fma.rn.f64 	%fd102, %fd101, %fd98, 0d3F3C71C72D1B5154;
	fma.rn.f64 	%fd103, %fd102, %fd98, 0d3F624924923BE72D;
	fma.rn.f64 	%fd104, %fd103, %fd98, 0d3F8999999999A3C4;
	fma.rn.f64 	%fd105, %fd104, %fd98, 0d3FB5555555555554;
	sub.f64 	%fd106, %fd89, %fd97;
	add.f64 	%fd107, %fd106, %fd106;
	neg.f64 	%fd108, %fd97;
	fma.rn.f64 	%fd109, %fd108, %fd89, %fd107;
	mul.f64 	%fd110, %fd95, %fd109;
	mul.f64 	%fd111, %fd98, %fd105;
	fma.rn.f64 	%fd112, %fd111, %fd97, %fd110;
	xor.b32  	%r137, %r355, -2147483648;
	mov.b32 	%r138, 1127219200;
	mov.b64 	%fd113, {%r137, %r138};
	sub.f64 	%fd114, %fd113, %fd2;
	fma.rn.f64 	%fd115, %fd114, 0d3FE62E42FEFA39EF, %fd97;
	fma.rn.f64 	%fd116, %fd114, 0dBFE62E42FEFA39EF, %fd115;
	sub.f64 	%fd117, %fd116, %fd97;
	sub.f64 	%fd118, %fd112, %fd117;
	fma.rn.f64 	%fd119, %fd114, 0d3C7ABC9E3B39803F, %fd118;
	add.f64 	%fd441, %fd115, %fd119;
	bra.uni 	$L__BB3_28;
$L__BB3_27:
	fma.rn.f64 	%fd88, %fd439, 0d7FF0000000000000, 0d7FF0000000000000;
	{
	.reg .b32 %temp; 
	mov.b64 	{%temp, %r129}, %fd439;
	}
	and.b32  	%r130, %r129, 2147483647;
	setp.eq.s32 	%p19, %r130, 0;
	selp.f64 	%fd441, 0dFFF0000000000000, %fd88, %p19;
$L__BB3_28:
	mov.f64 	%fd120, 0d0000000000000000;
	mov.f64 	%fd121, 0d7FF0000000000000;
	mul.rn.f64 	%fd443, %fd121, %fd120;
	mul.f64 	%fd122, %fd441, 0dC000000000000000;
	sqrt.rn.f64 	%fd123, %fd122;
	mul.f64 	%fd124, %fd12, %fd123;
	add.f64 	%fd125, %fd5, 0d3FF0000000000000;
	fma.rn.f64 	%fd126, %fd124, 0d4014000000000000, %fd125;
	st.global.f64 	[%rd13], %fd126;
	ld.global.f64 	%fd22, [%rd14];
	ld.global.u32 	%r140, [%rd15];
	mad.lo.s32 	%r141, %r140, 1103515245, 12345;
	mul.hi.s32 	%r142, %r141, 1073741825;
	shr.u32 	%r143, %r142, 31;
	shr.s32 	%r144, %r142, 29;
	add.s32 	%r145, %r144, %r143;
	mul.lo.s32 	%r146, %r145, 2147483647;
	sub.s32 	%r147, %r141, %r146;
	cvt.rn.f64.s32 	%fd127, %r147;
	div.rn.f64 	%fd128, %fd127, 0d41DFFFFFFFC00000;
	abs.f64 	%fd444, %fd128;
	mad.lo.s32 	%r148, %r147, 1103515245, 12345;
	mul.hi.s32 	%r149, %r148, 1073741825;
	shr.u32 	%r150, %r149, 31;
	shr.s32 	%r151, %r149, 29;
	add.s32 	%r152, %r151, %r150;
	mul.lo.s32 	%r153, %r152, 2147483647;
	sub.s32 	%r154, %r148, %r153;
	st.global.u32 	[%rd15], %r154;
	cvt.rn.f64.s32 	%fd129, %r154;
	div.rn.f64 	%fd130, %fd129, 0d41DFFFFFFFC00000;
	abs.f64 	%fd131, %fd130;
	mul.f64 	%fd24, %fd131, 0d401921FB54442D18;
	setp.eq.f64 	%p21, %fd24, 0d7FF0000000000000;
	mov.b32 	%r357, 1;
	@%p21 bra 	$L__BB3_32;
	mul.f64 	%fd132, %fd24, 0d3FE45F306DC9C883;
	cvt.rni.s32.f64 	%r356, %fd132;
	cvt.rn.f64.s32 	%fd133, %r356;
	fma.rn.f64 	%fd134, %fd133, 0dBFF921FB54442D18, %fd24;
	fma.rn.f64 	%fd135, %fd133, 0dBC91A62633145C00, %fd134;
	fma.rn.f64 	%fd443, %fd133, 0dB97B839A252049C0, %fd135;
	setp.ltu.f64 	%p22, %fd24, 0d41E0000000000000;
	@%p22 bra 	$L__BB3_31;
	{ // callseq 13, 0
	.param .b64 param0;
	st.param.f64 	[param0], %fd24;
	.param .align 16 .b8 retval0[16];
	call.uni (retval0), 
	__internal_trig_reduction_slowpathd, 
	(
	param0
	);
	ld.param.f64 	%fd443, [retval0];
	ld.param.b32 	%r356, [retval0+8];
	} // callseq 13
$L__BB3_31:
	add.s32 	%r357, %r356, 1;
$L__BB3_32:
	shl.b32 	%r157, %r357, 6;
	cvt.u64.u32 	%rd52, %r157;
	and.b64  	%rd53, %rd52, 64;
	add.s64 	%rd55, %rd50, %rd53;
	mul.rn.f64 	%fd137, %fd443, %fd443;
	and.b32  	%r158, %r357, 1;
	setp.eq.b32 	%p23, %r158, 1;
	selp.f64 	%fd138, 0dBDA8FF8320FD8164, 0d3DE5DB65F9785EBA, %p23;
	ld.global.nc.v2.f64 	{%fd139, %fd140}, [%rd55];
	fma.rn.f64 	%fd141, %fd138, %fd137, %fd139;
	fma.rn.f64 	%fd142, %fd141, %fd137, %fd140;
	ld.global.nc.v2.f64 	{%fd143, %fd144}, [%rd55+16];
	fma.rn.f64 	%fd145, %fd142, %fd137, %fd143;
	fma.rn.f64 	%fd146, %fd145, %fd137, %fd144;
	ld.global.nc.v2.f64 	{%fd147, %fd148}, [%rd55+32];
	fma.rn.f64 	%fd149, %fd146, %fd137, %fd147;
	fma.rn.f64 	%fd150, %fd149, %fd137, %fd148;
	fma.rn.f64 	%fd151, %fd150, %fd443, %fd443;
	fma.rn.f64 	%fd152, %fd150, %fd137, 0d3FF0000000000000;
	selp.f64 	%fd153, %fd152, %fd151, %p23;
	and.b32  	%r159, %r357, 2;
	setp.eq.s32 	%p24, %r159, 0;
	mov.f64 	%fd154, 0d0000000000000000;
	sub.f64 	%fd155, %fd154, %fd153;
	selp.f64 	%fd29, %fd153, %fd155, %p24;
	{
	.reg .b32 %temp; 
	mov.b64 	{%temp, %r358}, %fd444;
	}
	{
	.reg .b32 %temp; 
	mov.b64 	{%r359, %temp}, %fd444;
	}
	setp.gt.s32 	%p25, %r358, 1048575;
	mov.b32 	%r360, -1023;
	@%p25 bra 	$L__BB3_34;
	mul.f64 	%fd444, %fd444, 0d4350000000000000;
	{
	.reg .b32 %temp; 
	mov.b64 	{%temp, %r358}, %fd444;
	}
	{
	.reg .b32 %temp; 
	mov.b64 	{%r359, %temp}, %fd444;
	}
	mov.b32 	%r360, -1077;
$L__BB3_34:
	add.s32 	%r161, %r358, -1;
	setp.gt.u32 	%p26, %r161, 2146435070;
	@%p26 bra 	$L__BB3_38;
	shr.u32 	%r164, %r358, 20;
	add.s32 	%r361, %r360, %r164;
	and.b32  	%r165, %r358, 1048575;
	or.b32  	%r166, %r165, 1072693248;
	mov.b64 	%fd445, {%r359, %r166};
	setp.lt.u32 	%p28, %r166, 1073127583;
	@%p28 bra 	$L__BB3_37;
	{
	.reg .b32 %temp; 
	mov.b64 	{%r167, %temp}, %fd445;
	}
	{
	.reg .b32 %temp; 
	mov.b64 	{%temp, %r168}, %fd445;
	}
	add.s32 	%r169, %r168, -1048576;
	mov.b64 	%fd445, {%r167, %r169};
	add.s32 	%r361, %r361, 1;
$L__BB3_37:
	add.f64 	%fd157, %fd445, 0dBFF0000000000000;
	add.f64 	%fd158, %fd445, 0d3FF0000000000000;
	rcp.approx.ftz.f64 	%fd159, %fd158;
	neg.f64 	%fd160, %fd158;
	fma.rn.f64 	%fd161, %fd160, %fd159, 0d3FF0000000000000;
	fma.rn.f64 	%fd162, %fd161, %fd161, %fd161;
	fma.rn.f64 	%fd163, %fd162, %fd159, %fd159;
	mul.f64 	%fd164, %fd157, %fd163;
	fma.rn.f64 	%fd165, %fd157, %fd163, %fd164;
	mul.f64 	%fd166, %fd165, %fd165;
	fma.rn.f64 	%fd167, %fd166, 0d3EB1380B3AE80F1E, 0d3ED0EE258B7A8B04;
	fma.rn.f64 	%fd168, %fd167, %fd166, 0d3EF3B2669F02676F;
	fma.rn.f64 	%fd169, %fd168, %fd166, 0d3F1745CBA9AB0956;
	fma.rn.f64 	%fd170, %fd169, %fd166, 0d3F3C71C72D1B5154;
	fma.rn.f64 	%fd171, %fd170, %fd166, 0d3F624924923BE72D;
	fma.rn.f64 	%fd172, %fd171, %fd166, 0d3F8999999999A3C4;
	fma.rn.f64 	%fd173, %fd172, %fd166, 0d3FB5555555555554;
	sub.f64 	%fd174, %fd157, %fd165;
	add.f64 	%fd175, %fd174, %fd174;
	neg.f64 	%fd176, %fd165;
	fma.rn.f64 	%fd177, %fd176, %fd157, %fd175;
	mul.f64 	%fd178, %fd163, %fd177;
	mul.f64 	%fd179, %fd166, %fd173;
	fma.rn.f64 	%fd180, %fd179, %fd165, %fd178;
	xor.b32  	%r170, %r361, -2147483648;
	mov.b32 	%r171, 1127219200;
	mov.b64 	%fd181, {%r170, %r171};
	sub.f64 	%fd182, %fd181, %fd2;
	fma.rn.f64 	%fd183, %fd182, 0d3FE62E42FEFA39EF, %fd165;
	fma.rn.f64 	%fd184, %fd182, 0dBFE62E42FEFA39EF, %fd183;
	sub.f64 	%fd185, %fd184, %fd165;
	sub.f64 	%fd186, %fd180, %fd185;
	fma.rn.f64 	%fd187, %fd182, 0d3C7ABC9E3B39803F, %fd186;
	add.f64 	%fd446, %fd183, %fd187;
	bra.uni 	$L__BB3_39;
$L__BB3_38:
	fma.rn.f64 	%fd156, %fd444, 0d7FF0000000000000, 0d7FF0000000000000;
	{
	.reg .b32 %temp; 
	mov.b64 	{%temp, %r162}, %fd444;
	}
	and.b32  	%r163, %r162, 2147483647;
	setp.eq.s32 	%p27, %r163, 0;
	selp.f64 	%fd446, 0dFFF0000000000000, %fd156, %p27;
$L__BB3_39:
	mul.f64 	%fd188, %fd446, 0dC000000000000000;
	sqrt.rn.f64 	%fd189, %fd188;
	mul.f64 	%fd190, %fd29, %fd189;
	add.f64 	%fd191, %fd22, 0dC000000000000000;
	fma.rn.f64 	%fd192, %fd190, 0d4000000000000000, %fd191;
	st.global.f64 	[%rd14], %fd192;
$L__BB3_40:
	setp.ge.s32 	%p29, %r20, %r71;
	bar.sync 	0;
	@%p29 bra 	$L__BB3_62;
	setp.lt.s32 	%p30, %r72, 1;
	mov.f64 	%fd452, 0d0000000000000000;
	@%p30 bra 	$L__BB3_58;
	setp.lt.u32 	%p31, %r72, 4;
	mul.wide.s32 	%rd56, %r20, 8;
	add.s64 	%rd16, %rd6, %rd56;
	add.s64 	%rd17, %rd5, %rd56;
	mul.lo.s32 	%r51, %r20, %r72;
	mov.b32 	%r363, 0;
	@%p31 bra 	$L__BB3_45;
	add.s64 	%rd94, %rd1, 16;
	mov.b32 	%r365, 0;
	mov.u32 	%r364, %r13;
$L__BB3_44:
	.pragma "nounroll";
	ld.global.f64 	%fd194, [%rd16];
	cvt.rzi.s32.f64 	%r174, %fd194;
	cvt.rn.f64.s32 	%fd195, %r174;
	ld.global.u32 	%r175, [%rd94+-12];
	cvt.rn.f64.s32 	%fd196, %r175;
	add.f64 	%fd197, %fd195, %fd196;
	cvt.rzi.s32.f64 	%r176, %fd197;
	ld.global.f64 	%fd198, [%rd17];
	cvt.rzi.s32.f64 	%r177, %fd198;
	cvt.rn.f64.s32 	%fd199, %r177;
	ld.global.u32 	%r178, [%rd94+-16];
	cvt.rn.f64.s32 	%fd200, %r178;
	add.f64 	%fd201, %fd199, %fd200;
	cvt.rzi.s32.f64 	%r179, %fd201;
	mad.lo.s32 	%r180, %r176, %r75, %r179;
	mad.lo.s32 	%r181, %r180, %r76, %r74;
	abs.s32 	%r182, %r181;
	add.s32 	%r183, %r365, %r51;
	mul.wide.s32 	%rd57, %r183, 4;
	add.s64 	%rd58, %rd3, %rd57;
	setp.lt.s32 	%p32, %r182, %r73;
	selp.b32 	%r184, %r182, 0, %p32;
	st.global.u32 	[%rd58], %r184;
	ld.global.f64 	%fd202, [%rd16];
	cvt.rzi.s32.f64 	%r185, %fd202;
	cvt.rn.f64.s32 	%fd203, %r185;
	ld.global.u32 	%r186, [%rd94+-4];
	cvt.rn.f64.s32 	%fd204, %r186;
	add.f64 	%fd205, %fd203, %fd204;
	cvt.rzi.s32.f64 	%r187, %fd205;
	ld.global.f64 	%fd206, [%rd17];
	cvt.rzi.s32.f64 	%r188, %fd206;
	cvt.rn.f64.s32 	%fd207, %r188;
	ld.global.u32 	%r189, [%rd94+-8];
	cvt.rn.f64.s32 	%fd208, %r189;
	add.f64 	%fd209, %fd207, %fd208;
	cvt.rzi.s32.f64 	%r190, %fd209;
	mad.lo.s32 	%r191, %r187, %r75, %r190;
	mad.lo.s32 	%r192, %r191, %r76, %r74;
	abs.s32 	%r193, %r192;
	setp.lt.s32 	%p33, %r193, %r73;
	selp.b32 	%r194, %r193, 0, %p33;
	st.global.u32 	[%rd58+4], %r194;
	ld.global.f64 	%fd210, [%rd16];
	cvt.rzi.s32.f64 	%r195, %fd210;
	cvt.rn.f64.s32 	%fd211, %r195;
	ld.global.u32 	%r196, [%rd94+4];
	cvt.rn.f64.s32 	%fd212, %r196;
	add.f64 	%fd213, %fd211, %fd212;
	cvt.rzi.s32.f64 	%r197, %fd213;
	ld.global.f64 	%fd214, [%rd17];
	cvt.rzi.s32.f64 	%r198, %fd214;
	cvt.rn.f64.s32 	%fd215, %r198;
	ld.global.u32 	%r199, [%rd94];
	cvt.rn.f64.s32 	%fd216, %r199;
	add.f64 	%fd217, %fd215, %fd216;
	cvt.rzi.s32.f64 	%r200, %fd217;
	mad.lo.s32 	%r201, %r197, %r75, %r200;
	mad.lo.s32 	%r202, %r201, %r76, %r74;
	abs.s32 	%r203, %r202;
	setp.lt.s32 	%p34, %r203, %r73;
	selp.b32 	%r204, %r203, 0, %p34;
	st.global.u32 	[%rd58+8], %r204;
	ld.global.f64 	%fd218, [%rd16];
	cvt.rzi.s32.f64 	%r205, %fd218;
	cvt.rn.f64.s32 	%fd219, %r205;
	ld.global.u32 	%r206, [%rd94+12];
	cvt.rn.f64.s32 	%fd220, %r206;
	add.f64 	%fd221, %fd219, %fd220;
	cvt.rzi.s32.f64 	%r207, %fd221;
	ld.global.f64 	%fd222, [%rd17];
	cvt.rzi.s32.f64 	%r208, %fd222;
	cvt.rn.f64.s32 	%fd223, %r208;
	ld.global.u32 	%r209, [%rd94+8];
	cvt.rn.f64.s32 	%fd224, %r209;
	add.f64 	%fd225, %fd223, %fd224;
	cvt.rzi.s32.f64 	%r210, %fd225;
	mad.lo.s32 	%r211, %r207, %r75, %r210;
	mad.lo.s32 	%r212, %r211, %r76, %r74;
	abs.s32 	%r213, %r212;
	setp.lt.s32 	%p35, %r213, %r73;
	selp.b32 	%r214, %r213, 0, %p35;
	st.global.u32 	[%rd58+12], %r214;
	add.s32 	%r365, %r365, 4;
	add.s32 	%r364, %r364, 4;
	add.s64 	%rd94, %rd94, 32;
	setp.eq.s32 	%p36, %r364, 0;
	mov.u32 	%r363, %r11;
	@%p36 bra 	$L__BB3_45;
	bra.uni 	$L__BB3_44;
$L__BB3_45:
	setp.eq.s32 	%p37, %r9, 0;
	@%p37 bra 	$L__BB3_50;
	setp.eq.s32 	%p38, %r10, 0;
	@%p38 bra 	$L__BB3_48;
	ld.global.f64 	%fd226, [%rd16];
	cvt.rzi.s32.f64 	%r215, %fd226;
	cvt.rn.f64.s32 	%fd227, %r215;
	shl.b32 	%r216, %r363, 1;
	mul.wide.u32 	%rd59, %r216, 4;
	add.s64 	%rd60, %rd1, %rd59;
	ld.global.u32 	%r217, [%rd60+4];
	cvt.rn.f64.s32 	%fd228, %r217;
	add.f64 	%fd229, %fd227, %fd228;
	cvt.rzi.s32.f64 	%r218, %fd229;
	ld.global.f64 	%fd230, [%rd17];
	cvt.rzi.s32.f64 	%r219, %fd230;
	cvt.rn.f64.s32 	%fd231, %r219;
	ld.global.u32 	%r220, [%rd60];
	cvt.rn.f64.s32 	%fd232, %r220;
	add.f64 	%fd233, %fd231, %fd232;
	cvt.rzi.s32.f64 	%r221, %fd233;
	mad.lo.s32 	%r222, %r218, %r75, %r221;
	mad.lo.s32 	%r223, %r222, %r76, %r74;
	abs.s32 	%r224, %r223;
	add.s32 	%r225, %r363, %r51;
	mul.wide.s32 	%rd61, %r225, 4;
	add.s64 	%rd62, %rd3, %rd61;
	setp.lt.s32 	%p39, %r224, %r73;
	selp.b32 	%r226, %r224, 0, %p39;
	st.global.u32 	[%rd62], %r226;
	ld.global.f64 	%fd234, [%rd16];
	cvt.rzi.s32.f64 	%r227, %fd234;
	cvt.rn.f64.s32 	%fd235, %r227;
	ld.global.u32 	%r228, [%rd60+12];
	cvt.rn.f64.s32 	%fd236, %r228;
	add.f64 	%fd237, %fd235, %fd236;
	cvt.rzi.s32.f64 	%r229, %fd237;
	ld.global.f64 	%fd238, [%rd17];
	cvt.rzi.s32.f64 	%r230, %fd238;
	cvt.rn.f64.s32 	%fd239, %r230;
	ld.global.u32 	%r231, [%rd60+8];
	cvt.rn.f64.s32 	%fd240, %r231;
	add.f64 	%fd241, %fd239, %fd240;
	cvt.rzi.s32.f64 	%r232, %fd241;
	mad.lo.s32 	%r233, %r229, %r75, %r232;
	mad.lo.s32 	%r234, %r233, %r76, %r74;
	abs.s32 	%r235, %r234;
	setp.lt.s32 	%p40, %r235, %r73;
	selp.b32 	%r236, %r235, 0, %p40;
	st.global.u32 	[%rd62+4], %r236;
	add.s32 	%r363, %r363, 2;
$L__BB3_48:
	setp.eq.s32 	%p41, %r12, 0;
	@%p41 bra 	$L__BB3_50;
	ld.global.f64 	%fd242, [%rd16];
	cvt.rzi.s32.f64 	%r237, %fd242;
	cvt.rn.f64.s32 	%fd243, %r237;
	shl.b32 	%r238, %r363, 1;
	mul.wide.u32 	%rd63, %r238, 4;
	add.s64 	%rd64, %rd1, %rd63;
	ld.global.u32 	%r239, [%rd64+4];
	cvt.rn.f64.s32 	%fd244, %r239;
	add.f64 	%fd245, %fd243, %fd244;
	cvt.rzi.s32.f64 	%r240, %fd245;
	ld.global.f64 	%fd246, [%rd17];
	cvt.rzi.s32.f64 	%r241, %fd246;
	cvt.rn.f64.s32 	%fd247, %r241;
	ld.global.u32 	%r242, [%rd64];
	cvt.rn.f64.s32 	%fd248, %r242;
	add.f64 	%fd249, %fd247, %fd248;
	cvt.rzi.s32.f64 	%r243, %fd249;
	mad.lo.s32 	%r244, %r240, %r75, %r243;
	mad.lo.s32 	%r245, %r244, %r76, %r74;
	abs.s32 	%r246, %r245;
	add.s32 	%r247, %r363, %r51;
	mul.wide.s32 	%rd65, %r247, 4;
	add.s64 	%rd66, %rd3, %rd65;
	setp.lt.s32 	%p42, %r246, %r73;
	selp.b32 	%r248, %r246, 0, %p42;
	st.global.u32 	[%rd66], %r248;
$L__BB3_50:
	setp.lt.u32 	%p43, %r72, 4;
	mov.f64 	%fd452, 0d0000000000000000;
	mov.b32 	%r368, 0;
	@%p43 bra 	$L__BB3_53;
	mov.f64 	%fd452, 0d0000000000000000;
	mov.b32 	%r366, 0;
$L__BB3_52:
	.pragma "nounroll";
	setp.lt.s32 	%p44, %r6, 0;
	setp.eq.s32 	%p45, %r7, 1062207488;
	add.s32 	%r251, %r366, %r51;
	mul.wide.s32 	%rd67, %r251, 4;
	add.s64 	%rd68, %rd3, %rd67;
	ld.global.s32 	%rd69, [%rd68];
	add.s64 	%rd70, %rd2, %rd69;
	ld.global.u8 	%r252, [%rd70];
	add.s32 	%r253, %r252, -100;
	cvt.rn.f64.s32 	%fd253, %r253;
	{
	.reg .b32 %temp; 
	mov.b64 	{%temp, %r254}, %fd253;
	}
	abs.f64 	%fd254, %fd253;
	{ // callseq 14, 0
	.param .b64 param0;
	st.param.f64 	[param0], %fd254;
	.param .b64 retval0;
	call.uni (retval0), 
	__internal_accurate_pow, 
	(
	param0
	);
	ld.param.f64 	%fd255, [retval0];
	} // callseq 14
	setp.lt.s32 	%p47, %r254, 0;
	neg.f64 	%fd257, %fd255;
	selp.f64 	%fd258, %fd257, %fd255, %p45;
	selp.f64 	%fd259, %fd258, %fd255, %p47;
	setp.eq.s32 	%p48, %r253, 0;
	selp.b32 	%r255, %r254, 0, %p45;
	or.b32  	%r256, %r255, 2146435072;
	selp.b32 	%r257, %r256, %r255, %p44;
	mov.b32 	%r258, 0;
	mov.b64 	%fd260, {%r258, %r257};
	selp.f64 	%fd261, %fd260, %fd259, %p48;
	setp.eq.s32 	%p49, %r253, 1;
	selp.f64 	%fd262, 0d3FF0000000000000, %fd261, %p49;
	add.s32 	%r259, %r252, -228;
	cvt.rn.f64.s32 	%fd263, %r259;
	{
	.reg .b32 %temp; 
	mov.b64 	{%temp, %r260}, %fd263;
	}
	abs.f64 	%fd264, %fd263;
	{ // callseq 15, 0
	.param .b64 param0;
	st.param.f64 	[param0], %fd264;
	.param .b64 retval0;
	call.uni (retval0), 
	__internal_accurate_pow, 
	(
	param0
	);
	ld.param.f64 	%fd265, [retval0];
	} // callseq 15
	setp.lt.s32 	%p50, %r260, 0;
	neg.f64 	%fd267, %fd265;
	selp.f64 	%fd268, %fd267, %fd265, %p45;
	selp.f64 	%fd269, %fd268, %fd265, %p50;
	setp.eq.s32 	%p51, %r259, 0;
	selp.b32 	%r261, %r260, 0, %p45;
	or.b32  	%r262, %r261, 2146435072;
	selp.b32 	%r263, %r262, %r261, %p44;
	mov.b64 	%fd270, {%r258, %r263};
	selp.f64 	%fd271, %fd270, %fd269, %p51;
	setp.eq.s32 	%p52, %r259, 1;
	selp.f64 	%fd272, 0d3FF0000000000000, %fd271, %p52;
	sub.f64 	%fd273, %fd262, %fd272;
	div.rn.f64 	%fd274, %fd273, 0d4049000000000000;
	add.f64 	%fd275, %fd452, %fd274;
	ld.global.s32 	%rd71, [%rd68+4];
	add.s64 	%rd72, %rd2, %rd71;
	ld.global.u8 	%r264, [%rd72];
	add.s32 	%r265, %r264, -100;
	cvt.rn.f64.s32 	%fd276, %r265;
	{
	.reg .b32 %temp; 
	mov.b64 	{%temp, %r266}, %fd276;
	}
	abs.f64 	%fd277, %fd276;
	{ // callseq 16, 0
	.param .b64 param0;
	st.param.f64 	[param0], %fd277;
	.param .b64 retval0;
	call.uni (retval0), 
	__internal_accurate_pow, 
	(
	param0
	);
	ld.param.f64 	%fd278, [retval0];
	} // callseq 16
	setp.lt.s32 	%p53, %r266, 0;
	neg.f64 	%fd280, %fd278;
	selp.f64 	%fd281, %fd280, %fd278, %p45;
	selp.f64 	%fd282, %fd281, %fd278, %p53;
	setp.eq.s32 	%p54, %r265, 0;
	selp.b32 	%r267, %r266, 0, %p45;
	or.b32  	%r268, %r267, 2146435072;
	selp.b32 	%r269, %r268, %r267, %p44;
	mov.b64 	%fd283, {%r258, %r269};
	selp.f64 	%fd284, %fd283, %fd282, %p54;
	setp.eq.s32 	%p55, %r265, 1;
	selp.f64 	%fd285, 0d3FF0000000000000, %fd284, %p55;
	add.s32 	%r270, %r264, -228;
	cvt.rn.f64.s32 	%fd286, %r270;
	{
	.reg .b32 %temp; 
	mov.b64 	{%temp, %r271}, %fd286;
	}
	abs.f64 	%fd287, %fd286;
	{ // callseq 17, 0
	.param .b64 param0;
	st.param.f64 	[param0], %fd287;
	.param .b64 retval0;
	call.uni (retval0), 
	__internal_accurate_pow, 
	(
	param0
	);
	ld.param.f64 	%fd288, [retval0];
	} // callseq 17
	setp.lt.s32 	%p56, %r271, 0;
	neg.f64 	%fd290, %fd288;
	selp.f64 	%fd291, %fd290, %fd288, %p45;
	selp.f64 	%fd292, %fd291, %fd288, %p56;
	setp.eq.s32 	%p57, %r270, 0;
	selp.b32 	%r272, %r271, 0, %p45;
	or.b32  	%r273, %r272, 2146435072;
	selp.b32 	%r274, %r273, %r272, %p44;
	mov.b64 	%fd293, {%r258, %r274};
	selp.f64 	%fd294, %fd293, %fd292, %p57;
	setp.eq.s32 	%p58, %r270, 1;
	selp.f64 	%fd295, 0d3FF0000000000000, %fd294, %p58;
	sub.f64 	%fd296, %fd285, %fd295;
	div.rn.f64 	%fd297, %fd296, 0d4049000000000000;
	add.f64 	%fd298, %fd275, %fd297;
	ld.global.s32 	%rd73, [%rd68+8];
	add.s64 	%rd74, %rd2, %rd73;
	ld.global.u8 	%r275, [%rd74];
	add.s32 	%r276, %r275, -100;
	cvt.rn.f64.s32 	%fd299, %r276;
	{
	.reg .b32 %temp; 
	mov.b64 	{%temp, %r277}, %fd299;
	}
	abs.f64 	%fd300, %fd299;
	{ // callseq 18, 0
	.param .b64 param0;
	st.param.f64 	[param0], %fd300;
	.param .b64 retval0;
	call.uni (retval0), 
	__internal_accurate_pow, 
	(
	param0
	);
	ld.param.f64 	%fd301, [retval0];
	} // callseq 18
	setp.lt.s32 	%p59, %r277, 0;
	neg.f64 	%fd303, %fd301;
	selp.f64 	%fd304, %fd303, %fd301, %p45;
	selp.f64 	%fd305, %fd304, %fd301, %p59;
	setp.eq.s32 	%p60, %r276, 0;
	selp.b32 	%r278, %r277, 0, %p45;
	or.b32  	%r279, %r278, 2146435072;
	selp.b32 	%r280, %r279, %r278, %p44;
	mov.b64 	%fd306, {%r258, %r280};
	selp.f64 	%fd307, %fd306, %fd305, %p60;
	setp.eq.s32 	%p61, %r276, 1;
	selp.f64 	%fd308, 0d3FF0000000000000, %fd307, %p61;
	add.s32 	%r281, %r275, -228;
	cvt.rn.f64.s32 	%fd309, %r281;
	{
	.reg .b32 %temp; 
	mov.b64 	{%temp, %r282}, %fd309;
	}
	abs.f64 	%fd310, %fd309;
	{ // callseq 19, 0
	.param .b64 param0;
	st.param.f64 	[param0], %fd310;
	.param .b64 retval0;
	call.uni (retval0), 
	__internal_accurate_pow, 
	(
	param0
	);
	ld.param.f64 	%fd311, [retval0];
	} // callseq 19
	setp.lt.s32 	%p62, %r282, 0;
	neg.f64 	%fd313, %fd311;
	selp.f64 	%fd314, %fd313, %fd311, %p45;
	selp.f64 	%fd315, %fd314, %fd311, %p62;
	setp.eq.s32 	%p63, %r281, 0;
	selp.b32 	%r283, %r282, 0, %p45;
	or.b32  	%r284, %r283, 2146435072;
	selp.b32 	%r285, %r284, %r283, %p44;
	mov.b64 	%fd316, {%r258, %r285};
	selp.f64 	%fd317, %fd316, %fd315, %p63;
	setp.eq.s32 	%p64, %r281, 1;
	selp.f64 	%fd318, 0d3FF0000000000000, %fd317, %p64;
	sub.f64 	%fd319, %fd308, %fd318;
	div.rn.f64 	%fd320, %fd319, 0d4049000000000000;
	add.f64 	%fd321, %fd298, %fd320;
	ld.global.s32 	%rd75, [%rd68+12];
	add.s64 	%rd76, %rd2, %rd75;
	ld.global.u8 	%r286, [%rd76];
	add.s32 	%r287, %r286, -100;
	cvt.rn.f64.s32 	%fd322, %r287;
	{
	.reg .b32 %temp; 
	mov.b64 	{%temp, %r288}, %fd322;
	}
	abs.f64 	%fd323, %fd322;
	{ // callseq 20, 0
	.param .b64 param0;
	st.param.f64 	[param0], %fd323;
	.param .b64 retval0;
	call.uni (retval0), 
	__internal_accurate_pow, 
	(
	param0
	);
	ld.param.f64 	%fd324, [retval0];
	} // callseq 20
	setp.lt.s32 	%p65, %r288, 0;
	neg.f64 	%fd326, %fd324;
	selp.f64 	%fd327, %fd326, %fd324, %p45;
	selp.f64 	%fd328, %fd327, %fd324, %p65;
	setp.eq.s32 	%p66, %r287, 0;
	selp.b32 	%r289, %r288, 0, %p45;
	or.b32  	%r290, %r289, 2146435072;
	selp.b32 	%r291, %r290, %r289, %p44;
	mov.b64 	%fd329, {%r258, %r291};
	selp.f64 	%fd330, %fd329, %fd328, %p66;
	setp.eq.s32 	%p67, %r287, 1;
	selp.f64 	%fd331, 0d3FF0000000000000, %fd330, %p67;
	add.s32 	%r292, %r286, -228;
	cvt.rn.f64.s32 	%fd332, %r292;
	{
	.reg .b32 %temp; 
	mov.b64 	{%temp, %r293}, %fd332;
	}
	abs.f64 	%fd333, %fd332;
	{ // callseq 21, 0
	.param .b64 param0;
	st.param.f64 	[param0], %fd333;
	.param .b64 retval0;
	call.uni (retval0), 
	__internal_accurate_pow, 
	(
	param0
	);
	ld.param.f64 	%fd334, [retval0];
	} // callseq 21
	setp.lt.s32 	%p68, %r293, 0;
	neg.f64 	%fd336, %fd334;
	selp.f64 	%fd337, %fd336, %fd334, %p45;
	selp.f64 	%fd338, %fd337, %fd334, %p68;
	setp.eq.s32 	%p69, %r292, 0;
	selp.b32 	%r294, %r293, 0, %p45;
	or.b32  	%r295, %r294, 2146435072;
	selp.b32 	%r296, %r295, %r294, %p44;
	mov.b64 	%fd339, {%r258, %r296};
	selp.f64 	%fd340, %fd339, %fd338, %p69;
	setp.eq.s32 	%p70, %r292, 1;
	selp.f64 	%fd341, 0d3FF0000000000000, %fd340, %p70;
	sub.f64 	%fd342, %fd331, %fd341;
	div.rn.f64 	%fd343, %fd342, 0d4049000000000000;
	add.f64 	%fd452, %fd321, %fd343;
	add.s32 	%r366, %r366, 4;
	setp.ne.s32 	%p71, %r366, %r11;
	mov.u32 	%r368, %r11;
	@%p71 bra 	$L__BB3_52;
$L__BB3_53:
	setp.eq.s32 	%p72, %r9, 0;
	@%p72 bra 	$L__BB3_58;
	setp.eq.s32 	%p73, %r10, 0;
	@%p73 bra 	$L__BB3_56;
	setp.lt.s32 	%p74, %r6, 0;
	setp.eq.s32 	%p75, %r7, 1062207488;
	add.s32 	%r297, %r368, %r51;
	mul.wide.s32 	%rd77, %r297, 4;
	add.s64 	%rd78, %rd3, %rd77;
	ld.global.s32 	%rd79, [%rd78];
	add.s64 	%rd80, %rd2, %rd79;
	ld.global.u8 	%r298, [%rd80];
	add.s32 	%r299, %r298, -100;
	cvt.rn.f64.s32 	%fd345, %r299;
	{
	.reg .b32 %temp; 
	mov.b64 	{%temp, %r300}, %fd345;
	}
	abs.f64 	%fd346, %fd345;
	{ // callseq 22, 0
	.param .b64 param0;
	st.param.f64 	[param0], %fd346;
	.param .b64 retval0;
	call.uni (retval0), 
	__internal_accurate_pow, 
	(
	param0
	);
	ld.param.f64 	%fd347, [retval0];
	} // callseq 22
	setp.lt.s32 	%p77, %r300, 0;
	neg.f64 	%fd349, %fd347;
	selp.f64 	%fd350, %fd349, %fd347, %p75;
	selp.f64 	%fd351, %fd350, %fd347, %p77;
	setp.eq.s32 	%p78, %r299, 0;
	selp.b32 	%r301, %r300, 0, %p75;
	or.b32  	%r302, %r301, 2146435072;
	selp.b32 	%r303, %r302, %r301, %p74;
	mov.b32 	%r304, 0;
	mov.b64 	%fd352, {%r304, %r303};
	selp.f64 	%fd353, %fd352, %fd351, %p78;
	setp.eq.s32 	%p79, %r299, 1;
	selp.f64 	%fd354, 0d3FF0000000000000, %fd353, %p79;
	add.s32 	%r305, %r298, -228;
	cvt.rn.f64.s32 	%fd355, %r305;
	{
	.reg .b32 %temp; 
	mov.b64 	{%temp, %r306}, %fd355;
	}
	abs.f64 	%fd356, %fd355;
	{ // callseq 23, 0
	.param .b64 param0;
	st.param.f64 	[param0], %fd356;
	.param .b64 retval0;
	call.uni (retval0), 
	__internal_accurate_pow, 
	(
	param0
	);
	ld.param.f64 	%fd357, [retval0];
	} // callseq 23
	setp.lt.s32 	%p80, %r306, 0;
	neg.f64 	%fd359, %fd357;
	selp.f64 	%fd360, %fd359, %fd357, %p75;
	selp.f64 	%fd361, %fd360, %fd357, %p80;
	setp.eq.s32 	%p81, %r305, 0;
	selp.b32 	%r307, %r306, 0, %p75;
	or.b32  	%r308, %r307, 2146435072;
	selp.b32 	%r309, %r308, %r307, %p74;
	mov.b64 	%fd362, {%r304, %r309};
	selp.f64 	%fd363, %fd362, %fd361, %p81;
	setp.eq.s32 	%p82, %r305, 1;
	selp.f64 	%fd364, 0d3FF0000000000000, %fd363, %p82;
	sub.f64 	%fd365, %fd354, %fd364;
	div.rn.f64 	%fd366, %fd365, 0d4049000000000000;
	add.f64 	%fd367, %fd452, %fd366;
	ld.global.s32 	%rd81, [%rd78+4];
	add.s64 	%rd82, %rd2, %rd81;
	ld.global.u8 	%r310, [%rd82];
	add.s32 	%r311, %r310, -100;
	cvt.rn.f64.s32 	%fd368, %r311;
	{
	.reg .b32 %temp; 
	mov.b64 	{%temp, %r312}, %fd368;
	}
	abs.f64 	%fd369, %fd368;
	{ // callseq 24, 0
	.param .b64 param0;
	st.param.f64 	[param0], %fd369;
	.param .b64 retval0;
	call.uni (retval0), 
	__internal_accurate_pow, 
	(
	param0
	);
	ld.param.f64 	%fd370, [retval0];
	} // callseq 24
	setp.lt.s32 	%p83, %r312, 0;
	neg.f64 	%fd372, %fd370;
	selp.f64 	%fd373, %fd372, %fd370, %p75;
	selp.f64 	%fd374, %fd373, %fd370, %p83;
	setp.eq.s32 	%p84, %r311, 0;
	selp.b32 	%r313, %r312, 0, %p75;
	or.b32  	%r314, %r313, 2146435072;
	selp.b32 	%r315, %r314, %r313, %p74;
	mov.b64 	%fd375, {%r304, %r315};
	selp.f64 	%fd376, %fd375, %fd374, %p84;
	setp.eq.s32 	%p85, %r311, 1;
	selp.f64 	%fd377, 0d3FF0000000000000, %fd376, %p85;
	add.s32 	%r316, %r310, -228;
	cvt.rn.f64.s32 	%fd378, %r316;
	{
	.reg .b32 %temp; 
	mov.b64 	{%temp, %r317}, %fd378;
	}
	abs.f64 	%fd379, %fd378;
	{ // callseq 25, 0
	.param .b64 param0;
	st.param.f64 	[param0], %fd379;
	.param .b64 retval0;
	call.uni (retval0), 
	__internal_accurate_pow, 
	(
	param0
	);
	ld.param.f64 	%fd380, [retval0];
	} // callseq 25
	setp.lt.s32 	%p86, %r317, 0;
	neg.f64 	%fd382, %fd380;
	selp.f64 	%fd383, %fd382, %fd380, %p75;
	selp.f64 	%fd384, %fd383, %fd380, %p86;
	setp.eq.s32 	%p87, %r316, 0;
	selp.b32 	%r318, %r317, 0, %p75;
	or.b32  	%r319, %r318, 2146435072;
	selp.b32 	%r320, %r319, %r318, %p74;
	mov.b64 	%fd385, {%r304, %r320};
	selp.f64 	%fd386, %fd385, %fd384, %p87;
	setp.eq.s32 	%p88, %r316, 1;
	selp.f64 	%fd387, 0d3FF0000000000000, %fd386, %p88;
	sub.f64 	%fd388, %fd377, %fd387;
	div.rn.f64 	%fd389, %fd388, 0d4049000000000000;
	add.f64 	%fd452, %fd367, %fd389;
	add.s32 	%r368, %r368, 2;
$L__BB3_56:
	setp.eq.s32 	%p89, %r12, 0;
	@%p89 bra 	$L__BB3_58;
	setp.lt.s32 	%p90, %r6, 0;
	setp.eq.s32 	%p91, %r7, 1062207488;
	add.s32 	%r321, %r368, %r51;
	mul.wide.s32 	%rd83, %r321, 4;
	add.s64 	%rd84, %rd3, %rd83;
	ld.global.s32 	%rd85, [%rd84];
	add.s64 	%rd86, %rd2, %rd85;
	ld.global.u8 	%r322, [%rd86];
	add.s32 	%r323, %r322, -100;
	cvt.rn.f64.s32 	%fd390, %r323;
	{
	.reg .b32 %temp; 
	mov.b64 	{%temp, %r324}, %fd390;
	}
	abs.f64 	%fd391, %fd390;
	{ // callseq 26, 0
	.param .b64 param0;
	st.param.f64 	[param0], %fd391;
	.param .b64 retval0;
	call.uni (retval0), 
	__internal_accurate_pow, 
	(
	param0
	);
	ld.param.f64 	%fd392, [retval0];
	} // callseq 26
	setp.lt.s32 	%p93, %r324, 0;
	neg.f64 	%fd394, %fd392;
	selp.f64 	%fd395, %fd394, %fd392, %p91;
	selp.f64 	%fd396, %fd395, %fd392, %p93;
	setp.eq.s32 	%p94, %r323, 0;
	selp.b32 	%r325, %r324, 0, %p91;
	or.b32  	%r326, %r325, 2146435072;
	selp.b32 	%r327, %r326, %r325, %p90;
	mov.b32 	%r328, 0;
	mov.b64 	%fd397, {%r328, %r327};
	selp.f64 	%fd398, %fd397, %fd396, %p94;
	setp.eq.s32 	%p95, %r323, 1;
	selp.f64 	%fd399, 0d3FF0000000000000, %fd398, %p95;
	add.s32 	%r329, %r322, -228;
	cvt.rn.f64.s32 	%fd400, %r329;
	{
	.reg .b32 %temp; 
	mov.b64 	{%temp, %r330}, %fd400;
	}
	abs.f64 	%fd401, %fd400;
	{ // callseq 27, 0
	.param .b64 param0;
	st.param.f64 	[param0], %fd401;
	.param .b64 retval0;
	call.uni (retval0), 
	__internal_accurate_pow, 
	(
	param0
	);
	ld.param.f64 	%fd402, [retval0];
	} // callseq 27
	setp.lt.s32 	%p96, %r330, 0;
	neg.f64 	%fd404, %fd402;
	selp.f64 	%fd405, %fd404, %fd402, %p91;
	selp.f64 	%fd406, %fd405, %fd402, %p96;
	setp.eq.s32 	%p97, %r329, 0;
	selp.b32 	%r331, %r330, 0, %p91;
	or.b32  	%r332, %r331, 2146435072;
	selp.b32 	%r333, %r332, %r331, %p90;
	mov.b64 	%fd407, {%r328, %r333};
	selp.f64 	%fd408, %fd407, %fd406, %p97;
	setp.eq.s32 	%p98, %r329, 1;
	selp.f64 	%fd409, 0d3FF0000000000000, %fd408, %p98;
	sub.f64 	%fd410, %fd399, %fd409;
	div.rn.f64 	%fd411, %fd410, 0d4049000000000000;
	add.f64 	%fd452, %fd452, %fd411;
$L__BB3_58:
	mul.wide.s32 	%rd87, %r20, 8;
	add.s64 	%rd88, %rd11, %rd87;
	div.rn.f64 	%fd47, %fd452, %fd3;
	st.global.f64 	[%rd88], %fd47;
	add.s64 	%rd21, %rd4, %rd87;
	ld.global.f64 	%fd48, [%rd21];
	fma.rn.f64 	%fd412, %fd47, 0d3FF71547652B82FE, 0d4338000000000000;
	{
	.reg .b32 %temp; 
	mov.b64 	{%r64, %temp}, %fd412;
	}
	mov.f64 	%fd413, 0dC338000000000000;
	add.rn.f64 	%fd414, %fd412, %fd413;
	fma.rn.f64 	%fd415, %fd414, 0dBFE62E42FEFA39EF, %fd47;
	fma.rn.f64 	%fd416, %fd414, 0dBC7ABC9E3B39803F, %fd415;
	fma.rn.f64 	%fd417, %fd416, 0d3E5ADE1569CE2BDF, 0d3E928AF3FCA213EA;
	fma.rn.f64 	%fd418, %fd417, %fd416, 0d3EC71DEE62401315;
	fma.rn.f64 	%fd419, %fd418, %fd416, 0d3EFA01997C89EB71;
	fma.rn.f64 	%fd420, %fd419, %fd416, 0d3F2A01A014761F65;
	fma.rn.f64 	%fd421, %fd420, %fd416, 0d3F56C16C1852B7AF;
	fma.rn.f64 	%fd422, %fd421, %fd416, 0d3F81111111122322;
	fma.rn.f64 	%fd423, %fd422, %fd416, 0d3FA55555555502A1;
	fma.rn.f64 	%fd424, %fd423, %fd416, 0d3FC5555555555511;
	fma.rn.f64 	%fd425, %fd424, %fd416, 0d3FE000000000000B;
	fma.rn.f64 	%fd426, %fd425, %fd416, 0d3FF0000000000000;
	fma.rn.f64 	%fd427, %fd426, %fd416, 0d3FF0000000000000;
	{
	.reg .b32 %temp; 
	mov.b64 	{%r65, %temp}, %fd427;
	}
	{
	.reg .b32 %temp; 
	mov.b64 	{%temp, %r66}, %fd427;
	}
	shl.b32 	%r334, %r64, 20;
	add.s32 	%r335, %r334, %r66;
	mov.b64 	%fd453, {%r65, %r335};
	{
	.reg .b32 %temp; 
	mov.b64 	{%temp, %r336}, %fd47;
	}
	mov.b32 	%f2, %r336;
	abs.f32 	%f1, %f2;
	setp.lt.f32 	%p99, %f1, 0f4086232B;
	@%p99 bra 	$L__BB3_61;
	setp.lt.f64 	%p100, %fd47, 0d0000000000000000;
	add.f64 	%fd428, %fd47, 0d7FF0000000000000;
	selp.f64 	%fd453, 0d0000000000000000, %fd428, %p100;
	setp.geu.f32 	%p101, %f1, 0f40874800;
	@%p101 bra 	$L__BB3_61;
	shr.u32 	%r337, %r64, 31;
	add.s32 	%r338, %r64, %r337;
	shr.s32 	%r339, %r338, 1;
	shl.b32 	%r340, %r339, 20;
	add.s32 	%r341, %r66, %r340;
	mov.b64 	%fd429, {%r65, %r341};
	sub.s32 	%r342, %r64, %r339;
	shl.b32 	%r343, %r342, 20;
	add.s32 	%r344, %r343, 1072693248;
	mov.b32 	%r345, 0;
	mov.b64 	%fd430, {%r345, %r344};
	mul.f64 	%fd453, %fd430, %fd429;
$L__BB3_61:
	mul.f64 	%fd431, %fd48, %fd453;
	st.global.f64 	[%rd21], %fd431;
$L__BB3_62:
	setp.ge.s32 	%p102, %r20, %r71;
	mov.b64 	%rd89, 0;
	st.shared.u64 	[%r8], %rd89;
	bar.sync 	0;
	@%p102 bra 	$L__BB3_64;
	mul.wide.s32 	%rd90, %r20, 8;
	add.s64 	%rd91, %rd4, %rd90;
	ld.global.f64 	%fd432, [%rd91];
	st.shared.f64 	[%r8], %fd432;
$L__BB3_64:
	setp.lt.u32 	%p103, %r5, 2;
	bar.sync 	0;
	@%p103 bra 	$L__BB3_69;
	mov.u32 	%r369, %r5;
$L__BB3_66:
	shr.u32 	%r68, %r369, 1;
	setp.ge.u32 	%p104, %r1, %r68;
	@%p104 bra 	$L__BB3_68;
	shl.b32 	%r346, %r68, 3;
	add.s32 	%r347, %r8, %r346;
	ld.shared.f64 	%fd433, [%r347];
	ld.shared.f64 	%fd434, [%r8];
	add.f64 	%fd435, %fd433, %fd434;
	st.shared.f64 	[%r8], %fd435;
$L__BB3_68:
	bar.sync 	0;
	setp.gt.u32 	%p105, %r369, 3;
	mov.u32 	%r369, %r68;
	@%p105 bra 	$L__BB3_66;
$L__BB3_69:
	setp.ne.s32 	%p106, %r1, 0;
	@%p106 bra 	$L__BB3_71;
	ld.shared.f64 	%fd436, [_ZZ17likelihood_kernelPdS_S_S_S_PiS0_S_PhS_S_iiiiiiS0_S_5uint34dim3E6buffer];
	mul.wide.u32 	%rd92, %r19, 8;
	add.s64 	%rd93, %rd12, %rd92;
	st.global.f64 	[%rd93], %fd436;
$L__BB3_71:
	bar.sync 	0;
	bar.sync 	0;
	add.s32 	%r349, %r349, 1;
	setp.lt.s32 	%p107, %r349, %r16;
	@%p107 bra 	$L__BB3_14;
	ld.shared.u32 	%r349, [_ZZ22likelihood_kernelProxyE5index];
	bra.uni 	$L__BB3_7;
$L__BB3_73:
	ret;

}
.func  (.param .align 16 .b8 func_retval0[16]) __internal_trig_reduction_slowpathd(
	.param .b64 __internal_trig_reduction_slowpathd_param_0
)
{
	.local .align 8 .b8 	__local_depot4[40];
	.reg .b64 	%SP;
	.reg .b64 	%SPL;
	.reg .pred 	%p<10>;
	.reg .b32 	%r<47>;
	.reg .b64 	%rd<74>;
	.reg .b64 	%fd<5>;

	mov.u64 	%SPL, __local_depot4;
	ld.param.f64 	%fd4, [__internal_trig_reduction_slowpathd_param_0];
	add.u64 	%rd1, %SPL, 0;
	{
	.reg .b32 %temp; 
	mov.b64 	{%temp, %r1}, %fd4;
	}
	shr.u32 	%r2, %r1, 20;
	and.b32  	%r3, %r2, 2047;
	setp.eq.s32 	%p1, %r3, 2047;
	mov.b32 	%r46, 0;
	@%p1 bra 	$L__BB4_9;
	add.s32 	%r20, %r3, -1024;
	mov.b64 	%rd20, %fd4;
	shl.b64 	%rd2, %rd20, 11;
	shr.u32 	%r4, %r20, 6;
	sub.s32 	%r45, 15, %r4;
	sub.s32 	%r21, 19, %r4;
	setp.lt.u32 	%p2, %r20, 128;
	selp.b32 	%r6, 18, %r21, %p2;
	setp.ge.s32 	%p3, %r45, %r6;
	mov.b64 	%rd70, 0;
	@%p3 bra 	$L__BB4_4;
	add.s32 	%r23, %r6, %r4;
	neg.s32 	%r43, %r23;
	or.b64  	%rd3, %rd2, -9223372036854775808;
	mov.b64 	%rd70, 0;
	mov.b32 	%r42, 0;
	mov.u64 	%rd25, __cudart_i2opi_d;
	mov.u32 	%r44, %r45;
$L__BB4_3:
	.pragma "nounroll";
	mul.wide.s32 	%rd22, %r42, 8;
	add.s64 	%rd23, %rd1, %rd22;
	mul.wide.s32 	%rd24, %r44, 8;
	add.s64 	%rd26, %rd25, %rd24;
	ld.global.nc.u64 	%rd27, [%rd26];
	{
	.reg .u32 %r0, %r1, %r2, %r3, %alo, %ahi, %blo, %bhi, %clo, %chi;
	mov.b64 	{%alo,%ahi}, %rd27;
	mov.b64 	{%blo,%bhi}, %rd3;
	mov.b64 	{%clo,%chi}, %rd70;
	mad.lo.cc.u32 	%r0, %alo, %blo, %clo;
	madc.hi.cc.u32 	%r1, %alo, %blo, %chi;
	madc.hi.u32 	%r2, %alo, %bhi, 0;
	mad.lo.cc.u32 	%r1, %alo, %bhi, %r1;
	madc.hi.cc.u32 	%r2, %ahi, %blo, %r2;
	madc.hi.u32 	%r3, %ahi, %bhi, 0;
	mad.lo.cc.u32 	%r1, %ahi, %blo, %r1;
	madc.lo.cc.u32 	%r2, %ahi, %bhi, %r2;
	addc.u32 	%r3, %r3, 0;
	mov.b64 	%rd28, {%r0,%r1};
	mov.b64 	%rd70, {%r2,%r3};
	}
	st.local.u64 	[%rd23], %rd28;
	add.s32 	%r44, %r44, 1;
	add.s32 	%r43, %r43, 1;
	add.s32 	%r42, %r42, 1;
	setp.ne.s32 	%p4, %r43, -15;
	mov.u32 	%r45, %r6;
	@%p4 bra 	$L__BB4_3;
$L__BB4_4:
	cvt.s64.s32 	%rd29, %r45;
	cvt.u64.u32 	%rd30, %r4;
	add.s64 	%rd31, %rd30, %rd29;
	shl.b64 	%rd32, %rd31, 3;
	add.s64 	%rd33, %rd1, %rd32;
	st.local.u64 	[%rd33+-120], %rd70;
	and.b32  	%r15, %r2, 63;
	ld.local.u64 	%rd72, [%rd1+16];
	ld.local.u64 	%rd71, [%rd1+24];
	setp.eq.s32 	%p5, %r15, 0;
	@%p5 bra 	$L__BB4_6;
	shl.b64 	%rd34, %rd71, %r15;
	shr.u64 	%rd35, %rd72, 1;
	xor.b32  	%r24, %r15, 63;
	shr.u64 	%rd36, %rd35, %r24;
	or.b64  	%rd71, %rd34, %rd36;
	ld.local.u64 	%rd37, [%rd1+8];
	shl.b64 	%rd38, %rd72, %r15;
	shr.u64 	%rd39, %rd37, 1;
	shr.u64 	%rd40, %rd39, %r24;
	or.b64  	%rd72, %rd38, %rd40;
$L__BB4_6:
	and.b32  	%r25, %r1, -2147483648;
	shr.u64 	%rd41, %rd71, 62;
	cvt.u32.u64 	%r26, %rd41;
	mov.b64 	{%r27, %r28}, %rd71;
	mov.b64 	{%r29, %r30}, %rd72;
	shf.l.wrap.b32 	%r31, %r30, %r27, 2;
	shf.l.wrap.b32 	%r32, %r27, %r28, 2;
	mov.b64 	%rd42, {%r31, %r32};
	shl.b64 	%rd43, %rd72, 2;
	shr.u64 	%rd44, %rd42, 63;
	cvt.u32.u64 	%r33, %rd44;
	add.s32 	%r34, %r33, %r26;
	setp.eq.s32 	%p6, %r25, 0;
	neg.s32 	%r35, %r34;
	selp.b32 	%r46, %r34, %r35, %p6;
	setp.gt.s64 	%p7, %rd42, -1;
	mov.b64 	%rd45, 0;
	{
	.reg .u32 %r0, %r1, %r2, %r3, %a0, %a1, %a2, %a3, %b0, %b1, %b2, %b3;
	mov.b64 	{%a0,%a1}, %rd45;
	mov.b64 	{%a2,%a3}, %rd45;
	mov.b64 	{%b0,%b1}, %rd43;
	mov.b64 	{%b2,%b3}, %rd42;
	sub.cc.u32 	%r0, %a0, %b0;
	subc.cc.u32 	%r1, %a1, %b1;
	subc.cc.u32 	%r2, %a2, %b2;
	subc.u32 	%r3, %a3, %b3;
	mov.b64 	%rd46, {%r0,%r1};
	mov.b64 	%rd47, {%r2,%r3};
	}
	xor.b32  	%r36, %r25, -2147483648;
	selp.b64 	%rd73, %rd42, %rd47, %p7;
	selp.b64 	%rd14, %rd43, %rd46, %p7;
	selp.b32 	%r17, %r25, %r36, %p7;
	clz.b64 	%r37, %rd73;
	cvt.u64.u32 	%rd15, %r37;
	setp.eq.s32 	%p8, %r37, 0;
	@%p8 bra 	$L__BB4_8;
	cvt.u32.u64 	%r38, %rd15;
	and.b32  	%r39, %r38, 63;
	shl.b64 	%rd48, %rd73, %r39;
	shr.u64 	%rd49, %rd14, 1;
	not.b32 	%r40, %r38;
	and.b32  	%r41, %r40, 63;
	shr.u64 	%rd50, %rd49, %r41;
	or.b64  	%rd73, %rd48, %rd50;
$L__BB4_8:
	mov.b64 	%rd51, -3958705157555305931;
	{
	.reg .u32 %r0, %r1, %r2, %r3, %alo, %ahi, %blo, %bhi;
	mov.b64 	{%alo,%ahi}, %rd73;
	mov.b64 	{%blo,%bhi}, %rd51;
	mul.lo.u32 	%r0, %alo, %blo;
	mul.hi.u32 	%r1, %alo, %blo;
	mad.lo.cc.u32 	%r1, %alo, %bhi, %r1;
	madc.hi.u32 	%r2, %alo, %bhi, 0;
	mad.lo.cc.u32 	%r1, %ahi, %blo, %r1;
	madc.hi.cc.u32 	%r2, %ahi, %blo, %r2;
	madc.hi.u32 	%r3, %ahi, %bhi, 0;
	mad.lo.cc.u32 	%r2, %ahi, %bhi, %r2;
	addc.u32 	%r3, %r3, 0;
	mov.b64 	%rd52, {%r0,%r1};
	mov.b64 	%rd53, {%r2,%r3};
	}
	setp.gt.s64 	%p9, %rd53, 0;
	{
	.reg .u32 %r0, %r1, %r2, %r3, %a0, %a1, %a2, %a3, %b0, %b1, %b2, %b3;
	mov.b64 	{%a0,%a1}, %rd52;
	mov.b64 	{%a2,%a3}, %rd53;
	mov.b64 	{%b0,%b1}, %rd52;
	mov.b64 	{%b2,%b3}, %rd53;
	add.cc.u32 	%r0, %a0, %b0;
	addc.cc.u32 	%r1, %a1, %b1;
	addc.cc.u32 	%r2, %a2, %b2;
	addc.u32 	%r3, %a3, %b3;
	mov.b64 	%rd54, {%r0,%r1};
	mov.b64 	%rd55, {%r2,%r3};
	}
	selp.b64 	%rd56, %rd55, %rd53, %p9;
	selp.s64 	%rd57, -1, 0, %p9;
	sub.s64 	%rd58, %rd57, %rd15;
	cvt.u64.u32 	%rd59, %r17;
	shl.b64 	%rd60, %rd59, 32;
	add.s64 	%rd61, %rd56, 1;
	shr.u64 	%rd62, %rd61, 10;
	add.s64 	%rd63, %rd62, 1;
	shr.u64 	%rd64, %rd63, 1;
	shl.b64 	%rd65, %rd58, 52;
	add.s64 	%rd66, %rd65, %rd64;
	add.s64 	%rd67, %rd66, 4602678819172646912;
	or.b64  	%rd68, %rd67, %rd60;
	mov.b64 	%fd4, %rd68;
$L__BB4_9:
	st.param.f64 	[func_retval0], %fd4;
	st.param.b32 	[func_retval0+8], %r46;
	ret;

}
.func  (.param .b64 func_retval0) __internal_accurate_pow(
	.param .b64 __internal_accurate_pow_param_0
)
{
	.reg .pred 	%p<8>;
	.reg .b32 	%r<49>;
	.reg .b32 	%f<3>;
	.reg .b64 	%fd<109>;

	ld.param.f64 	%fd10, [__internal_accurate_pow_param_0];
	{
	.reg .b32 %temp; 
	mov.b64 	{%temp, %r46}, %fd10;
	}
	{
	.reg .b32 %temp; 
	mov.b64 	{%r45, %temp}, %fd10;
	}
	shr.u32 	%r47, %r46, 20;
	setp.gt.u32 	%p1, %r46, 1048575;
	@%p1 bra 	$L__BB5_2;
	mul.f64 	%fd11, %fd10, 0d4350000000000000;
	{
	.reg .b32 %temp; 
	mov.b64 	{%temp, %r46}, %fd11;
	}
	{
	.reg .b32 %temp; 
	mov.b64 	{%r45, %temp}, %fd11;
	}
	shr.u32 	%r16, %r46, 20;
	add.s32 	%r47, %r16, -54;
$L__BB5_2:
	add.s32 	%r48, %r47, -1023;
	and.b32  	%r17, %r46, -2146435073;
	or.b32  	%r18, %r17, 1072693248;
	mov.b64 	%fd107, {%r45, %r18};
	setp.lt.u32 	%p2, %r18, 1073127583;
	@%p2 bra 	$L__BB5_4;
	{
	.reg .b32 %temp; 
	mov.b64 	{%r19, %temp}, %fd107;
	}
	{
	.reg .b32 %temp; 
	mov.b64 	{%temp, %r20}, %fd107;
	}
	add.s32 	%r21, %r20, -1048576;
	mov.b64 	%fd107, {%r19, %r21};
	add.s32 	%r48, %r47, -1022;
$L__BB5_4:
	add.f64 	%fd12, %fd107, 0dBFF0000000000000;
	add.f64 	%fd13, %fd107, 0d3FF0000000000000;
	rcp.approx.ftz.f64 	%fd14, %fd13;
	neg.f64 	%fd15, %fd13;
	fma.rn.f64 	%fd16, %fd15, %fd14, 0d3FF0000000000000;
	fma.rn.f64 	%fd17, %fd16, %fd16, %fd16;
	fma.rn.f64 	%fd18, %fd17, %fd14, %fd14;
	mul.f64 	%fd19, %fd12, %fd18;
	fma.rn.f64 	%fd20, %fd12, %fd18, %fd19;
	mul.f64 	%fd21, %fd20, %fd20;
	fma.rn.f64 	%fd22, %fd21, 0d3EB0F5FF7D2CAFE2, 0d3ED0F5D241AD3B5A;
	fma.rn.f64 	%fd23, %fd22, %fd21, 0d3EF3B20A75488A3F;
	fma.rn.f64 	%fd24, %fd23, %fd21, 0d3F1745CDE4FAECD5;
	fma.rn.f64 	%fd25, %fd24, %fd21, 0d3F3C71C7258A578B;
	fma.rn.f64 	%fd26, %fd25, %fd21, 0d3F6249249242B910;
	fma.rn.f64 	%fd27, %fd26, %fd21, 0d3F89999999999DFB;
	sub.f64 	%fd28, %fd12, %fd20;
	add.f64 	%fd29, %fd28, %fd28;
	neg.f64 	%fd30, %fd20;
	fma.rn.f64 	%fd31, %fd30, %fd12, %fd29;
	mul.f64 	%fd32, %fd18, %fd31;
	fma.rn.f64 	%fd33, %fd21, %fd27, 0d3FB5555555555555;
	mov.f64 	%fd34, 0d3FB5555555555555;
	sub.f64 	%fd35, %fd34, %fd33;
	fma.rn.f64 	%fd36, %fd21, %fd27, %fd35;
	add.f64 	%fd37, %fd36, 0dBC46A4CB00B9E7B0;
	add.f64 	%fd38, %fd33, %fd37;
	sub.f64 	%fd39, %fd33, %fd38;
	add.f64 	%fd40, %fd37, %fd39;
	mul.rn.f64 	%fd41, %fd20, %fd20;
	neg.f64 	%fd42, %fd41;
	fma.rn.f64 	%fd43, %fd20, %fd20, %fd42;
	{
	.reg .b32 %temp; 
	mov.b64 	{%r22, %temp}, %fd32;
	}
	{
	.reg .b32 %temp; 
	mov.b64 	{%temp, %r23}, %fd32;
	}
	add.s32 	%r24, %r23, 1048576;
	mov.b64 	%fd44, {%r22, %r24};
	fma.rn.f64 	%fd45, %fd20, %fd44, %fd43;
	mul.rn.f64 	%fd46, %fd41, %fd20;
	neg.f64 	%fd47, %fd46;
	fma.rn.f64 	%fd48, %fd41, %fd20, %fd47;
	fma.rn.f64 	%fd49, %fd41, %fd32, %fd48;
	fma.rn.f64 	%fd50, %fd45, %fd20, %fd49;
	mul.rn.f64 	%fd51, %fd38, %fd46;
	neg.f64 	%fd52, %fd51;
	fma.rn.f64 	%fd53, %fd38, %fd46, %fd52;
	fma.rn.f64 	%fd54, %fd38, %fd50, %fd53;
	fma.rn.f64 	%fd55, %fd40, %fd46, %fd54;
	add.f64 	%fd56, %fd51, %fd55;
	sub.f64 	%fd57, %fd51, %fd56;
	add.f64 	%fd58, %fd55, %fd57;
	add.f64 	%fd59, %fd20, %fd56;
	sub.f64 	%fd60, %fd20, %fd59;
	add.f64 	%fd61, %fd56, %fd60;
	add.f64 	%fd62, %fd58, %fd61;
	add.f64 	%fd63, %fd32, %fd62;
	add.f64 	%fd64, %fd59, %fd63;
	sub.f64 	%fd65, %fd59, %fd64;
	add.f64 	%fd66, %fd63, %fd65;
	xor.b32  	%r25, %r48, -2147483648;
	mov.b32 	%r26, 1127219200;
	mov.b64 	%fd67, {%r25, %r26};
	mov.b32 	%r27, -2147483648;
	mov.b64 	%fd68, {%r27, %r26};
	sub.f64 	%fd69, %fd67, %fd68;
	fma.rn.f64 	%fd70, %fd69, 0d3FE62E42FEFA39EF, %fd64;
	fma.rn.f64 	%fd71, %fd69, 0dBFE62E42FEFA39EF, %fd70;
	sub.f64 	%fd72, %fd71, %fd64;
	sub.f64 	%fd73, %fd66, %fd72;
	fma.rn.f64 	%fd74, %fd69, 0d3C7ABC9E3B39803F, %fd73;
	add.f64 	%fd75, %fd70, %fd74;
	sub.f64 	%fd76, %fd70, %fd75;
	add.f64 	%fd77, %fd74, %fd76;
	mov.f64 	%fd78, 0d4000000000000000;
	{
	.reg .b32 %temp; 
	mov.b64 	{%temp, %r28}, %fd78;
	}
	{
	.reg .b32 %temp; 
	mov.b64 	{%r29, %temp}, %fd78;
	}
	shl.b32 	%r30, %r28, 1;
	setp.gt.u32 	%p3, %r30, -33554433;
	and.b32  	%r31, %r28, -15728641;
	selp.b32 	%r32, %r31, %r28, %p3;
	mov.b64 	%fd79, {%r29, %r32};
	mul.rn.f64 	%fd80, %fd75, %fd79;
	neg.f64 	%fd81, %fd80;
	fma.rn.f64 	%fd82, %fd75, %fd79, %fd81;
	fma.rn.f64 	%fd83, %fd77, %fd79, %fd82;
	add.f64 	%fd4, %fd80, %fd83;
	sub.f64 	%fd84, %fd80, %fd4;
	add.f64 	%fd5, %fd83, %fd84;
	fma.rn.f64 	%fd85, %fd4, 0d3FF71547652B82FE, 0d4338000000000000;
	{
	.reg .b32 %temp; 
	mov.b64 	{%r13, %temp}, %fd85;
	}
	mov.f64 	%fd86, 0dC338000000000000;
	add.rn.f64 	%fd87, %fd85, %fd86;
	fma.rn.f64 	%fd88, %fd87, 0dBFE62E42FEFA39EF, %fd4;
	fma.rn.f64 	%fd89, %fd87, 0dBC7ABC9E3B39803F, %fd88;
	fma.rn.f64 	%fd90, %fd89, 0d3E5ADE1569CE2BDF, 0d3E928AF3FCA213EA;
	fma.rn.f64 	%fd91, %fd90, %fd89, 0d3EC71DEE62401315;
	fma.rn.f64 	%fd92, %fd91, %fd89, 0d3EFA01997C89EB71;
	fma.rn.f64 	%fd93, %fd92, %fd89, 0d3F2A01A014761F65;
	fma.rn.f64 	%fd94, %fd93, %fd89, 0d3F56C16C1852B7AF;
	fma.rn.f64 	%fd95, %fd94, %fd89, 0d3F81111111122322;
	fma.rn.f64 	%fd96, %fd95, %fd89, 0d3FA55555555502A1;
	fma.rn.f64 	%fd97, %fd96, %fd89, 0d3FC5555555555511;
	fma.rn.f64 	%fd98, %fd97, %fd89, 0d3FE000000000000B;
	fma.rn.f64 	%fd99, %fd98, %fd89, 0d3FF0000000000000;
	fma.rn.f64 	%fd100, %fd99, %fd89, 0d3FF0000000000000;
	{
	.reg .b32 %temp; 
	mov.b64 	{%r14, %temp}, %fd100;
	}
	{
	.reg .b32 %temp; 
	mov.b64 	{%temp, %r15}, %fd100;
	}
	shl.b32 	%r33, %r13, 20;
	add.s32 	%r34, %r33, %r15;
	mov.b64 	%fd108, {%r14, %r34};
	{
	.reg .b32 %temp; 
	mov.b64 	{%temp, %r35}, %fd4;
	}
	mov.b32 	%f2, %r35;
	abs.f32 	%f1, %f2;
	setp.lt.f32 	%p4, %f1, 0f4086232B;
	@%p4 bra 	$L__BB5_7;
	setp.lt.f64 	%p5, %fd4, 0d0000000000000000;
	add.f64 	%fd101, %fd4, 0d7FF0000000000000;
	selp.f64 	%fd108, 0d0000000000000000, %fd101, %p5;
	setp.geu.f32 	%p6, %f1, 0f40874800;
	@%p6 bra 	$L__BB5_7;
	shr.u32 	%r36, %r13, 31;
	add.s32 	%r37, %r13, %r36;
	shr.s32 	%r38, %r37, 1;
	shl.b32 	%r39, %r38, 20;
	add.s32 	%r40, %r15, %r39;
	mov.b64 	%fd102, {%r14, %r40};
	sub.s32 	%r41, %r13, %r38;
	shl.b32 	%r42, %r41, 20;
	add.s32 	%r43, %r42, 1072693248;
	mov.b32 	%r44, 0;
	mov.b64 	%fd103, {%r44, %r43};
	mul.f64 	%fd108, %fd103, %fd102;
$L__BB5_7:
	abs.f64 	%fd104, %fd108;
	setp.eq.f64 	%p7, %fd104, 0d7FF0000000000000;
	fma.rn.f64 	%fd105, %fd108, %fd5, %fd108;
	selp.f64 	%fd106, %fd108, %fd105, %p7;
	st.param.f64 	[func_retval0], %fd106;
	ret;

}


// ===== COMPILED SASS (sm_100) =====

	.target	sm_100

	.elftype	@"ET_EXEC"


//--------------------- .note.nv.tkinfo           --------------------------
	.section	.note.nv.tkinfo,"",@"SHT_NOTE"
	.sectionflags	@"SHF_NOTE_NV_TKINFO"
	.tkinfo
        /*0018*/ 	.word	0x00000002
        /*0030*/ 	.string	""
        /*0030*/ 	.string	"ptxas"
        /*0030*/ 	.string	"Cuda compilation tools, release 13.0, V13.0.88"
        /*0030*/ 	.string	"Build cuda_13.0.r13.0/compiler.36424714_0"
        /*0030*/ 	.string	"-arch sm_100 -m 64 "



//--------------------- .note.nv.cuinfo           --------------------------
	.section	.note.nv.cuinfo,"",@"SHT_NOTE"
	.sectionflags	@"SHF_NOTE_NV_CUINFO"
        /*0018*/ 	.short	0x0002
        /*001a*/ 	.short	0x0064
        /*001c*/ 	.short	0x0082
	.zero		2


//--------------------- .nv.info                  --------------------------
	.section	.nv.info,"",@"SHT_CUDA_INFO"
	.align	4


	//----- nvinfo : EIATTR_REGCOUNT
	.align		4
        /*0000*/ 	.byte	0x04, 0x2f
        /*0002*/ 	.short	(.L_7 - .L_6)
	.align		4
.L_6:
        /*0004*/ 	.word	index@(find_index_kernelProxy)
        /*0008*/ 	.word	0x0000001e


	//----- nvinfo : EIATTR_FRAME_SIZE
	.align		4
.L_7:
        /*000c*/ 	.byte	0x04, 0x11
        /*000e*/ 	.short	(.L_9 - .L_8)
	.align		4
.L_8:
        /*0010*/ 	.word	index@(find_index_kernelProxy)
        /*0014*/ 	.word	0x00000010


	//----- nvinfo : EIATTR_REGCOUNT
	.align		4
.L_9:
        /*0018*/ 	.byte	0x04, 0x2f
        /*001a*/ 	.short	(.L_11 - .L_10)
	.align		4
.L_10:
        /*001c*/ 	.word	index@(normalize_weights_kernelProxy)
        /*0020*/ 	.word	0x00000028


	//----- nvinfo : EIATTR_FRAME_SIZE
	.align		4
.L_11:
        /*0024*/ 	.byte	0x04, 0x11
        /*0026*/ 	.short	(.L_13 - .L_12)
	.align		4
.L_12:
        /*0028*/ 	.word	index@($__internal_4_$__cuda_sm20_div_rn_f64_full)
        /*002c*/ 	.word	0x00000010


	//----- nvinfo : EIATTR_FRAME_SIZE
	.align		4
.L_13:
        /*0030*/ 	.byte	0x04, 0x11
        /*0032*/ 	.short	(.L_15 - .L_14)
	.align		4
.L_14:
        /*0034*/ 	.word	index@($__internal_3_$__cuda_sm20_dblrcp_rn_slowpath_v3)
        /*0038*/ 	.word	0x00000010


	//----- nvinfo : EIATTR_FRAME_SIZE
	.align		4
.L_15:
        /*003c*/ 	.byte	0x04, 0x11
        /*003e*/ 	.short	(.L_17 - .L_16)
	.align		4
.L_16:
        /*0040*/ 	.word	index@(normalize_weights_kernelProxy)
        /*0044*/ 	.word	0x00000010


	//----- nvinfo : EIATTR_REGCOUNT
	.align		4
.L_17:
        /*0048*/ 	.byte	0x04, 0x2f
        /*004a*/ 	.short	(.L_19 - .L_18)
	.align		4
.L_18:
        /*004c*/ 	.word	index@(sum_kernelProxy)
        /*0050*/ 	.word	0x00000020


	//----- nvinfo : EIATTR_FRAME_SIZE
	.align		4
.L_19:
        /*0054*/ 	.byte	0x04, 0x11
        /*0056*/ 	.short	(.L_21 - .L_20)
	.align		4
.L_20:
        /*0058*/ 	.word	index@(sum_kernelProxy)
        /*005c*/ 	.word	0x00000010


	//----- nvinfo : EIATTR_REGCOUNT
	.align		4
.L_21:
        /*0060*/ 	.byte	0x04, 0x2f
        /*0062*/ 	.short	(.L_23 - .L_22)
	.align		4
.L_22:
        /*0064*/ 	.word	index@(likelihood_kernelProxy)
        /*0068*/ 	.word	0x00000032


	//----- nvinfo : EIATTR_FRAME_SIZE
	.align		4
.L_23:
        /*006c*/ 	.byte	0x04, 0x11
        /*006e*/ 	.short	(.L_25 - .L_24)
	.align		4
.L_24:
        /*0070*/ 	.word	index@($likelihood_kernelProxy$__internal_trig_reduction_slowpathd)
        /*0074*/ 	.word	0x00000040


	//----- nvinfo : EIATTR_FRAME_SIZE
	.align		4
.L_25:
        /*0078*/ 	.byte	0x04, 0x11
        /*007a*/ 	.short	(.L_27 - .L_26)
	.align		4
.L_26:
        /*007c*/ 	.word	index@($likelihood_kernelProxy$__internal_accurate_pow)
        /*0080*/ 	.word	0x00000040


	//----- nvinfo : EIATTR_FRAME_SIZE
	.align		4
.L_27:
        /*0084*/ 	.byte	0x04, 0x11
        /*0086*/ 	.short	(.L_29 - .L_28)
	.align		4
.L_28:
        /*0088*/ 	.word	index@($__internal_2_$__cuda_sm20_dsqrt_rn_f64_mediumpath_v1)
        /*008c*/ 	.word	0x00000040


	//----- nvinfo : EIATTR_FRAME_SIZE
	.align		4
.L_29:
        /*0090*/ 	.byte	0x04, 0x11
        /*0092*/ 	.short	(.L_31 - .L_30)
	.align		4
.L_30:
        /*0094*/ 	.word	index@($__internal_1_$__cuda_sm20_div_rn_f64_full)
        /*0098*/ 	.word	0x00000040


	//----- nvinfo : EIATTR_FRAME_SIZE
	.align		4
.L_31:
        /*009c*/ 	.byte	0x04, 0x11
        /*009e*/ 	.short	(.L_33 - .L_32)
	.align		4
.L_32:
        /*00a0*/ 	.word	index@($__internal_0_$__cuda_sm20_dblrcp_rn_slowpath_v3)
        /*00a4*/ 	.word	0x00000040


	//----- nvinfo : EIATTR_FRAME_SIZE
	.align		4
.L_33:
        /*00a8*/ 	.byte	0x04, 0x11
        /*00aa*/ 	.short	(.L_35 - .L_34)
	.align		4
.L_34:
        /*00ac*/ 	.word	index@(likelihood_kernelProxy)
        /*00b0*/ 	.word	0x00000040


	//----- nvinfo : EIATTR_MIN_STACK_SIZE
	.align		4
.L_35:
        /*00b4*/ 	.byte	0x04, 0x12
        /*00b6*/ 	.short	(.L_37 - .L_36)
	.align		4
.L_36:
        /*00b8*/ 	.word	index@(likelihood_kernelProxy)
        /*00bc*/ 	.word	0x00000040


	//----- nvinfo : EIATTR_MIN_STACK_SIZE
	.align		4
.L_37:
        /*00c0*/ 	.byte	0x04, 0x12
        /*00c2*/ 	.short	(.L_39 - .L_38)
	.align		4
.L_38:
        /*00c4*/ 	.word	index@(sum_kernelProxy)
        /*00c8*/ 	.word	0x00000010


	//----- nvinfo : EIATTR_MIN_STACK_SIZE
	.align		4
.L_39:
        /*00cc*/ 	.byte	0x04, 0x12
        /*00ce*/ 	.short	(.L_41 - .L_40)
	.align		4
.L_40:
        /*00d0*/ 	.word	index@(normalize_weights_kernelProxy)
        /*00d4*/ 	.word	0x00000010


	//----- nvinfo : EIATTR_MIN_STACK_SIZE
	.align		4
.L_41:
        /*00d8*/ 	.byte	0x04, 0x12
        /*00da*/ 	.short	(.L_43 - .L_42)
	.align		4
.L_42:
        /*00dc*/ 	.word	index@(find_index_kernelProxy)
        /*00e0*/ 	.word	0x00000010
.L_43:


//--------------------- .nv.compat                --------------------------
	.section	.nv.compat,"",@"SHT_CUDA_COMPAT_INFO"
	.align	4
        /*0000*/ 	.byte	0x02, 0x09, 0x00, 0x00, 0x02, 0x02, 0x01, 0x00, 0x02, 0x05, 0x05, 0x00, 0x03, 0x07, 0x01, 0x01
        /*0010*/ 	.byte	0x02, 0x03, 0x00, 0x00, 0x02, 0x06, 0x01, 0x00, 0x04, 0x0b, 0x08, 0x00, 0x01, 0x00, 0x00, 0x00
        /*0020*/ 	.byte	0x00, 0x00, 0x00, 0x00


//--------------------- .nv.info.likelihood_kernelProxy --------------------------
	.section	.nv.info.likelihood_kernelProxy,"",@"SHT_CUDA_INFO"
	.sectionflags	@""
	.align	4


	//----- nvinfo : EIATTR_CUDA_API_VERSION
	.align		4
        /*0000*/ 	.byte	0x04, 0x37
        /*0002*/ 	.short	(.L_45 - .L_44)
.L_44:
        /*0004*/ 	.word	0x00000082


	//----- nvinfo : EIATTR_KPARAM_INFO
	.align		4
.L_45:
        /*0008*/ 	.byte	0x04, 0x17
        /*000a*/ 	.short	(.L_47 - .L_46)
.L_46:
        /*000c*/ 	.word	0x00000000
        /*0010*/ 	.short	0x0016
        /*0012*/ 	.short	0x0094
        /*0014*/ 	.byte	0x00, 0xf0, 0x11, 0x00


	//----- nvinfo : EIATTR_KPARAM_INFO
	.align		4
.L_47:
        /*0018*/ 	.byte	0x04, 0x17
        /*001a*/ 	.short	(.L_49 - .L_48)
.L_48:
        /*001c*/ 	.word	0x00000000
        /*0020*/ 	.short	0x0015
        /*0022*/ 	.short	0x0088
        /*0024*/ 	.byte	0x00, 0xf0, 0x31, 0x00


	//----- nvinfo : EIATTR_KPARAM_INFO
	.align		4
.L_49:
        /*0028*/ 	.byte	0x04, 0x17
        /*002a*/ 	.short	(.L_51 - .L_50)
.L_50:
        /*002c*/ 	.word	0x00000000
        /*0030*/ 	.short	0x0014
        /*0032*/ 	.short	0x0084
        /*0034*/ 	.byte	0x00, 0xf0, 0x11, 0x00


	//----- nvinfo : EIATTR_KPARAM_INFO
	.align		4
.L_51:
        /*0038*/ 	.byte	0x04, 0x17
        /*003a*/ 	.short	(.L_53 - .L_52)
.L_52:
        /*003c*/ 	.word	0x00000000
        /*0040*/ 	.short	0x0013
        /*0042*/ 	.short	0x0080
        /*0044*/ 	.byte	0x00, 0xf0, 0x11, 0x00


	//----- nvinfo : EIATTR_KPARAM_INFO
	.align		4
.L_53:
        /*0048*/ 	.byte	0x04, 0x17
        /*004a*/ 	.short	(.L_55 - .L_54)
.L_54:
        /*004c*/ 	.word	0x00000000
        /*0050*/ 	.short	0x0012
        /*0052*/ 	.short	0x0078
        /*0054*/ 	.byte	0x00, 0xf5, 0x21, 0x00


	//----- nvinfo : EIATTR_KPARAM_INFO
	.align		4
.L_55:
        /*0058*/ 	.byte	0x04, 0x17
        /*005a*/ 	.short	(.L_57 - .L_56)
.L_56:
        /*005c*/ 	.word	0x00000000
        /*0060*/ 	.short	0x0011
        /*0062*/ 	.short	0x0070
        /*0064*/ 	.byte	0x00, 0xf5, 0x21, 0x00


	//----- nvinfo : EIATTR_KPARAM_INFO
	.align		4
.L_57:
        /*0068*/ 	.byte	0x04, 0x17
        /*006a*/ 	.short	(.L_59 - .L_58)
.L_58:
        /*006c*/ 	.word	0x00000000
        /*0070*/ 	.short	0x0010
        /*0072*/ 	.short	0x006c
        /*0074*/ 	.byte	0x00, 0xf0, 0x11, 0x00


	//----- nvinfo : EIATTR_KPARAM_INFO
	.align		4
.L_59:
        /*0078*/ 	.byte	0x04, 0x17
        /*007a*/ 	.short	(.L_61 - .L_60)
.L_60:
        /*007c*/ 	.word	0x00000000
        /*0080*/ 	.short	0x000f
        /*0082*/ 	.short	0x0068
        /*0084*/ 	.byte	0x00, 0xf0, 0x11, 0x00


	//----- nvinfo : EIATTR_KPARAM_INFO
	.align		4
.L_61:
        /*0088*/ 	.byte	0x04, 0x17
        /*008a*/ 	.short	(.L_63 - .L_62)
.L_62:
        /*008c*/ 	.word	0x00000000
        /*0090*/ 	.short	0x000e
        /*0092*/ 	.short	0x0064
        /*0094*/ 	.byte	0x00, 0xf0, 0x11, 0x00


	//----- nvinfo : EIATTR_KPARAM_INFO
	.align		4
.L_63:
        /*0098*/ 	.byte	0x04, 0x17
        /*009a*/ 	.short	(.L_65 - .L_64)
.L_64:
        /*009c*/ 	.word	0x00000000
        /*00a0*/ 	.short	0x000d
        /*00a2*/ 	.short	0x0060
        /*00a4*/ 	.byte	0x00, 0xf0, 0x11, 0x00


	//----- nvinfo : EIATTR_KPARAM_INFO
	.align		4
.L_65:
        /*00a8*/ 	.byte	0x04, 0x17
        /*00aa*/ 	.short	(.L_67 - .L_66)
.L_66:
        /*00ac*/ 	.word	0x00000000
        /*00b0*/ 	.short	0x000c
        /*00b2*/ 	.short	0x005c
        /*00b4*/ 	.byte	0x00, 0xf0, 0x11, 0x00


	//----- nvinfo : EIATTR_KPARAM_INFO
	.align		4
.L_67:
        /*00b8*/ 	.byte	0x04, 0x17
        /*00ba*/ 	.short	(.L_69 - .L_68)
.L_68:
        /*00bc*/ 	.word	0x00000000
        /*00c0*/ 	.short	0x000b
        /*00c2*/ 	.short	0x0058
        /*00c4*/ 	.byte	0x00, 0xf0, 0x11, 0x00


	//----- nvinfo : EIATTR_KPARAM_INFO
	.align		4
.L_69:
        /*00c8*/ 	.byte	0x04, 0x17
        /*00ca*/ 	.short	(.L_71 - .L_70)
.L_70:
        /*00cc*/ 	.word	0x00000000
        /*00d0*/ 	.short	0x000a
        /*00d2*/ 	.short	0x0050
        /*00d4*/ 	.byte	0x00, 0xf5, 0x21, 0x00


	//----- nvinfo : EIATTR_KPARAM_INFO
	.align		4
.L_71:
        /*00d8*/ 	.byte	0x04, 0x17
        /*00da*/ 	.short	(.L_73 - .L_72)
.L_72:
        /*00dc*/ 	.word	0x00000000
        /*00e0*/ 	.short	0x0009
        /*00e2*/ 	.short	0x0048
        /*00e4*/ 	.byte	0x00, 0xf5, 0x21, 0x00


	//----- nvinfo : EIATTR_KPARAM_INFO
	.align		4
.L_73:
        /*00e8*/ 	.byte	0x04, 0x17
        /*00ea*/ 	.short	(.L_75 - .L_74)
.L_74:
        /*00ec*/ 	.word	0x00000000
        /*00f0*/ 	.short	0x0008
        /*00f2*/ 	.short	0x0040
        /*00f4*/ 	.byte	0x00, 0xf5, 0x21, 0x00


	//----- nvinfo : EIATTR_KPARAM_INFO
	.align		4
.L_75:
        /*00f8*/ 	.byte	0x04, 0x17
        /*00fa*/ 	.short	(.L_77 - .L_76)
.L_76:
        /*00fc*/ 	.word	0x00000000
        /*0100*/ 	.short	0x0007
        /*0102*/ 	.short	0x0038
        /*0104*/ 	.byte	0x00, 0xf5, 0x21, 0x00


	//----- nvinfo : EIATTR_KPARAM_INFO
	.align		4
.L_77:
        /*0108*/ 	.byte	0x04, 0x17
        /*010a*/ 	.short	(.L_79 - .L_78)
.L_78:
        /*010c*/ 	.word	0x00000000
        /*0110*/ 	.short	0x0006
        /*0112*/ 	.short	0x0030
        /*0114*/ 	.byte	0x00, 0xf5, 0x21, 0x00


	//----- nvinfo : EIATTR_KPARAM_INFO
	.align		4
.L_79:
        /*0118*/ 	.byte	0x04, 0x17
        /*011a*/ 	.short	(.L_81 - .L_80)
.L_80:
        /*011c*/ 	.word	0x00000000
        /*0120*/ 	.short	0x0005
        /*0122*/ 	.short	0x0028
        /*0124*/ 	.byte	0x00, 0xf5, 0x21, 0x00


	//----- nvinfo : EIATTR_KPARAM_INFO
	.align		4
.L_81:
        /*0128*/ 	.byte	0x04, 0x17
        /*012a*/ 	.short	(.L_83 - .L_82)
.L_82:
        /*012c*/ 	.word	0x00000000
        /*0130*/ 	.short	0x0004
        /*0132*/ 	.short	0x0020
        /*0134*/ 	.byte	0x00, 0xf5, 0x21, 0x00


	//----- nvinfo : EIATTR_KPARAM_INFO
	.align		4
.L_83:
        /*0138*/ 	.byte	0x04, 0x17
        /*013a*/ 	.short	(.L_85 - .L_84)
.L_84:
        /*013c*/ 	.word	0x00000000
        /*0140*/ 	.short	0x0003
        /*0142*/ 	.short	0x0018
        /*0144*/ 	.byte	0x00, 0xf5, 0x21, 0x00


	//----- nvinfo : EIATTR_KPARAM_INFO
	.align		4
.L_85:
        /*0148*/ 	.byte	0x04, 0x17
        /*014a*/ 	.short	(.L_87 - .L_86)
.L_86:
        /*014c*/ 	.word	0x00000000
        /*0150*/ 	.short	0x0002
        /*0152*/ 	.short	0x0010
        /*0154*/ 	.byte	0x00, 0xf5, 0x21, 0x00


	//----- nvinfo : EIATTR_KPARAM_INFO
	.align		4
.L_87:
        /*0158*/ 	.byte	0x04, 0x17
        /*015a*/ 	.short	(.L_89 - .L_88)
.L_88:
        /*015c*/ 	.word	0x00000000
        /*0160*/ 	.short	0x0001
        /*0162*/ 	.short	0x0008
        /*0164*/ 	.byte	0x00, 0xf5, 0x21, 0x00


	//----- nvinfo : EIATTR_KPARAM_INFO
	.align		4
.L_89:
        /*0168*/ 	.byte	0x04, 0x17
        /*016a*/ 	.short	(.L_91 - .L_90)
.L_90:
        /*016c*/ 	.word	0x00000000
        /*0170*/ 	.short	0x0000
        /*0172*/ 	.short	0x0000
        /*0174*/ 	.byte	0x00, 0xf5, 0x21, 0x00


	//----- nvinfo : EIATTR_SPARSE_MMA_MASK
	.align		4
.L_91:
        /*0178*/ 	.byte	0x03, 0x50
        /*017a*/ 	.short	0x0000


	//----- nvinfo : EIATTR_MAXREG_COUNT
	.align		4
        /*017c*/ 	.byte	0x03, 0x1b
        /*017e*/ 	.short	0x00ff


	//----- nvinfo : EIATTR_NUM_BARRIERS
	.align		4
        /*0180*/ 	.byte	0x02, 0x4c
        /*0182*/ 	.byte	0x01
	.zero		1


	//----- nvinfo : EIATTR_EXTERNS
	.align		4
        /*0184*/ 	.byte	0x04, 0x0f
        /*0186*/ 	.short	(.L_93 - .L_92)


	//   ....[0]....
	.align		4
.L_92:
        /*0188*/ 	.word	index@(vprintf)


	//----- nvinfo : EIATTR_MERCURY_ISA_VERSION
	.align		4
.L_93:
        /*018c*/ 	.byte	0x03, 0x5f
        /*018e*/ 	.short	0x0101


	//----- nvinfo : EIATTR_INT_WARP_WIDE_INSTR_OFFSETS
	.align		4
        /*0190*/ 	.byte	0x04, 0x31
        /*0192*/ 	.short	(.L_95 - .L_94)


	//   ....[0]....
.L_94:
        /*0194*/ 	.word	0x000004f0


	//   ....[1]....
        /*0198*/ 	.word	0x00000610


	//----- nvinfo : EIATTR_VRC_CTA_INIT_COUNT
	.align		4
.L_95:
        /*019c*/ 	.byte	0x02, 0x4a
	.zero		1
	.zero		1


	//----- nvinfo : EIATTR_SYSCALL_OFFSETS
	.align		4
        /*01a0*/ 	.byte	0x04, 0x46
        /*01a2*/ 	.short	(.L_97 - .L_96)


	//   ....[0]....
.L_96:
        /*01a4*/ 	.word	0x00000210


	//   ....[1]....
        /*01a8*/ 	.word	0x00000680


	//   ....[2]....
        /*01ac*/ 	.word	0x00000c70


	//----- nvinfo : EIATTR_EXIT_INSTR_OFFSETS
	.align		4
.L_97:
        /*01b0*/ 	.byte	0x04, 0x1c
        /*01b2*/ 	.short	(.L_99 - .L_98)


	//   ....[0]....
.L_98:
        /*01b4*/ 	.word	0x00000290


	//   ....[1]....
        /*01b8*/ 	.word	0x000002d0


	//   ....[2]....
        /*01bc*/ 	.word	0x00000780


	//   ....[3]....
        /*01c0*/ 	.word	0x00005c70


	//----- nvinfo : EIATTR_CRS_STACK_SIZE
	.align		4
.L_99:
        /*01c4*/ 	.byte	0x04, 0x1e
        /*01c6*/ 	.short	(.L_101 - .L_100)
.L_100:
        /*01c8*/ 	.word	0x00000000


	//----- nvinfo : EIATTR_CBANK_PARAM_SIZE
	.align		4
.L_101:
        /*01cc*/ 	.byte	0x03, 0x19
        /*01ce*/ 	.short	0x0098


	//----- nvinfo : EIATTR_PARAM_CBANK
	.align		4
        /*01d0*/ 	.byte	0x04, 0x0a
        /*01d2*/ 	.short	(.L_103 - .L_102)
	.align		4
.L_102:
        /*01d4*/ 	.word	index@(.nv.constant0.likelihood_kernelProxy)
        /*01d8*/ 	.short	0x0380
        /*01da*/ 	.short	0x0098


	//----- nvinfo : EIATTR_SW_WAR
	.align		4
.L_103:
        /*01dc*/ 	.byte	0x04, 0x36
        /*01de*/ 	.short	(.L_105 - .L_104)
.L_104:
        /*01e0*/ 	.word	0x00000008
.L_105:


//--------------------- .nv.info.sum_kernelProxy  --------------------------
	.section	.nv.info.sum_kernelProxy,"",@"SHT_CUDA_INFO"
	.sectionflags	@""
	.align	4


	//----- nvinfo : EIATTR_CUDA_API_VERSION
	.align		4
        /*0000*/ 	.byte	0x04, 0x37
        /*0002*/ 	.short	(.L_107 - .L_106)
.L_106:
        /*0004*/ 	.word	0x00000082


	//----- nvinfo : EIATTR_KPARAM_INFO
	.align		4
.L_107:
        /*0008*/ 	.byte	0x04, 0x17
        /*000a*/ 	.short	(.L_109 - .L_108)
.L_108:
        /*000c*/ 	.word	0x00000000
        /*0010*/ 	.short	0x0005
        /*0012*/ 	.short	0x0020
        /*0014*/ 	.byte	0x00, 0xf0, 0x11, 0x00


	//----- nvinfo : EIATTR_KPARAM_INFO
	.align		4
.L_109:
        /*0018*/ 	.byte	0x04, 0x17
        /*001a*/ 	.short	(.L_111 - .L_110)
.L_110:
        /*001c*/ 	.word	0x00000000
        /*0020*/ 	.short	0x0004
        /*0022*/ 	.short	0x0014
        /*0024*/ 	.byte	0x00, 0xf0, 0x31, 0x00


	//----- nvinfo : EIATTR_KPARAM_INFO
	.align		4
.L_111:
        /*0028*/ 	.byte	0x04, 0x17
        /*002a*/ 	.short	(.L_113 - .L_112)
.L_112:
        /*002c*/ 	.word	0x00000000
        /*0030*/ 	.short	0x0003
        /*0032*/ 	.short	0x0010
        /*0034*/ 	.byte	0x00, 0xf0, 0x11, 0x00


	//----- nvinfo : EIATTR_KPARAM_INFO
	.align		4
.L_113:
        /*0038*/ 	.byte	0x04, 0x17
        /*003a*/ 	.short	(.L_115 - .L_114)
.L_114:
        /*003c*/ 	.word	0x00000000
        /*0040*/ 	.short	0x0002
        /*0042*/ 	.short	0x000c
        /*0044*/ 	.byte	0x00, 0xf0, 0x11, 0x00


	//----- nvinfo : EIATTR_KPARAM_INFO
	.align		4
.L_115:
        /*0048*/ 	.byte	0x04, 0x17
        /*004a*/ 	.short	(.L_117 - .L_116)
.L_116:
        /*004c*/ 	.word	0x00000000
        /*0050*/ 	.short	0x0001
        /*0052*/ 	.short	0x0008
        /*0054*/ 	.byte	0x00, 0xf0, 0x11, 0x00


	//----- nvinfo : EIATTR_KPARAM_INFO
	.align		4
.L_117:
        /*0058*/ 	.byte	0x04, 0x17
        /*005a*/ 	.short	(.L_119 - .L_118)
.L_118:
        /*005c*/ 	.word	0x00000000
        /*0060*/ 	.short	0x0000
        /*0062*/ 	.short	0x0000
        /*0064*/ 	.byte	0x00, 0xf5, 0x21, 0x00


	//----- nvinfo : EIATTR_SPARSE_MMA_MASK
	.align		4
.L_119:
        /*0068*/ 	.byte	0x03, 0x50
        /*006a*/ 	.short	0x0000


	//----- nvinfo : EIATTR_MAXREG_COUNT
	.align		4
        /*006c*/ 	.byte	0x03, 0x1b
        /*006e*/ 	.short	0x00ff


	//----- nvinfo : EIATTR_NUM_BARRIERS
	.align		4
        /*0070*/ 	.byte	0x02, 0x4c
        /*0072*/ 	.byte	0x01
	.zero		1


	//----- nvinfo : EIATTR_EXTERNS
	.align		4
        /*0074*/ 	.byte	0x04, 0x0f
        /*0076*/ 	.short	(.L_121 - .L_120)


	//   ....[0]....
	.align		4
.L_120:
        /*0078*/ 	.word	index@(vprintf)


	//----- nvinfo : EIATTR_MERCURY_ISA_VERSION
	.align		4
.L_121:
        /*007c*/ 	.byte	0x03, 0x5f
        /*007e*/ 	.short	0x0101


	//----- nvinfo : EIATTR_INT_WARP_WIDE_INSTR_OFFSETS
	.align		4
        /*0080*/ 	.byte	0x04, 0x31
        /*0082*/ 	.short	(.L_123 - .L_122)


	//   ....[0]....
.L_122:
        /*0084*/ 	.word	0x000004a0


	//   ....[1]....
        /*0088*/ 	.word	0x000005c0


	//----- nvinfo : EIATTR_VRC_CTA_INIT_COUNT
	.align		4
.L_123:
        /*008c*/ 	.byte	0x02, 0x4a
	.zero		1
	.zero		1


	//----- nvinfo : EIATTR_SYSCALL_OFFSETS
	.align		4
        /*0090*/ 	.byte	0x04, 0x46
        /*0092*/ 	.short	(.L_125 - .L_124)


	//   ....[0]....
.L_124:
        /*0094*/ 	.word	0x00000220


	//   ....[1]....
        /*0098*/ 	.word	0x00000630


	//   ....[2]....
        /*009c*/ 	.word	0x00000c10


	//----- nvinfo : EIATTR_EXIT_INSTR_OFFSETS
	.align		4
.L_125:
        /*00a0*/ 	.byte	0x04, 0x1c
        /*00a2*/ 	.short	(.L_127 - .L_126)


	//   ....[0]....
.L_126:
        /*00a4*/ 	.word	0x000002a0


	//   ....[1]....
        /*00a8*/ 	.word	0x000002e0


	//   ....[2]....
        /*00ac*/ 	.word	0x00000730


	//   ....[3]....
        /*00b0*/ 	.word	0x000013d0


	//----- nvinfo : EIATTR_CRS_STACK_SIZE
	.align		4
.L_127:
        /*00b4*/ 	.byte	0x04, 0x1e
        /*00b6*/ 	.short	(.L_129 - .L_128)
.L_128:
        /*00b8*/ 	.word	0x00000000


	//----- nvinfo : EIATTR_CBANK_PARAM_SIZE
	.align		4
.L_129:
        /*00bc*/ 	.byte	0x03, 0x19
        /*00be*/ 	.short	0x0024


	//----- nvinfo : EIATTR_PARAM_CBANK
	.align		4
        /*00c0*/ 	.byte	0x04, 0x0a
        /*00c2*/ 	.short	(.L_131 - .L_130)
	.align		4
.L_130:
        /*00c4*/ 	.word	index@(.nv.constant0.sum_kernelProxy)
        /*00c8*/ 	.short	0x0380
        /*00ca*/ 	.short	0x0024


	//----- nvinfo : EIATTR_SW_WAR
	.align		4
.L_131:
        /*00cc*/ 	.byte	0x04, 0x36
        /*00ce*/ 	.short	(.L_133 - .L_132)
.L_132:
        /*00d0*/ 	.word	0x00000008
.L_133:


//--------------------- .nv.info.normalize_weights_kernelProxy --------------------------
	.section	.nv.info.normalize_weights_kernelProxy,"",@"SHT_CUDA_INFO"
	.sectionflags	@""
	.align	4


	//----- nvinfo : EIATTR_CUDA_API_VERSION
	.align		4
        /*0000*/ 	.byte	0x04, 0x37
        /*0002*/ 	.short	(.L_135 - .L_134)
.L_134:
        /*0004*/ 	.word	0x00000082


	//----- nvinfo : EIATTR_KPARAM_INFO
	.align		4
.L_135:
        /*0008*/ 	.byte	0x04, 0x17
        /*000a*/ 	.short	(.L_137 - .L_136)
.L_136:
        /*000c*/ 	.word	0x00000000
        /*0010*/ 	.short	0x0009
        /*0012*/ 	.short	0x0044
        /*0014*/ 	.byte	0x00, 0xf0, 0x11, 0x00


	//----- nvinfo : EIATTR_KPARAM_INFO
	.align		4
.L_137:
        /*0018*/ 	.byte	0x04, 0x17
        /*001a*/ 	.short	(.L_139 - .L_138)
.L_138:
        /*001c*/ 	.word	0x00000000
        /*0020*/ 	.short	0x0008
        /*0022*/ 	.short	0x0038
        /*0024*/ 	.byte	0x00, 0xf0, 0x31, 0x00


	//----- nvinfo : EIATTR_KPARAM_INFO
	.align		4
.L_139:
        /*0028*/ 	.byte	0x04, 0x17
        /*002a*/ 	.short	(.L_141 - .L_140)
.L_140:
        /*002c*/ 	.word	0x00000000
        /*0030*/ 	.short	0x0007
        /*0032*/ 	.short	0x0034
        /*0034*/ 	.byte	0x00, 0xf0, 0x11, 0x00


	//----- nvinfo : EIATTR_KPARAM_INFO
	.align		4
.L_141:
        /*0038*/ 	.byte	0x04, 0x17
        /*003a*/ 	.short	(.L_143 - .L_142)
.L_142:
        /*003c*/ 	.word	0x00000000
        /*0040*/ 	.short	0x0006
        /*0042*/ 	.short	0x0030
        /*0044*/ 	.byte	0x00, 0xf0, 0x11, 0x00


	//----- nvinfo : EIATTR_KPARAM_INFO
	.align		4
.L_143:
        /*0048*/ 	.byte	0x04, 0x17
        /*004a*/ 	.short	(.L_145 - .L_144)
.L_144:
        /*004c*/ 	.word	0x00000000
        /*0050*/ 	.short	0x0005
        /*0052*/ 	.short	0x0028
        /*0054*/ 	.byte	0x00, 0xf5, 0x21, 0x00


	//----- nvinfo : EIATTR_KPARAM_INFO
	.align		4
.L_145:
        /*0058*/ 	.byte	0x04, 0x17
        /*005a*/ 	.short	(.L_147 - .L_146)
.L_146:
        /*005c*/ 	.word	0x00000000
        /*0060*/ 	.short	0x0004
        /*0062*/ 	.short	0x0020
        /*0064*/ 	.byte	0x00, 0xf5, 0x21, 0x00


	//----- nvinfo : EIATTR_KPARAM_INFO
	.align		4
.L_147:
        /*0068*/ 	.byte	0x04, 0x17
        /*006a*/ 	.short	(.L_149 - .L_148)
.L_148:
        /*006c*/ 	.word	0x00000000
        /*0070*/ 	.short	0x0003
        /*0072*/ 	.short	0x0018
        /*0074*/ 	.byte	0x00, 0xf5, 0x21, 0x00


	//----- nvinfo : EIATTR_KPARAM_INFO
	.align		4
.L_149:
        /*0078*/ 	.byte	0x04, 0x17
        /*007a*/ 	.short	(.L_151 - .L_150)
.L_150:
        /*007c*/ 	.word	0x00000000
        /*0080*/ 	.short	0x0002
        /*0082*/ 	.short	0x0010
        /*0084*/ 	.byte	0x00, 0xf5, 0x21, 0x00


	//----- nvinfo : EIATTR_KPARAM_INFO
	.align		4
.L_151:
        /*0088*/ 	.byte	0x04, 0x17
        /*008a*/ 	.short	(.L_153 - .L_152)
.L_152:
        /*008c*/ 	.word	0x00000000
        /*0090*/ 	.short	0x0001
        /*0092*/ 	.short	0x0008
        /*0094*/ 	.byte	0x00, 0xf0, 0x11, 0x00


	//----- nvinfo : EIATTR_KPARAM_INFO
	.align		4
.L_153:
        /*0098*/ 	.byte	0x04, 0x17
        /*009a*/ 	.short	(.L_155 - .L_154)
.L_154:
        /*009c*/ 	.word	0x00000000
        /*00a0*/ 	.short	0x0000
        /*00a2*/ 	.short	0x0000
        /*00a4*/ 	.byte	0x00, 0xf5, 0x21, 0x00


	//----- nvinfo : EIATTR_SPARSE_MMA_MASK
	.align		4
.L_155:
        /*00a8*/ 	.byte	0x03, 0x50
        /*00aa*/ 	.short	0x0000


	//----- nvinfo : EIATTR_MAXREG_COUNT
	.align		4
        /*00ac*/ 	.byte	0x03, 0x1b
        /*00ae*/ 	.short	0x00ff


	//----- nvinfo : EIATTR_NUM_BARRIERS
	.align		4
        /*00b0*/ 	.byte	0x02, 0x4c
        /*00b2*/ 	.byte	0x01
	.zero		1


	//----- nvinfo : EIATTR_EXTERNS
	.align		4
        /*00b4*/ 	.byte	0x04, 0x0f
        /*00b6*/ 	.short	(.L_157 - .L_156)


	//   ....[0]....
	.align		4
.L_156:
        /*00b8*/ 	.word	index@(vprintf)


	//----- nvinfo : EIATTR_MERCURY_ISA_VERSION
	.align		4
.L_157:
        /*00bc*/ 	.byte	0x03, 0x5f
        /*00be*/ 	.short	0x0101


	//----- nvinfo : EIATTR_INT_WARP_WIDE_INSTR_OFFSETS
	.align		4
        /*00c0*/ 	.byte	0x04, 0x31
        /*00c2*/ 	.short	(.L_159 - .L_158)


	//   ....[0]....
.L_158:
        /*00c4*/ 	.word	0x000004d0


	//   ....[1]....
        /*00c8*/ 	.word	0x00000610


	//----- nvinfo : EIATTR_VRC_CTA_INIT_COUNT
	.align		4
.L_159:
        /*00cc*/ 	.byte	0x02, 0x4a
	.zero		1
	.zero		1


	//----- nvinfo : EIATTR_SYSCALL_OFFSETS
	.align		4
        /*00d0*/ 	.byte	0x04, 0x46
        /*00d2*/ 	.short	(.L_161 - .L_160)


	//   ....[0]....
.L_160:
        /*00d4*/ 	.word	0x00000210


	//   ....[1]....
        /*00d8*/ 	.word	0x00000680


	//   ....[2]....
        /*00dc*/ 	.word	0x00000cb0


	//----- nvinfo : EIATTR_EXIT_INSTR_OFFSETS
	.align		4
.L_161:
        /*00e0*/ 	.byte	0x04, 0x1c
        /*00e2*/ 	.short	(.L_163 - .L_162)


	//   ....[0]....
.L_162:
        /*00e4*/ 	.word	0x00000290


	//   ....[1]....
        /*00e8*/ 	.word	0x000002d0


	//   ....[2]....
        /*00ec*/ 	.word	0x00000780


	//   ....[3]....
        /*00f0*/ 	.word	0x00002320


	//----- nvinfo : EIATTR_CRS_STACK_SIZE
	.align		4
.L_163:
        /*00f4*/ 	.byte	0x04, 0x1e
        /*00f6*/ 	.short	(.L_165 - .L_164)
.L_164:
        /*00f8*/ 	.word	0x00000000


	//----- nvinfo : EIATTR_CBANK_PARAM_SIZE
	.align		4
.L_165:
        /*00fc*/ 	.byte	0x03, 0x19
        /*00fe*/ 	.short	0x0048


	//----- nvinfo : EIATTR_PARAM_CBANK
	.align		4
        /*0100*/ 	.byte	0x04, 0x0a
        /*0102*/ 	.short	(.L_167 - .L_166)
	.align		4
.L_166:
        /*0104*/ 	.word	index@(.nv.constant0.normalize_weights_kernelProxy)
        /*0108*/ 	.short	0x0380
        /*010a*/ 	.short	0x0048


	//----- nvinfo : EIATTR_SW_WAR
	.align		4
.L_167:
        /*010c*/ 	.byte	0x04, 0x36
        /*010e*/ 	.short	(.L_169 - .L_168)
.L_168:
        /*0110*/ 	.word	0x00000008
.L_169:


//--------------------- .nv.info.find_index_kernelProxy --------------------------
	.section	.nv.info.find_index_kernelProxy,"",@"SHT_CUDA_INFO"
	.sectionflags	@""
	.align	4


	//----- nvinfo : EIATTR_CUDA_API_VERSION
	.align		4
        /*0000*/ 	.byte	0x04, 0x37
        /*0002*/ 	.short	(.L_171 - .L_170)
.L_170:
        /*0004*/ 	.word	0x00000082


	//----- nvinfo : EIATTR_KPARAM_INFO
	.align		4
.L_171:
        /*0008*/ 	.byte	0x04, 0x17
        /*000a*/ 	.short	(.L_173 - .L_172)
.L_172:
        /*000c*/ 	.word	0x00000000
        /*0010*/ 	.short	0x000b
        /*0012*/ 	.short	0x0050
        /*0014*/ 	.byte	0x00, 0xf0, 0x11, 0x00


	//----- nvinfo : EIATTR_KPARAM_INFO
	.align		4
.L_173:
        /*0018*/ 	.byte	0x04, 0x17
        /*001a*/ 	.short	(.L_175 - .L_174)
.L_174:
        /*001c*/ 	.word	0x00000000
        /*0020*/ 	.short	0x000a
        /*0022*/ 	.short	0x0044
        /*0024*/ 	.byte	0x00, 0xf0, 0x31, 0x00


	//----- nvinfo : EIATTR_KPARAM_INFO
	.align		4
.L_175:
        /*0028*/ 	.byte	0x04, 0x17
        /*002a*/ 	.short	(.L_177 - .L_176)
.L_176:
        /*002c*/ 	.word	0x00000000
        /*0030*/ 	.short	0x0009
        /*0032*/ 	.short	0x0040
        /*0034*/ 	.byte	0x00, 0xf0, 0x11, 0x00


	//----- nvinfo : EIATTR_KPARAM_INFO
	.align		4
.L_177:
        /*0038*/ 	.byte	0x04, 0x17
        /*003a*/ 	.short	(.L_179 - .L_178)
.L_178:
        /*003c*/ 	.word	0x00000000
        /*0040*/ 	.short	0x0008
        /*0042*/ 	.short	0x003c
        /*0044*/ 	.byte	0x00, 0xf0, 0x11, 0x00


	//----- nvinfo : EIATTR_KPARAM_INFO
	.align		4
.L_179:
        /*0048*/ 	.byte	0x04, 0x17
        /*004a*/ 	.short	(.L_181 - .L_180)
.L_180:
        /*004c*/ 	.word	0x00000000
        /*0050*/ 	.short	0x0007
        /*0052*/ 	.short	0x0038
        /*0054*/ 	.byte	0x00, 0xf0, 0x11, 0x00


	//----- nvinfo : EIATTR_KPARAM_INFO
	.align		4
.L_181:
        /*0058*/ 	.byte	0x04, 0x17
        /*005a*/ 	.short	(.L_183 - .L_182)
.L_182:
        /*005c*/ 	.word	0x00000000
        /*0060*/ 	.short	0x0006
        /*0062*/ 	.short	0x0030
        /*0064*/ 	.byte	0x00, 0xf5, 0x21, 0x00


	//----- nvinfo : EIATTR_KPARAM_INFO
	.align		4
.L_183:
        /*0068*/ 	.byte	0x04, 0x17
        /*006a*/ 	.short	(.L_185 - .L_184)
.L_184:
        /*006c*/ 	.word	0x00000000
        /*0070*/ 	.short	0x0005
        /*0072*/ 	.short	0x0028
        /*0074*/ 	.byte	0x00, 0xf5, 0x21, 0x00


	//----- nvinfo : EIATTR_KPARAM_INFO
	.align		4
.L_185:
        /*0078*/ 	.byte	0x04, 0x17
        /*007a*/ 	.short	(.L_187 - .L_186)
.L_186:
        /*007c*/ 	.word	0x00000000
        /*0080*/ 	.short	0x0004
        /*0082*/ 	.short	0x0020
        /*0084*/ 	.byte	0x00, 0xf5, 0x21, 0x00


	//----- nvinfo : EIATTR_KPARAM_INFO
	.align		4
.L_187:
        /*0088*/ 	.byte	0x04, 0x17
        /*008a*/ 	.short	(.L_189 - .L_188)
.L_188:
        /*008c*/ 	.word	0x00000000
        /*0090*/ 	.short	0x0003
        /*0092*/ 	.short	0x0018
        /*0094*/ 	.byte	0x00, 0xf5, 0x21, 0x00


	//----- nvinfo : EIATTR_KPARAM_INFO
	.align		4
.L_189:
        /*0098*/ 	.byte	0x04, 0x17
        /*009a*/ 	.short	(.L_191 - .L_190)
.L_190:
        /*009c*/ 	.word	0x00000000
        /*00a0*/ 	.short	0x0002
        /*00a2*/ 	.short	0x0010
        /*00a4*/ 	.byte	0x00, 0xf5, 0x21, 0x00


	//----- nvinfo : EIATTR_KPARAM_INFO
	.align		4
.L_191:
        /*00a8*/ 	.byte	0x04, 0x17
        /*00aa*/ 	.short	(.L_193 - .L_192)
.L_192:
        /*00ac*/ 	.word	0x00000000
        /*00b0*/ 	.short	0x0001
        /*00b2*/ 	.short	0x0008
        /*00b4*/ 	.byte	0x00, 0xf5, 0x21, 0x00


	//----- nvinfo : EIATTR_KPARAM_INFO
	.align		4
.L_193:
        /*00b8*/ 	.byte	0x04, 0x17
        /*00ba*/ 	.short	(.L_195 - .L_194)
.L_194:
        /*00bc*/ 	.word	0x00000000
        /*00c0*/ 	.short	0x0000
        /*00c2*/ 	.short	0x0000
        /*00c4*/ 	.byte	0x00, 0xf5, 0x21, 0x00


	//----- nvinfo : EIATTR_SPARSE_MMA_MASK
	.align		4
.L_195:
        /*00c8*/ 	.byte	0x03, 0x50
        /*00ca*/ 	.short	0x0000


	//----- nvinfo : EIATTR_MAXREG_COUNT
	.align		4
        /*00cc*/ 	.byte	0x03, 0x1b
        /*00ce*/ 	.short	0x00ff


	//----- nvinfo : EIATTR_NUM_BARRIERS
	.align		4
        /*00d0*/ 	.byte	0x02, 0x4c
        /*00d2*/ 	.byte	0x01
	.zero		1


	//----- nvinfo : EIATTR_EXTERNS
	.align		4
        /*00d4*/ 	.byte	0x04, 0x0f
        /*00d6*/ 	.short	(.L_197 - .L_196)


	//   ....[0]....
	.align		4
.L_196:
        /*00d8*/ 	.word	index@(vprintf)


	//----- nvinfo : EIATTR_MERCURY_ISA_VERSION
	.align		4
.L_197:
        /*00dc*/ 	.byte	0x03, 0x5f
        /*00de*/ 	.short	0x0101


	//----- nvinfo : EIATTR_INT_WARP_WIDE_INSTR_OFFSETS
	.align		4
        /*00e0*/ 	.byte	0x04, 0x31
        /*00e2*/ 	.short	(.L_199 - .L_198)


	//   ....[0]....
.L_198:
        /*00e4*/ 	.word	0x00000370


	//   ....[1]....
        /*00e8*/ 	.word	0x00000490


	//----- nvinfo : EIATTR_VRC_CTA_INIT_COUNT
	.align		4
.L_199:
        /*00ec*/ 	.byte	0x02, 0x4a
	.zero		1
	.zero		1


	//----- nvinfo : EIATTR_SYSCALL_OFFSETS
	.align		4
        /*00f0*/ 	.byte	0x04, 0x46
        /*00f2*/ 	.short	(.L_201 - .L_200)


	//   ....[0]....
.L_200:
        /*00f4*/ 	.word	0x00000220


	//   ....[1]....
        /*00f8*/ 	.word	0x00000500


	//   ....[2]....
        /*00fc*/ 	.word	0x00000af0


	//----- nvinfo : EIATTR_EXIT_INSTR_OFFSETS
	.align		4
.L_201:
        /*0100*/ 	.byte	0x04, 0x1c
        /*0102*/ 	.short	(.L_203 - .L_202)


	//   ....[0]....
.L_202:
        /*0104*/ 	.word	0x000002a0


	//   ....[1]....
        /*0108*/ 	.word	0x000002e0


	//   ....[2]....
        /*010c*/ 	.word	0x00000600


	//   ....[3]....
        /*0110*/ 	.word	0x00000e90


	//----- nvinfo : EIATTR_CRS_STACK_SIZE
	.align		4
.L_203:
        /*0114*/ 	.byte	0x04, 0x1e
        /*0116*/ 	.short	(.L_205 - .L_204)
.L_204:
        /*0118*/ 	.word	0x00000000


	//----- nvinfo : EIATTR_CBANK_PARAM_SIZE
	.align		4
.L_205:
        /*011c*/ 	.byte	0x03, 0x19
        /*011e*/ 	.short	0x0054


	//----- nvinfo : EIATTR_PARAM_CBANK
	.align		4
        /*0120*/ 	.byte	0x04, 0x0a
        /*0122*/ 	.short	(.L_207 - .L_206)
	.align		4
.L_206:
        /*0124*/ 	.word	index@(.nv.constant0.find_index_kernelProxy)
        /*0128*/ 	.short	0x0380
        /*012a*/ 	.short	0x0054


	//----- nvinfo : EIATTR_SW_WAR
	.align		4
.L_207:
        /*012c*/ 	.byte	0x04, 0x36
        /*012e*/ 	.short	(.L_209 - .L_208)
.L_208:
        /*0130*/ 	.word	0x00000008
.L_209:


//--------------------- .nv.callgraph             --------------------------
	.section	.nv.callgraph,"",@"SHT_CUDA_CALLGRAPH"
	.align	4
	.sectionentsize	8
	.align		4
        /*0000*/ 	.word	0x00000000
	.align		4
        /*0004*/ 	.word	0xffffffff
	.align		4
        /*0008*/ 	.word	index@(likelihood_kernelProxy)
	.align		4
        /*000c*/ 	.word	index@(vprintf)
	.align		4
        /*0010*/ 	.word	index@(sum_kernelProxy)
	.align		4
        /*0014*/ 	.word	index@(vprintf)
	.align		4
        /*0018*/ 	.word	index@(normalize_weights_kernelProxy)
	.align		4
        /*001c*/ 	.word	index@(vprintf)
	.align		4
        /*0020*/ 	.word	index@(find_index_kernelProxy)
	.align		4
        /*0024*/ 	.word	index@(vprintf)
	.align		4
        /*0028*/ 	.word	0x00000000
	.align		4
        /*002c*/ 	.word	0xfffffffe
	.align		4
        /*0030*/ 	.word	0x00000000
	.align		4
        /*0034*/ 	.word	0xfffffffd
	.align		4
        /*0038*/ 	.word	0x00000000
	.align		4
        /*003c*/ 	.word	0xfffffffc


//--------------------- .nv.constant4             --------------------------
	.section	.nv.constant4,"a",@progbits
	.align	8
	.align		8
.nv.constant4:
        /*0000*/ 	.dword	vprintf
	.align		8
        /*0008*/ 	.dword	finished
	.align		8
        /*0010*/ 	.dword	$str
	.align		8
        /*0018*/ 	.dword	$str$1
	.align		8
        /*0020*/ 	.dword	$str$2
	.align		8
        /*0028*/ 	.dword	__cudart_i2opi_d
	.align		8
        /*0030*/ 	.dword	__cudart_sin_cos_coeffs


//--------------------- .text.likelihood_kernelProxy --------------------------
	.section	.text.likelihood_kernelProxy,"ax",@progbits
	.align	128
        .global         likelihood_kernelProxy
        .type           likelihood_kernelProxy,@function
        .size           likelihood_kernelProxy,(.L_x_173 - likelihood_kernelProxy)
        .other          likelihood_kernelProxy,@"STO_CUDA_ENTRY STV_DEFAULT"
likelihood_kernelProxy:
.text.likelihood_kernelProxy:
[----:B------:R-:W0:Y:S01]  /*0000*/  LDC R1, c[0x0][0x37c] ;  /* 0x0000df00ff017b82 */ /* 0x000e220000000800 */
[----:B------:R-:W1:Y:S01]  /*0010*/  S2R R19, SR_TID.Y ;  /* 0x0000000000137919 */ /* 0x000e620000002200 */
[----:B------:R-:W2:Y:S01]  /*0020*/  LDCU UR4, c[0x0][0x2f8] ;  /* 0x00005f00ff0477ac */ /* 0x000ea20008000800 */
[----:B0-----:R-:W-:Y:S01]  /*0030*/  VIADD R1, R1, 0xffffffc0 ;  /* 0xffffffc001017836 */ /* 0x001fe20000000000 */
[----:B------:R-:W1:Y:S01]  /*0040*/  S2R R0, SR_TID.Z ;  /* 0x0000000000007919 */ /* 0x000e620000002300 */
[----:B------:R-:W0:Y:S01]  /*0050*/  LDCU UR5, c[0x0][0x2fc] ;  /* 0x00005f80ff0577ac */ /* 0x000e220008000800 */
[----:B------:R-:W3:Y:S02]  /*0060*/  S2R R18, SR_TID.X ;  /* 0x0000000000127919 */ /* 0x000ee40000002100 */
[----:B--2---:R-:W-:-:S05]  /*0070*/  IADD3 R16, P1, PT, R1, UR4, RZ ;  /* 0x0000000401107c10 */ /* 0x004fca000ff3e0ff */
[----:B0-----:R-:W-:Y:S01]  /*0080*/  IMAD.X R17, RZ, RZ, UR5, P1 ;  /* 0x00000005ff117e24 */ /* 0x001fe200088e06ff */
[----:B-1----:R-:W-:-:S04]  /*0090*/  LOP3.LUT R19, R19, R0, RZ, 0xfc, !PT ;  /* 0x0000000013137212 */ /* 0x002fc800078efcff */
[----:B---3--:R-:W-:-:S13]  /*00a0*/  LOP3.LUT P0, R19, R19, RZ, R18, 0xfa, !PT ;  /* 0x000000ff13137212 */ /* 0x008fda000780fa12 */
[----:B------:R-:W-:Y:S05]  /*00b0*/  @P0 BRA `(.L_x_0) ;  /* 0x0000000000580947 */ /* 0x000fea0003800000 */
[----:B------:R-:W0:Y:S01]  /*00c0*/  S2R R9, SR_VIRTUALSMID ;  /* 0x0000000000097919 */ /* 0x000e220000004300 */
[----:B------:R-:W0:Y:S01]  /*00d0*/  LDCU.64 UR6, c[0x0][0x400] ;  /* 0x00008000ff0677ac */ /* 0x000e220008000a00 */
[----:B------:R-:W1:Y:S01]  /*00e0*/  S2UR UR5, SR_CgaCtaId ;  /* 0x00000000000579c3 */ /* 0x000e620000008800 */
[----:B------:R-:W-:Y:S01]  /*00f0*/  IMAD.MOV.U32 R0, RZ, RZ, 0x1 ;  /* 0x00000001ff007424 */ /* 0x000fe200078e00ff */
[----:B------:R-:W-:Y:S02]  /*0100*/  UMOV UR4, 0x400 ;  /* 0x0000040000047882 */ /* 0x000fe40000000000 */
[----:B-1----:R-:W-:Y:S01]  /*0110*/  ULEA UR4, UR5, UR4, 0x18 ;  /* 0x0000000405047291 */ /* 0x002fe2000f8ec0ff */
[----:B0-----:R-:W-:-:S08]  /*0120*/  ISETP.GE.AND P0, PT, R9, UR7, PT ;  /* 0x0000000709007c0c */ /* 0x001fd0000bf06270 */
[----:B------:R-:W-:Y:S01]  /*0130*/  STS.U8 [UR4], RZ ;  /* 0x000000ffff007988 */ /* 0x000fe20008000004 */
[----:B------:R-:W-:-:S13]  /*0140*/  ISETP.GE.AND P0, PT, R9, UR6, !P0 ;  /* 0x0000000609007c0c */ /* 0x000fda000c706270 */
[----:B------:R0:W-:Y:S01]  /*0150*/  @!P0 STS.U8 [UR4], R0 ;  /* 0x00000000ff008988 */ /* 0x0001e20008000004 */
[----:B------:R-:W-:Y:S05]  /*0160*/  @!P0 BRA `(.L_x_0) ;  /* 0x00000000002c8947 */ /* 0x000fea0003800000 */
[----:B------:R-:W1:Y:S01]  /*0170*/  S2R R8, SR_CTAID.X ;  /* 0x0000000000087919 */ /* 0x000e620000002500 */
[----:B0-----:R-:W-:Y:S01]  /*0180*/  MOV R0, 0x0 ;  /* 0x0000000000007802 */ /* 0x001fe20000000f00 */
[----:B------:R-:W0:Y:S01]  /*0190*/  LDCU.64 UR4, c[0x4][0x10] ;  /* 0x01000200ff0477ac */ /* 0x000e220008000a00 */
[----:B------:R-:W-:Y:S02]  /*01a0*/  IMAD.MOV.U32 R6, RZ, RZ, R16 ;  /* 0x000000ffff067224 */ /* 0x000fe400078e0010 */
[----:B------:R2:W3:Y:S01]  /*01b0*/  LDC.64 R2, c[0x4][R0] ;  /* 0x0100000000027b82 */ /* 0x0004e20000000a00 */
[----:B------:R-:W-:Y:S02]  /*01c0*/  IMAD.MOV.U32 R7, RZ, RZ, R17 ;  /* 0x000000ffff077224 */ /* 0x000fe400078e0011 */
[----:B0-----:R-:W-:Y:S02]  /*01d0*/  IMAD.U32 R4, RZ, RZ, UR4 ;  /* 0x00000004ff047e24 */ /* 0x001fe4000f8e00ff */
[----:B------:R-:W-:Y:S01]  /*01e0*/  IMAD.U32 R5, RZ, RZ, UR5 ;  /* 0x00000005ff057e24 */ /* 0x000fe2000f8e00ff */
[----:B-1----:R2:W-:Y:S06]  /*01f0*/  STL.64 [R1], R8 ;  /* 0x0000000801007387 */ /* 0x0025ec0000100a00 */
[----:B------:R-:W-:-:S07]  /*0200*/  LEPC R20, `(.L_x_0) ;  /* 0x000000001014794e */ /* 0x000fce0000000000 */
[----:B--23--:R-:W-:Y:S05]  /*0210*/  CALL.ABS.NOINC R2 ;  /* 0x0000000002007343 */ /* 0x00cfea0003c00000 */
.L_x_0:
[----:B------:R-:W-:Y:S05]  /*0220*/  WARPSYNC.ALL ;  /* 0x0000000000007948 */ /* 0x000fea0003800000 */
[----:B------:R-:W1:Y:S08]  /*0230*/  S2UR UR5, SR_CgaCtaId ;  /* 0x00000000000579c3 */ /* 0x000e700000008800 */
[----:B------:R-:W-:Y:S06]  /*0240*/  BAR.SYNC.DEFER_BLOCKING 0x0 ;  /* 0x0000000000007b1d */ /* 0x000fec0000010000 */
[----:B------:R-:W-:-:S02]  /*0250*/  UMOV UR4, 0x400 ;  /* 0x0000040000047882 */ /* 0x000fc40000000000 */
[----:B-1----:R-:W-:-:S09]  /*0260*/  ULEA UR4, UR5, UR4, 0x18 ;  /* 0x0000000405047291 */ /* 0x002fd2000f8ec0ff */
[----:B0-----:R-:W0:Y:S02]  /*0270*/  LDS.U8 R0, [UR4] ;  /* 0x00000004ff007984 */ /* 0x001e240008000000 */
[----:B0-----:R-:W-:-:S13]  /*0280*/  ISETP.NE.AND P0, PT, R0, RZ, PT ;  /* 0x000000ff0000720c */ /* 0x001fda0003f05270 */
[----:B------:R-:W-:Y:S05]  /*0290*/  @P0 EXIT ;  /* 0x000000000000094d */ /* 0x000fea0003800000 */
[----:B------:R-:W0:Y:S01]  /*02a0*/  LDC R0, c[0x0][0x414] ;  /* 0x00010500ff007b82 */ /* 0x000e220000000800 */
[----:B------:R-:W-:Y:S01]  /*02b0*/  STS [UR4+0x4], RZ ;  /* 0x000004ffff007988 */ /* 0x000fe20008000804 */
[----:B0-----:R-:W-:-:S13]  /*02c0*/  ISETP.GE.AND P0, PT, R0, 0x1, PT ;  /* 0x000000010000780c */ /* 0x001fda0003f06270 */
[----:B------:R-:W-:Y:S05]  /*02d0*/  @!P0 EXIT ;  /* 0x000000000000894d */ /* 0x000fea0003800000 */
[----:B------:R-:W0:Y:S01]  /*02e0*/  LDCU UR4, c[0x0][0x3d8] ;  /* 0x00007b00ff0477ac */ /* 0x000e220008000800 */
[----:B------:R-:W1:Y:S01]  /*02f0*/  LDCU UR39, c[0x0][0x360] ;  /* 0x00006c00ff2777ac */ /* 0x000e620008000800 */
[----:B0-----:R-:W0:Y:S08]  /*0300*/  I2F.F64 R4, UR4 ;  /* 0x0000000400047d12 */ /* 0x001e300008201c00 */
[----:B0-----:R-:W0:Y:S01]  /*0310*/  MUFU.RCP64H R7, R5 ;  /* 0x0000000500077308 */ /* 0x001e220000001800 */
[----:B------:R-:W-:-:S05]  /*0320*/  VIADD R6, R5, 0x300402 ;  /* 0x0030040205067836 */ /* 0x000fca0000000000 */
[----:B------:R-:W-:Y:S01]  /*0330*/  FSETP.GEU.AND P0, PT, |R6|, 5.8789094863358348022e-39, PT ;  /* 0x004004020600780b */ /* 0x000fe20003f0e200 */
[----:B0-----:R-:W-:-:S08]  /*0340*/  DFMA R2, -R4, R6, 1 ;  /* 0x3ff000000402742b */ /* 0x001fd00000000106 */
[----:B------:R-:W-:Y:S02]  /*0350*/  DFMA R8, R2, R2, R2 ;  /* 0x000000020208722b */ /* 0x000fe40000000002 */
[----:B------:R-:W0:Y:S06]  /*0360*/  S2R R2, SR_CTAID.X ;  /* 0x0000000000027919 */ /* 0x000e2c0000002500 */
[----:B------:R-:W-:-:S08]  /*0370*/  DFMA R8, R6, R8, R6 ;  /* 0x000000080608722b */ /* 0x000fd00000000006 */
[----:B------:R-:W-:-:S08]  /*0380*/  DFMA R28, -R4, R8, 1 ;  /* 0x3ff00000041c742b */ /* 0x000fd00000000108 */
[----:B------:R-:W-:Y:S01]  /*0390*/  DFMA R28, R8, R28, R8 ;  /* 0x0000001c081c722b */ /* 0x000fe20000000008 */
[----:B-1----:R-:W-:Y:S10]  /*03a0*/  @P0 BRA `(.L_x_1) ;  /* 0x0000000000100947 */ /* 0x002ff40003800000 */
[----:B------:R-:W-:Y:S02]  /*03b0*/  LOP3.LUT R0, R5, 0x7fffffff, RZ, 0xc0, !PT ;  /* 0x7fffffff05007812 */ /* 0x000fe400078ec0ff */
[----:B------:R-:W-:-:S03]  /*03c0*/  MOV R3, 0x3f0 ;  /* 0x000003f000037802 */ /* 0x000fc60000000f00 */
[----:B------:R-:W-:-:S07]  /*03d0*/  VIADD R8, R0, 0xfff00000 ;  /* 0xfff0000000087836 */ /* 0x000fce0000000000 */
[----:B0-----:R-:W-:Y:S05]  /*03e0*/  CALL.REL.NOINC `($__internal_0_$__cuda_sm20_dblrcp_rn_slowpath_v3) ;  /* 0x0000005800287944 */ /* 0x001fea0003c00000 */
.L_x_1:
[----:B------:R-:W1:Y:S01]  /*03f0*/  S2UR UR5, SR_CgaCtaId ;  /* 0x00000000000579c3 */ /* 0x000e620000008800 */
[----:B------:R-:W2:Y:S01]  /*0400*/  LDCU UR6, c[0x0][0x3dc] ;  /* 0x00007b80ff0677ac */ /* 0x000ea20008000800 */
[----:B------:R-:W-:Y:S01]  /*0410*/  UMOV UR4, 0x400 ;  /* 0x0000040000047882 */ /* 0x000fe20000000000 */
[----:B------:R-:W3:Y:S01]  /*0420*/  LDCU.64 UR36, c[0x0][0x358] ;  /* 0x00006b00ff2477ac */ /* 0x000ee20008000a00 */
[----:B------:R-:W-:Y:S01]  /*0430*/  UIADD3 UR4, UPT, UPT, UR4, 0x8, URZ ;  /* 0x0000000804047890 */ /* 0x000fe2000fffe0ff */
[----:B--2---:R-:W2:Y:S01]  /*0440*/  I2F.F64 R26, UR6 ;  /* 0x00000006001a7d12 */ /* 0x004ea20008201c00 */
[----:B------:R-:W-:Y:S02]  /*0450*/  ULOP3.LUT UR42, UR6, 0x3, URZ, 0xc0, !UPT ;  /* 0x00000003062a7892 */ /* 0x000fe4000f8ec0ff */
[----:B------:R-:W-:Y:S02]  /*0460*/  ULOP3.LUT UR41, UR6, 0x7ffffffc, URZ, 0xc0, !UPT ;  /* 0x7ffffffc06297892 */ /* 0x000fe4000f8ec0ff */
[----:B-1----:R-:W-:-:S02]  /*0470*/  ULEA UR4, UR5, UR4, 0x18 ;  /* 0x0000000405047291 */ /* 0x002fc4000f8ec0ff */
[----:B------:R-:W-:Y:S02]  /*0480*/  ULOP3.LUT UR40, UR6, 0x1, URZ, 0xc0, !UPT ;  /* 0x0000000106287892 */ /* 0x000fe4000f8ec0ff */
[----:B------:R-:W-:Y:S02]  /*0490*/  UIADD3 UR43, UPT, UPT, UR42, -0x1, URZ ;  /* 0xffffffff2a2b7890 */ /* 0x000fe4000fffe0ff */
[----:B------:R-:W-:Y:S01]  /*04a0*/  LEA R22, R18, UR4, 0x3 ;  /* 0x0000000412167c11 */ /* 0x000fe2000f8e18ff */
[----:B---3--:R-:W-:-:S12]  /*04b0*/  UIADD3 UR38, UPT, UPT, -UR41, URZ, URZ ;  /* 0x000000ff29267290 */ /* 0x008fd8000fffe1ff */
.L_x_81:
[----:B------:R-:W-:-:S13]  /*04c0*/  ISETP.NE.AND P0, PT, R19, RZ, PT ;  /* 0x000000ff1300720c */ /* 0x000fda0003f05270 */
[----:B---3--:R-:W-:Y:S05]  /*04d0*/  @P0 BRA `(.L_x_2) ;  /* 0x00000000008c0947 */ /* 0x008fea0003800000 */
[----:B------:R-:W1:Y:S01]  /*04e0*/  S2R R3, SR_LANEID ;  /* 0x0000000000037919 */ /* 0x000e620000000000 */
[----:B------:R-:W-:Y:S01]  /*04f0*/  VOTEU.ANY UR4, UPT, PT ;  /* 0x0000000000047886 */ /* 0x000fe200038e0100 */
[----:B------:R-:W3:Y:S01]  /*0500*/  LDC.64 R4, c[0x4][0x8] ;  /* 0x01000200ff047b82 */ /* 0x000ee20000000a00 */
[----:B------:R-:W-:Y:S07]  /*0510*/  FLO.U32 R6, UR4 ;  /* 0x0000000400067d00 */ /* 0x000fee00080e0000 */
[----:B------:R-:W4:Y:S01]  /*0520*/  S2UR UR5, SR_CgaCtaId ;  /* 0x00000000000579c3 */ /* 0x000f220000008800 */
[----:B------:R-:W5:Y:S01]  /*0530*/  POPC R0, UR4 ;  /* 0x0000000400007d09 */ /* 0x000f620008000000 */
[----:B------:R-:W-:Y:S01]  /*0540*/  MOV R8, 0x0 ;  /* 0x0000000000087802 */ /* 0x000fe20000000f00 */
[----:B------:R-:W0:Y:S01]  /*0550*/  LDCU.64 UR6, c[0x4][0x18] ;  /* 0x01000300ff0677ac */ /* 0x000e220008000a00 */
[----:B-----5:R-:W-:Y:S01]  /*0560*/  IMAD R7, R0, 0xa, RZ ;  /* 0x0000000a00077824 */ /* 0x020fe200078e02ff */
[----:B-1----:R-:W-:-:S13]  /*0570*/  ISETP.EQ.U32.AND P0, PT, R6, R3, PT ;  /* 0x000000030600720c */ /* 0x002fda0003f02070 */
[----:B---3--:R0:W3:Y:S01]  /*0580*/  @P0 ATOMG.E.ADD.STRONG.GPU PT, R5, desc[UR36][R4.64], R7 ;  /* 0x80000007040509a8 */ /* 0x0080e200081ef124 */
[----:B------:R-:W1:Y:S01]  /*0590*/  LDC.64 R8, c[0x4][R8] ;  /* 0x0100000008087b82 */ /* 0x000e620000000a00 */
[----:B------:R-:W5:Y:S01]  /*05a0*/  S2R R0, SR_LTMASK ;  /* 0x0000000000007919 */ /* 0x000f620000003900 */
[----:B0-----:R-:W-:Y:S02]  /*05b0*/  IMAD.U32 R4, RZ, RZ, UR6 ;  /* 0x00000006ff047e24 */ /* 0x001fe4000f8e00ff */
[----:B------:R-:W-:Y:S01]  /*05c0*/  IMAD.MOV.U32 R7, RZ, RZ, R17 ;  /* 0x000000ffff077224 */ /* 0x000fe200078e0011 */
[----:B-----5:R-:W-:Y:S01]  /*05d0*/  LOP3.LUT R0, R0, UR4, RZ, 0xc0, !PT ;  /* 0x0000000400007c12 */ /* 0x020fe2000f8ec0ff */
[----:B------:R-:W-:Y:S02]  /*05e0*/  UMOV UR4, 0x400 ;  /* 0x0000040000047882 */ /* 0x000fe40000000000 */
[----:B----4-:R-:W-:-:S03]  /*05f0*/  ULEA UR4, UR5, UR4, 0x18 ;  /* 0x0000000405047291 */ /* 0x010fc6000f8ec0ff */
[----:B------:R-:W0:Y:S01]  /*0600*/  POPC R0, R0 ;  /* 0x0000000000007309 */ /* 0x000e220000000000 */
[----:B---3--:R3:W0:Y:S02]  /*0610*/  SHFL.IDX PT, R3, R5, R6, 0x1f ;  /* 0x00001f0605037589 */ /* 0x00862400000e0000 */
[----:B---3--:R-:W-:Y:S02]  /*0620*/  IMAD.U32 R5, RZ, RZ, UR7 ;  /* 0x00000007ff057e24 */ /* 0x008fe4000f8e00ff */
[----:B------:R-:W-:Y:S02]  /*0630*/  IMAD.MOV.U32 R6, RZ, RZ, R16 ;  /* 0x000000ffff067224 */ /* 0x000fe400078e0010 */
[----:B0-----:R-:W-:-:S05]  /*0640*/  IMAD R3, R0, 0xa, R3 ;  /* 0x0000000a00037824 */ /* 0x001fca00078e0203 */
[----:B------:R0:W-:Y:S04]  /*0650*/  STS [UR4+0x4], R3 ;  /* 0x00000403ff007988 */ /* 0x0001e80008000804 */
[----:B-1----:R0:W-:Y:S02]  /*0660*/  STL.64 [R1], R2 ;  /* 0x0000000201007387 */ /* 0x0021e40000100a00 */
[----:B------:R-:W-:-:S07]  /*0670*/  LEPC R20, `(.L_x_3) ;  /* 0x000000001014794e */ /* 0x000fce0000000000 */
[----:B0-2---:R-:W-:Y:S05]  /*0680*/  CALL.ABS.NOINC R8 ;  /* 0x0000000008007343 */ /* 0x005fea0003c00000 */
.L_x_3:
[----:B------:R-:W0:Y:S01]  /*0690*/  S2UR UR5, SR_CgaCtaId ;  /* 0x00000000000579c3 */ /* 0x000e220000008800 */
[----:B------:R-:W-:Y:S02]  /*06a0*/  UMOV UR4, 0x400 ;  /* 0x0000040000047882 */ /* 0x000fe40000000000 */
[----:B0-----:R-:W-:Y:S01]  /*06b0*/  ULEA UR4, UR5, UR4, 0x18 ;  /* 0x0000000405047291 */ /* 0x001fe2000f8ec0ff */
[----:B------:R-:W0:Y:S08]  /*06c0*/  LDCU UR5, c[0x0][0x414] ;  /* 0x00008280ff0577ac */ /* 0x000e300008000800 */
[----:B------:R-:W0:Y:S02]  /*06d0*/  LDS R0, [UR4+0x4] ;  /* 0x00000404ff007984 */ /* 0x000e240008000800 */
[----:B0-----:R-:W-:Y:S01]  /*06e0*/  ISETP.GE.AND P0, PT, R0, UR5, PT ;  /* 0x0000000500007c0c */ /* 0x001fe2000bf06270 */
[----:B------:R-:W-:-:S12]  /*06f0*/  IMAD.MOV.U32 R0, RZ, RZ, 0x1 ;  /* 0x00000001ff007424 */ /* 0x000fd800078e00ff */
[----:B------:R1:W-:Y:S02]  /*0700*/  @P0 STS.U8 [UR4], R0 ;  /* 0x00000000ff000988 */ /* 0x0003e40008000004 */
.L_x_2:
[----:B------:R-:W-:Y:S05]  /*0710*/  WARPSYNC.ALL ;  /* 0x0000000000007948 */ /* 0x000fea0003800000 */
[----:B------:R-:W3:Y:S08]  /*0720*/  S2UR UR5, SR_CgaCtaId ;  /* 0x00000000000579c3 */ /* 0x000ef00000008800 */
[----:B------:R-:W-:Y:S06]  /*0730*/  BAR.SYNC.DEFER_BLOCKING 0x0 ;  /* 0x0000000000007b1d */ /* 0x000fec0000010000 */
[----:B------:R-:W-:-:S02]  /*0740*/  UMOV UR4, 0x400 ;  /* 0x0000040000047882 */ /* 0x000fc40000000000 */
[----:B---3--:R-:W-:-:S09]  /*0750*/  ULEA UR4, UR5, UR4, 0x18 ;  /* 0x0000000405047291 */ /* 0x008fd2000f8ec0ff */
[----:B-1----:R-:W1:Y:S02]  /*0760*/  LDS.U8 R0, [UR4] ;  /* 0x00000004ff007984 */ /* 0x002e640008000000 */
[----:B-1----:R-:W-:-:S13]  /*0770*/  ISETP.NE.AND P0, PT, R0, RZ, PT ;  /* 0x000000ff0000720c */ /* 0x002fda0003f05270 */
[----:B------:R-:W-:Y:S05]  /*0780*/  @P0 EXIT ;  /* 0x000000000000094d */ /* 0x000fea0003800000 */
[----:B------:R-:W1:Y:S01]  /*0790*/  LDS R25, [UR4+0x4] ;  /* 0x00000404ff197984 */ /* 0x000e620008000800 */
[----:B------:R-:W1:Y:S02]  /*07a0*/  LDC R24, c[0x0][0x414] ;  /* 0x00010500ff187b82 */ /* 0x000e640000000800 */
[----:B-1----:R-:W-:-:S13]  /*07b0*/  ISETP.GE.AND P0, PT, R25, R24, PT ;  /* 0x000000181900720c */ /* 0x002fda0003f06270 */
[----:B------:R-:W-:Y:S05]  /*07c0*/  @P0 BRA `(.L_x_4) ;  /* 0x0000005400200947 */ /* 0x000fea0003800000 */
[----:B------:R-:W-:-:S07]  /*07d0*/  VIADDMNMX R24, R25, 0xa, R24, PT ;  /* 0x0000000a19187846 */ /* 0x000fce0003800118 */
.L_x_80:
[----:B------:R-:W1:Y:S01]  /*07e0*/  LDCU UR44, c[0x0][0x408] ;  /* 0x00008100ff2c77ac */ /* 0x000e620008000800 */
[----:B------:R-:W-:Y:S01]  /*07f0*/  ISETP.NE.AND P3, PT, R19, RZ, PT ;  /* 0x000000ff1300720c */ /* 0x000fe20003f65270 */
[----:B------:R-:W-:Y:S01]  /*0800*/  BSSY.RECONVERGENT B6, `(.L_x_5) ;  /* 0x0000048000067945 */ /* 0x000fe20003800200 */
[----:B-1----:R-:W1:Y:S01]  /*0810*/  I2F.U32.RP R0, UR44 ;  /* 0x0000002c00007d06 */ /* 0x002e620008209000 */
[----:B------:R-:W-:-:S07]  /*0820*/  ISETP.NE.U32.AND P2, PT, RZ, UR44, PT ;  /* 0x0000002cff007c0c */ /* 0x000fce000bf45070 */
[----:B-1----:R-:W1:Y:S02]  /*0830*/  MUFU.RCP R0, R0 ;  /* 0x0000000000007308 */ /* 0x002e640000001000 */
[----:B-1----:R-:W-:Y:S01]  /*0840*/  VIADD R4, R0, 0xffffffe ;  /* 0x0ffffffe00047836 */ /* 0x002fe20000000000 */
[----:B------:R-:W-:-:S05]  /*0850*/  LOP3.LUT R0, RZ, UR44, RZ, 0x33, !PT ;  /* 0x0000002cff007c12 */ /* 0x000fca000f8e33ff */
[----:B---3--:R1:W3:Y:S02]  /*0860*/  F2I.FTZ.U32.TRUNC.NTZ R5, R4 ;  /* 0x0000000400057305 */ /* 0x0082e4000021f000 */
[----:B-1----:R-:W-:Y:S02]  /*0870*/  IMAD.MOV.U32 R4, RZ, RZ, RZ ;  /* 0x000000ffff047224 */ /* 0x002fe400078e00ff */
[----:B---3--:R-:W-:-:S04]  /*0880*/  IMAD.MOV R3, RZ, RZ, -R5 ;  /* 0x000000ffff037224 */ /* 0x008fc800078e0a05 */
[----:B------:R-:W-:-:S04]  /*0890*/  IMAD R3, R3, UR44, RZ ;  /* 0x0000002c03037c24 */ /* 0x000fc8000f8e02ff */
[----:B------:R-:W-:-:S06]  /*08a0*/  IMAD.HI.U32 R6, R5, R3, R4 ;  /* 0x0000000305067227 */ /* 0x000fcc00078e0004 */
[----:B------:R-:W-:-:S04]  /*08b0*/  IMAD.HI.U32 R3, R6, R25, RZ ;  /* 0x0000001906037227 */ /* 0x000fc800078e00ff */
[----:B------:R-:W-:-:S04]  /*08c0*/  IMAD.MOV R6, RZ, RZ, -R3 ;  /* 0x000000ffff067224 */ /* 0x000fc800078e0a03 */
[----:B------:R-:W-:-:S05]  /*08d0*/  IMAD R23, R6, UR44, R25 ;  /* 0x0000002c06177c24 */ /* 0x000fca000f8e0219 */
[----:B------:R-:W-:-:S13]  /*08e0*/  ISETP.GE.U32.AND P0, PT, R23, UR44, PT ;  /* 0x0000002c17007c0c */ /* 0x000fda000bf06070 */
[----:B------:R-:W-:-:S05]  /*08f0*/  @P0 VIADD R23, R23, -UR44 ;  /* 0x8000002c17170c36 */ /* 0x000fca0008000000 */
[----:B------:R-:W-:-:S13]  /*0900*/  ISETP.GE.U32.AND P1, PT, R23, UR44, PT ;  /* 0x0000002c17007c0c */ /* 0x000fda000bf26070 */
[----:B------:R-:W-:-:S05]  /*0910*/  @P1 VIADD R23, R23, -UR44 ;  /* 0x8000002c17171c36 */ /* 0x000fca0008000000 */
[----:B------:R-:W-:Y:S01]  /*0920*/  SEL R23, R0, R23, !P2 ;  /* 0x0000001700177207 */ /* 0x000fe20005000000 */
[----:B------:R-:W-:Y:S06]  /*0930*/  @P3 BRA `(.L_x_6) ;  /* 0x0000000000d03947 */ /* 0x000fec0003800000 */
[----:B------:R-:W1:Y:S01]  /*0940*/  LDCU UR5, c[0x0][0x40c] ;  /* 0x00008180ff0577ac */ /* 0x000e620008000800 */
[----:B------:R-:W-:-:S04]  /*0950*/  @P0 VIADD R3, R3, 0x1 ;  /* 0x0000000103030836 */ /* 0x000fc80000000000 */
[----:B------:R-:W-:-:S05]  /*0960*/  @P1 VIADD R3, R3, 0x1 ;  /* 0x0000000103031836 */ /* 0x000fca0000000000 */
[----:B------:R-:W-:Y:S01]  /*0970*/  SEL R0, R0, R3, !P2 ;  /* 0x0000000300007207 */ /* 0x000fe20005000000 */
[----:B-1----:R-:W-:Y:S02]  /*0980*/  UIMAD UR4, UR44, UR5, URZ ;  /* 0x000000052c0472a4 */ /* 0x002fe4000f8e02ff */
[----:B------:R-:W1:Y:S01]  /*0990*/  I2F.U32.RP R8, UR5 ;  /* 0x0000000500087d06 */ /* 0x000e620008209000 */
[----:B------:R-:W-:-:S03]  /*09a0*/  ISETP.NE.U32.AND P2, PT, RZ, UR5, PT ;  /* 0x00000005ff007c0c */ /* 0x000fc6000bf45070 */
[----:B------:R-:W-:Y:S01]  /*09b0*/  IMAD R11, RZ, RZ, -UR4 ;  /* 0x80000004ff0b7e24 */ /* 0x000fe2000f8e02ff */
[----:B------:R-:W-:-:S03]  /*09c0*/  ISETP.NE.U32.AND P4, PT, RZ, UR4, PT ;  /* 0x00000004ff007c0c */ /* 0x000fc6000bf85070 */
[----:B------:R-:W3:Y:S08]  /*09d0*/  I2F.U32.RP R9, UR4 ;  /* 0x0000000400097d06 */ /* 0x000ef00008209000 */
[----:B-1----:R-:W1:Y:S08]  /*09e0*/  MUFU.RCP R8, R8 ;  /* 0x0000000800087308 */ /* 0x002e700000001000 */
[----:B---3--:R-:W3:Y:S01]  /*09f0*/  MUFU.RCP R9, R9 ;  /* 0x0000000900097308 */ /* 0x008ee20000001000 */
[----:B-1----:R-:W-:-:S07]  /*0a00*/  VIADD R4, R8, 0xffffffe ;  /* 0x0ffffffe08047836 */ /* 0x002fce0000000000 */
[----:B------:R1:W4:Y:S01]  /*0a10*/  F2I.FTZ.U32.TRUNC.NTZ R5, R4 ;  /* 0x0000000400057305 */ /* 0x000322000021f000 */
[----:B---3--:R-:W-:-:S07]  /*0a20*/  VIADD R6, R9, 0xffffffe ;  /* 0x0ffffffe09067836 */ /* 0x008fce0000000000 */
[----:B------:R3:W5:Y:S01]  /*0a30*/  F2I.FTZ.U32.TRUNC.NTZ R7, R6 ;  /* 0x0000000600077305 */ /* 0x000762000021f000 */
[----:B-1----:R-:W-:Y:S02]  /*0a40*/  IMAD.MOV.U32 R4, RZ, RZ, RZ ;  /* 0x000000ffff047224 */ /* 0x002fe400078e00ff */
[--C-:B----4-:R-:W-:Y:S02]  /*0a50*/  IMAD.MOV R10, RZ, RZ, -R5.reuse ;  /* 0x000000ffff0a7224 */ /* 0x110fe400078e0a05 */
[----:B---3--:R-:W-:Y:S02]  /*0a60*/  IMAD.MOV.U32 R6, RZ, RZ, RZ ;  /* 0x000000ffff067224 */ /* 0x008fe400078e00ff */
[----:B------:R-:W-:Y:S02]  /*0a70*/  IMAD R9, R10, UR5, RZ ;  /* 0x000000050a097c24 */ /* 0x000fe4000f8e02ff */
[----:B-----5:R-:W-:Y:S02]  /*0a80*/  IMAD R11, R11, R7, RZ ;  /* 0x000000070b0b7224 */ /* 0x020fe400078e02ff */
[----:B------:R-:W-:-:S04]  /*0a90*/  IMAD.HI.U32 R5, R5, R9, R4 ;  /* 0x0000000905057227 */ /* 0x000fc800078e0004 */
[----:B------:R-:W-:-:S04]  /*0aa0*/  IMAD.HI.U32 R8, R7, R11, R6 ;  /* 0x0000000b07087227 */ /* 0x000fc800078e0006 */
[----:B------:R-:W-:-:S04]  /*0ab0*/  IMAD.HI.U32 R5, R5, R0, RZ ;  /* 0x0000000005057227 */ /* 0x000fc800078e00ff */
[----:B------:R-:W-:-:S04]  /*0ac0*/  IMAD.HI.U32 R11, R8, R25, RZ ;  /* 0x00000019080b7227 */ /* 0x000fc800078e00ff */
[----:B------:R-:W-:Y:S02]  /*0ad0*/  IMAD.MOV R4, RZ, RZ, -R11 ;  /* 0x000000ffff047224 */ /* 0x000fe400078e0a0b */
[----:B------:R-:W-:Y:S02]  /*0ae0*/  IMAD.MOV R5, RZ, RZ, -R5 ;  /* 0x000000ffff057224 */ /* 0x000fe400078e0a05 */
[----:B------:R-:W-:Y:S02]  /*0af0*/  IMAD R3, R4, UR4, R25 ;  /* 0x0000000404037c24 */ /* 0x000fe4000f8e0219 */
[----:B------:R-:W-:Y:S01]  /*0b00*/  IMAD R10, R5, UR5, R0 ;  /* 0x00000005050a7c24 */ /* 0x000fe2000f8e0200 */
[----:B------:R-:W-:Y:S01]  /*0b10*/  MOV R0, 0x0 ;  /* 0x0000000000007802 */ /* 0x000fe20000000f00 */
[----:B------:R-:W-:Y:S01]  /*0b20*/  IMAD.MOV.U32 R9, RZ, RZ, R23 ;  /* 0x000000ffff097224 */ /* 0x000fe200078e0017 */
[----:B------:R-:W-:Y:S01]  /*0b30*/  ISETP.GE.U32.AND P0, PT, R3, UR4, PT ;  /* 0x0000000403007c0c */ /* 0x000fe2000bf06070 */
[----:B0-----:R-:W-:Y:S01]  /*0b40*/  IMAD.MOV.U32 R8, RZ, RZ, R2 ;  /* 0x000000ffff087224 */ /* 0x001fe200078e0002 */
[----:B------:R-:W-:Y:S01]  /*0b50*/  ISETP.GE.U32.AND P1, PT, R10, UR5, PT ;  /* 0x000000050a007c0c */ /* 0x000fe2000bf26070 */
[----:B------:R0:W1:Y:S01]  /*0b60*/  LDC.64 R12, c[0x4][R0] ;  /* 0x01000000000c7b82 */ /* 0x0000620000000a00 */
[----:B------:R-:W-:-:S02]  /*0b70*/  IMAD.MOV.U32 R6, RZ, RZ, R16 ;  /* 0x000000ffff067224 */ /* 0x000fc400078e0010 */
[----:B------:R-:W-:-:S07]  /*0b80*/  IMAD.MOV.U32 R7, RZ, RZ, R17 ;  /* 0x000000ffff077224 */ /* 0x000fce00078e0011 */
[----:B------:R-:W-:Y:S02]  /*0b90*/  @P0 VIADD R3, R3, -UR4 ;  /* 0x8000000403030c36 */ /* 0x000fe40008000000 */
[----:B------:R-:W-:Y:S02]  /*0ba0*/  @P1 VIADD R10, R10, -UR5 ;  /* 0x800000050a0a1c36 */ /* 0x000fe40008000000 */
[----:B------:R-:W-:Y:S01]  /*0bb0*/  @P0 VIADD R11, R11, 0x1 ;  /* 0x000000010b0b0836 */ /* 0x000fe20000000000 */
[----:B------:R-:W-:Y:S02]  /*0bc0*/  ISETP.GE.U32.AND P3, PT, R3, UR4, PT ;  /* 0x0000000403007c0c */ /* 0x000fe4000bf66070 */
[----:B------:R-:W-:-:S11]  /*0bd0*/  ISETP.GE.U32.AND P1, PT, R10, UR5, PT ;  /* 0x000000050a007c0c */ /* 0x000fd6000bf26070 */
[----:B------:R-:W-:Y:S01]  /*0be0*/  @P3 VIADD R11, R11, 0x1 ;  /* 0x000000010b0b3836 */ /* 0x000fe20000000000 */
[----:B------:R-:W-:Y:S01]  /*0bf0*/  @!P4 LOP3.LUT R11, RZ, UR4, RZ, 0x33, !PT ;  /* 0x00000004ff0bcc12 */ /* 0x000fe2000f8e33ff */
[----:B------:R-:W-:Y:S01]  /*0c00*/  @P1 VIADD R10, R10, -UR5 ;  /* 0x800000050a0a1c36 */ /* 0x000fe20008000000 */
[----:B------:R-:W-:Y:S01]  /*0c10*/  @!P2 LOP3.LUT R10, RZ, UR5, RZ, 0x33, !PT ;  /* 0x00000005ff0aac12 */ /* 0x000fe2000f8e33ff */
[----:B------:R-:W3:Y:S04]  /*0c20*/  LDCU.64 UR4, c[0x4][0x20] ;  /* 0x01000400ff0477ac */ /* 0x000ee80008000a00 */
[----:B------:R0:W-:Y:S01]  /*0c30*/  STL.128 [R1], R8 ;  /* 0x0000000801007387 */ /* 0x0001e20000100c00 */
[----:B---3--:R-:W-:Y:S02]  /*0c40*/  IMAD.U32 R4, RZ, RZ, UR4 ;  /* 0x00000004ff047e24 */ /* 0x008fe4000f8e00ff */
[----:B01----:R-:W-:-:S07]  /*0c50*/  IMAD.U32 R5, RZ, RZ, UR5 ;  /* 0x00000005ff057e24 */ /* 0x003fce000f8e00ff */
[----:B------:R-:W-:-:S07]  /*0c60*/  LEPC R20, `(.L_x_6) ;  /* 0x000000001014794e */ /* 0x000fce0000000000 */
[----:B--2---:R-:W-:Y:S05]  /*0c70*/  CALL.ABS.NOINC R12 ;  /* 0x000000000c007343 */ /* 0x004fea0003c00000 */
.L_x_6:
[----:B------:R-:W-:Y:S05]  /*0c80*/  BSYNC.RECONVERGENT B6 ;  /* 0x0000000000067941 */ /* 0x000fea0003800200 */
.L_x_5:
[----:B------:R-:W1:Y:S01]  /*0c90*/  LDCU UR4, c[0x0][0x3d8] ;  /* 0x00007b00ff0477ac */ /* 0x000e620008000800 */
[----:B------:R-:W-:-:S05]  /*0ca0*/  IMAD R3, R23, UR39, R18 ;  /* 0x0000002717037c24 */ /* 0x000fca000f8e0212 */
[----:B-1----:R-:W-:-:S13]  /*0cb0*/  ISETP.GE.AND P0, PT, R3, UR4, PT ;  /* 0x0000000403007c0c */ /* 0x002fda000bf06270 */
[----:B------:R-:W-:Y:S05]  /*0cc0*/  @P0 BRA `(.L_x_7) ;  /* 0x0000001c00cc0947 */ /* 0x000fea0003800000 */
[----:B------:R-:W1:Y:S08]  /*0cd0*/  LDC.64 R4, c[0x0][0x390] ;  /* 0x0000e400ff047b82 */ /* 0x000e700000000a00 */
[----:B------:R-:W3:Y:S08]  /*0ce0*/  LDC.64 R6, c[0x0][0x380] ;  /* 0x0000e000ff067b82 */ /* 0x000ef00000000a00 */
[----:B------:R-:W4:Y:S01]  /*0cf0*/  LDC.64 R8, c[0x0][0x398] ;  /* 0x0000e600ff087b82 */ /* 0x000f220000000a00 */
[----:B-1----:R-:W-:-:S07]  /*0d00*/  IMAD.WIDE R4, R3, 0x8, R4 ;  /* 0x0000000803047825 */ /* 0x002fce00078e0204 */
[----:B------:R-:W1:Y:S01]  /*0d10*/  LDC.64 R38, c[0x0][0x388] ;  /* 0x0000e200ff267b82 */ /* 0x000e620000000a00 */
[----:B------:R-:W2:Y:S01]  /*0d20*/  LDG.E.64 R4, desc[UR36][R4.64] ;  /* 0x0000002404047981 */ /* 0x000ea2000c1e1b00 */
[----:B---3--:R-:W-:-:S06]  /*0d30*/  IMAD.WIDE R6, R3, 0x8, R6 ;  /* 0x0000000803067825 */ /* 0x008fcc00078e0206 */
[----:B------:R-:W3:Y:S01]  /*0d40*/  LDC.64 R10, c[0x0][0x3d0] ;  /* 0x0000f400ff0a7b82 */ /* 0x000ee20000000a00 */
[----:B----4-:R-:W-:-:S07]  /*0d50*/  IMAD.WIDE R8, R3, 0x8, R8 ;  /* 0x0000000803087825 */ /* 0x010fce00078e0208 */
[----:B------:R-:W4:Y:S01]  /*0d60*/  LDC.64 R40, c[0x0][0x3f0] ;  /* 0x0000fc00ff287b82 */ /* 0x000f220000000a00 */
[----:B--2---:R2:W-:Y:S04]  /*0d70*/  STG.E.64 desc[UR36][R6.64], R4 ;  /* 0x0000000406007986 */ /* 0x0045e8000c101b24 */
[----:B------:R-:W2:Y:S01]  /*0d80*/  LDG.E.64 R8, desc[UR36][R8.64] ;  /* 0x0000002408087981 */ /* 0x000ea2000c1e1b00 */
[----:B-1----:R-:W-:-:S04]  /*0d90*/  IMAD.WIDE R38, R3, 0x8, R38 ;  /* 0x0000000803267825 */ /* 0x002fc800078e0226 */
[----:B---3--:R-:W-:-:S04]  /*0da0*/  IMAD.WIDE R10, R3, 0x8, R10 ;  /* 0x00000008030a7825 */ /* 0x008fc800078e020a */
[----:B----4-:R-:W-:Y:S01]  /*0db0*/  IMAD.WIDE R40, R3, 0x4, R40 ;  /* 0x0000000403287825 */ /* 0x010fe200078e0228 */
[----:B--2---:R-:W1:Y:S01]  /*0dc0*/  MUFU.RCP64H R5, 2.14748262400000000000e+09 ;  /* 0x41dfffff00057908 */ /* 0x004e620000001800 */
[----:B------:R2:W-:Y:S04]  /*0dd0*/  STG.E.64 desc[UR36][R38.64], R8 ;  /* 0x0000000826007986 */ /* 0x0005e8000c101b24 */
[----:B------:R3:W-:Y:S04]  /*0de0*/  STG.E.64 desc[UR36][R10.64], R28 ;  /* 0x0000001c0a007986 */ /* 0x0007e8000c101b24 */
[----:B------:R-:W4:Y:S04]  /*0df0*/  LDG.E R0, desc[UR36][R40.64] ;  /* 0x0000002428007981 */ /* 0x000f28000c1e1900 */
[----:B------:R0:W5:Y:S01]  /*0e00*/  LDG.E.64 R42, desc[UR36][R6.64] ;  /* 0x00000024062a7981 */ /* 0x000162000c1e1b00 */
[----:B------:R-:W-:Y:S01]  /*0e10*/  IMAD.MOV.U32 R14, RZ, RZ, -0x400000 ;  /* 0xffc00000ff0e7424 */ /* 0x000fe200078e00ff */
[----:B------:R-:W-:Y:S01]  /*0e20*/  BSSY.RECONVERGENT B0, `(.L_x_8) ;  /* 0x000001f000007945 */ /* 0x000fe20003800200 */
[----:B------:R-:W-:Y:S01]  /*0e30*/  IMAD.MOV.U32 R15, RZ, RZ, 0x41dfffff ;  /* 0x41dfffffff0f7424 */ /* 0x000fe200078e00ff */
[----:B------:R-:W-:Y:S01]  /*0e40*/  DMUL R44, RZ, +INF ;  /* 0x7ff00000ff2c7828 */ /* 0x000fe20000000000 */
[----:B------:R-:W-:-:S02]  /*0e50*/  IMAD.MOV.U32 R4, RZ, RZ, 0x1 ;  /* 0x00000001ff047424 */ /* 0x000fc400078e00ff */
[----:B------:R-:W-:-:S04]  /*0e60*/  IMAD.MOV.U32 R21, RZ, RZ, 0x41c64e6d ;  /* 0x41c64e6dff157424 */ /* 0x000fc800078e00ff */
[----:B-1----:R-:W-:-:S08]  /*0e70*/  DFMA R12, R4, -R14, 1 ;  /* 0x3ff00000040c742b */ /* 0x002fd0000000080e */
[----:B------:R-:W-:-:S08]  /*0e80*/  DFMA R12, R12, R12, R12 ;  /* 0x0000000c0c0c722b */ /* 0x000fd0000000000c */
[----:B------:R-:W-:Y:S01]  /*0e90*/  DFMA R12, R4, R12, R4 ;  /* 0x0000000c040c722b */ /* 0x000fe20000000004 */
[----:B----4-:R-:W-:-:S04]  /*0ea0*/  IMAD R0, R0, R21, 0x3039 ;  /* 0x0000303900007424 */ /* 0x010fc800078e0215 */
[----:B--2---:R-:W-:-:S05]  /*0eb0*/  IMAD.HI R8, R0, 0x40000001, RZ ;  /* 0x4000000100087827 */ /* 0x004fca00078e02ff */
[----:B------:R-:W-:-:S04]  /*0ec0*/  SHF.R.U32.HI R9, RZ, 0x1f, R8 ;  /* 0x0000001fff097819 */ /* 0x000fc80000011608 */
[----:B------:R-:W-:-:S05]  /*0ed0*/  LEA.HI.SX32 R9, R8, R9, 0x3 ;  /* 0x0000000908097211 */ /* 0x000fca00078f1aff */
[----:B------:R-:W-:Y:S01]  /*0ee0*/  IMAD R4, R9, -0x7fffffff, R0 ;  /* 0x8000000109047824 */ /* 0x000fe200078e0200 */
[----:B------:R-:W-:-:S03]  /*0ef0*/  DFMA R8, R12, -R14, 1 ;  /* 0x3ff000000c08742b */ /* 0x000fc6000000080e */
[----:B------:R-:W1:Y:S05]  /*0f00*/  I2F.F64 R20, R4 ;  /* 0x0000000400147312 */ /* 0x000e6a0000201c00 */
[----:B------:R-:W-:-:S08]  /*0f10*/  DFMA R8, R12, R8, R12 ;  /* 0x000000080c08722b */ /* 0x000fd0000000000c */
[----:B-1----:R-:W-:Y:S01]  /*0f20*/  DMUL R46, R20, R8 ;  /* 0x00000008142e7228 */ /* 0x002fe20000000000 */
[----:B------:R-:W-:-:S07]  /*0f30*/  FSETP.GEU.AND P1, PT, |R21|, 6.5827683646048100446e-37, PT ;  /* 0x036000001500780b */ /* 0x000fce0003f2e200 */
[----:B---3--:R-:W-:-:S08]  /*0f40*/  DFMA R10, R46, -R14, R20 ;  /* 0x8000000e2e0a722b */ /* 0x008fd00000000014 */
[----:B------:R-:W-:-:S10]  /*0f50*/  DFMA R46, R8, R10, R46 ;  /* 0x0000000a082e722b */ /* 0x000fd4000000002e */
[----:B------:R-:W-:-:S05]  /*0f60*/  FFMA R0, RZ, 27.999998092651367188, R47 ;  /* 0x41dfffffff007823 */ /* 0x000fca000000002f */
[----:B------:R-:W-:-:S13]  /*0f70*/  FSETP.GT.AND P0, PT, |R0|, 1.469367938527859385e-39, PT ;  /* 0x001000000000780b */ /* 0x000fda0003f04200 */
[----:B0-----:R-:W-:Y:S05]  /*0f80*/  @P0 BRA P1, `(.L_x_9) ;  /* 0x0000000000200947 */ /* 0x001fea0000800000 */
[----:B------:R-:W-:Y:S01]  /*0f90*/  MOV R12, R20 ;  /* 0x00000014000c7202 */ /* 0x000fe20000000f00 */
[----:B------:R-:W-:Y:S01]  /*0fa0*/  IMAD.MOV.U32 R13, RZ, RZ, R21 ;  /* 0x000000ffff0d7224 */ /* 0x000fe200078e0015 */
[----:B------:R-:W-:Y:S01]  /*0fb0*/  MOV R0, 0xff0 ;  /* 0x00000ff000007802 */ /* 0x000fe20000000f00 */
[----:B------:R-:W-:Y:S02]  /*0fc0*/  IMAD.MOV.U32 R20, RZ, RZ, -0x400000 ;  /* 0xffc00000ff147424 */ /* 0x000fe400078e00ff */
[----:B------:R-:W-:-:S07]  /*0fd0*/  IMAD.MOV.U32 R21, RZ, RZ, 0x41dfffff ;  /* 0x41dfffffff157424 */ /* 0x000fce00078e00ff */
[----:B-----5:R-:W-:Y:S05]  /*0fe0*/  CALL.REL.NOINC `($__internal_1_$__cuda_sm20_div_rn_f64_full) ;  /* 0x0000004c00c87944 */ /* 0x020fea0003c00000 */
[----:B------:R-:W-:Y:S02]  /*0ff0*/  IMAD.MOV.U32 R46, RZ, RZ, R10 ;  /* 0x000000ffff2e7224 */ /* 0x000fe400078e000a */
[----:B------:R-:W-:-:S07]  /*1000*/  IMAD.MOV.U32 R47, RZ, RZ, R5 ;  /* 0x000000ffff2f7224 */ /* 0x000fce00078e0005 */
.L_x_9:
[----:B------:R-:W-:Y:S05]  /*1010*/  BSYNC.RECONVERGENT B0 ;  /* 0x0000000000007941 */ /* 0x000fea0003800200 */
.L_x_8:
[----:B------:R-:W0:Y:S01]  /*1020*/  MUFU.RCP64H R9, 2.14748262400000000000e+09 ;  /* 0x41dfffff00097908 */ /* 0x000e220000001800 */
[----:B------:R-:W-:Y:S01]  /*1030*/  IMAD.MOV.U32 R10, RZ, RZ, -0x400000 ;  /* 0xffc00000ff0a7424 */ /* 0x000fe200078e00ff */
[----:B------:R-:W-:Y:S01]  /*1040*/  BSSY.RECONVERGENT B0, `(.L_x_10) ;  /* 0x000001d000007945 */ /* 0x000fe20003800200 */
[----:B------:R-:W-:Y:S01]  /*1050*/  IMAD.MOV.U32 R11, RZ, RZ, 0x41dfffff ;  /* 0x41dfffffff0b7424 */ /* 0x000fe200078e00ff */
[----:B------:R-:W-:Y:S01]  /*1060*/  DADD R46, -RZ, |R46| ;  /* 0x00000000ff2e7229 */ /* 0x000fe2000000052e */
[----:B------:R-:W-:Y:S02]  /*1070*/  IMAD.MOV.U32 R8, RZ, RZ, 0x1 ;  /* 0x00000001ff087424 */ /* 0x000fe400078e00ff */
[----:B------:R-:W-:-:S04]  /*1080*/  IMAD.MOV.U32 R5, RZ, RZ, 0x41c64e6d ;  /* 0x41c64e6dff057424 */ /* 0x000fc800078e00ff */
[----:B------:R-:W-:-:S04]  /*1090*/  IMAD R4, R4, R5, 0x3039 ;  /* 0x0000303904047424 */ /* 0x000fc800078e0205 */
[----:B------:R-:W-:Y:S01]  /*10a0*/  IMAD.HI R0, R4, 0x40000001, RZ ;  /* 0x4000000104007827 */ /* 0x000fe200078e02ff */
[----:B0-----:R-:W-:-:S04]  /*10b0*/  DFMA R12, R8, -R10, 1 ;  /* 0x3ff00000080c742b */ /* 0x001fc8000000080a */
[----:B------:R-:W-:-:S04]  /*10c0*/  SHF.R.U32.HI R5, RZ, 0x1f, R0 ;  /* 0x0000001fff057819 */ /* 0x000fc80000011600 */
[----:B------:R-:W-:Y:S01]  /*10d0*/  LEA.HI.SX32 R5, R0, R5, 0x3 ;  /* 0x0000000500057211 */ /* 0x000fe200078f1aff */
[----:B------:R-:W-:-:S04]  /*10e0*/  DFMA R12, R12, R12, R12 ;  /* 0x0000000c0c0c722b */ /* 0x000fc8000000000c */
[----:B------:R-:W-:-:S04]  /*10f0*/  IMAD R21, R5, -0x7fffffff, R4 ;  /* 0x8000000105157824 */ /* 0x000fc800078e0204 */
[----:B------:R-:W-:Y:S01]  /*1100*/  DFMA R8, R8, R12, R8 ;  /* 0x0000000c0808722b */ /* 0x000fe20000000008 */
[----:B------:R0:W-:Y:S01]  /*1110*/  STG.E desc[UR36][R40.64], R21 ;  /* 0x0000001528007986 */ /* 0x0001e2000c101924 */
[----:B------:R-:W1:Y:S06]  /*1120*/  I2F.F64 R12, R21 ;  /* 0x00000015000c7312 */ /* 0x000e6c0000201c00 */
[----:B------:R-:W-:-:S08]  /*1130*/  DFMA R4, R8, -R10, 1 ;  /* 0x3ff000000804742b */ /* 0x000fd0000000080a */
[----:B------:R-:W-:Y:S01]  /*1140*/  DFMA R14, R8, R4, R8 ;  /* 0x00000004080e722b */ /* 0x000fe20000000008 */
[----:B-1----:R-:W-:-:S07]  /*1150*/  FSETP.GEU.AND P1, PT, |R13|, 6.5827683646048100446e-37, PT ;  /* 0x036000000d00780b */ /* 0x002fce0003f2e200 */
[----:B------:R-:W-:-:S08]  /*1160*/  DMUL R4, R14, R12 ;  /* 0x0000000c0e047228 */ /* 0x000fd00000000000 */
[----:B------:R-:W-:-:S08]  /*1170*/  DFMA R8, R4, -R10, R12 ;  /* 0x8000000a0408722b */ /* 0x000fd0000000000c */
[----:B------:R-:W-:-:S10]  /*1180*/  DFMA R4, R14, R8, R4 ;  /* 0x000000080e04722b */ /* 0x000fd40000000004 */
[----:B------:R-:W-:-:S05]  /*1190*/  FFMA R0, RZ, 27.999998092651367188, R5 ;  /* 0x41dfffffff007823 */ /* 0x000fca0000000005 */
[----:B------:R-:W-:-:S13]  /*11a0*/  FSETP.GT.AND P0, PT, |R0|, 1.469367938527859385e-39, PT ;  /* 0x001000000000780b */ /* 0x000fda0003f04200 */
[----:B0-----:R-:W-:Y:S05]  /*11b0*/  @P0 BRA P1, `(.L_x_11) ;  /* 0x0000000000140947 */ /* 0x001fea0000800000 */
[----:B------:R-:W-:Y:S01]  /*11c0*/  IMAD.MOV.U32 R20, RZ, RZ, -0x400000 ;  /* 0xffc00000ff147424 */ /* 0x000fe200078e00ff */
[----:B------:R-:W-:Y:S01]  /*11d0*/  MOV R0, 0x1200 ;  /* 0x0000120000007802 */ /* 0x000fe20000000f00 */
[----:B------:R-:W-:-:S07]  /*11e0*/  IMAD.MOV.U32 R21, RZ, RZ, 0x41dfffff ;  /* 0x41dfffffff157424 */ /* 0x000fce00078e00ff */
[----:B-----5:R-:W-:Y:S05]  /*11f0*/  CALL.REL.NOINC `($__internal_1_$__cuda_sm20_div_rn_f64_full) ;  /* 0x0000004c00447944 */ /* 0x020fea0003c00000 */
[----:B------:R-:W-:-:S07]  /*1200*/  IMAD.MOV.U32 R4, RZ, RZ, R10 ;  /* 0x000000ffff047224 */ /* 0x000fce00078e000a */
.L_x_11:
[----:B------:R-:W-:Y:S05]  /*1210*/  BSYNC.RECONVERGENT B0 ;  /* 0x0000000000007941 */ /* 0x000fea0003800200 */
.L_x_10:
[----:B------:R-:W-:Y:S01]  /*1220*/  UMOV UR4, 0x54442d18 ;  /* 0x54442d1800047882 */ /* 0x000fe20000000000 */
[----:B------:R-:W-:Y:S01]  /*1230*/  UMOV UR5, 0x401921fb ;  /* 0x401921fb00057882 */ /* 0x000fe20000000000 */
[----:B------:R-:W-:Y:S01]  /*1240*/  BSSY.RECONVERGENT B0, `(.L_x_12) ;  /* 0x000001a000007945 */ /* 0x000fe20003800200 */
[----:B------:R-:W-:Y:S01]  /*1250*/  DMUL R32, |R4|, UR4 ;  /* 0x0000000404207c28 */ /* 0x000fe20008000200 */
[----:B------:R-:W-:-:S07]  /*1260*/  IMAD.MOV.U32 R0, RZ, RZ, 0x1 ;  /* 0x00000001ff007424 */ /* 0x000fce00078e00ff */
[----:B------:R-:W-:-:S14]  /*1270*/  DSETP.NEU.AND P0, PT, R32, +INF , PT ;  /* 0x7ff000002000742a */ /* 0x000fdc0003f0d000 */
[----:B------:R-:W-:Y:S05]  /*1280*/  @!P0 BRA `(.L_x_13) ;  /* 0x0000000000548947 */ /* 0x000fea0003800000 */
[----:B------:R-:W-:Y:S01]  /*1290*/  UMOV UR4, 0x6dc9c883 ;  /* 0x6dc9c88300047882 */ /* 0x000fe20000000000 */
[----:B------:R-:W-:Y:S01]  /*12a0*/  UMOV UR5, 0x3fe45f30 ;  /* 0x3fe45f3000057882 */ /* 0x000fe20000000000 */
[C---:B------:R-:W-:Y:S01]  /*12b0*/  DSETP.GE.AND P0, PT, R32.reuse, 2.14748364800000000000e+09, PT ;  /* 0x41e000002000742a */ /* 0x040fe20003f06000 */
[----:B------:R-:W-:Y:S01]  /*12c0*/  BSSY.RECONVERGENT B1, `(.L_x_14) ;  /* 0x0000010000017945 */ /* 0x000fe20003800200 */
[----:B------:R-:W-:Y:S01]  /*12d0*/  DMUL R4, R32, UR4 ;  /* 0x0000000420047c28 */ /* 0x000fe20008000000 */
[----:B------:R-:W-:Y:S01]  /*12e0*/  UMOV UR4, 0x54442d18 ;  /* 0x54442d1800047882 */ /* 0x000fe20000000000 */
[----:B------:R-:W-:-:S04]  /*12f0*/  UMOV UR5, 0x3ff921fb ;  /* 0x3ff921fb00057882 */ /* 0x000fc80000000000 */
[----:B------:R-:W0:Y:S08]  /*1300*/  F2I.F64 R0, R4 ;  /* 0x0000000400007311 */ /* 0x000e300000301100 */
[----:B0-----:R-:W0:Y:S02]  /*1310*/  I2F.F64 R44, R0 ;  /* 0x00000000002c7312 */ /* 0x001e240000201c00 */
[----:B0-----:R-:W-:Y:S01]  /*1320*/  DFMA R8, R44, -UR4, R32 ;  /* 0x800000042c087c2b */ /* 0x001fe20008000020 */
[----:B------:R-:W-:Y:S01]  /*1330*/  UMOV UR4, 0x33145c00 ;  /* 0x33145c0000047882 */ /* 0x000fe20000000000 */
[----:B------:R-:W-:-:S06]  /*1340*/  UMOV UR5, 0x3c91a626 ;  /* 0x3c91a62600057882 */ /* 0x000fcc0000000000 */
[----:B------:R-:W-:Y:S01]  /*1350*/  DFMA R8, R44, -UR4, R8 ;  /* 0x800000042c087c2b */ /* 0x000fe20008000008 */
[----:B------:R-:W-:Y:S01]  /*1360*/  UMOV UR4, 0x252049c0 ;  /* 0x252049c000047882 */ /* 0x000fe20000000000 */
[----:B------:R-:W-:-:S06]  /*1370*/  UMOV UR5, 0x397b839a ;  /* 0x397b839a00057882 */ /* 0x000fcc0000000000 */
[----:B------:R-:W-:Y:S01]  /*1380*/  DFMA R44, R44, -UR4, R8 ;  /* 0x800000042c2c7c2b */ /* 0x000fe20008000008 */
[----:B------:R-:W-:Y:S10]  /*1390*/  @!P0 BRA `(.L_x_15) ;  /* 0x0000000000088947 */ /* 0x000ff40003800000 */
[----:B------:R-:W-:-:S07]  /*13a0*/  MOV R14, 0x13c0 ;  /* 0x000013c0000e7802 */ /* 0x000fce0000000f00 */
[----:B-----5:R-:W-:Y:S05]  /*13b0*/  CALL.REL.NOINC `($likelihood_kernelProxy$__internal_trig_reduction_slowpathd) ;  /* 0x0000005c00b07944 */ /* 0x020fea0003c00000 */
.L_x_15:
[----:B------:R-:W-:Y:S05]  /*13c0*/  BSYNC.RECONVERGENT B1 ;  /* 0x0000000000017941 */ /* 0x000fea0003800200 */
.L_x_14:
[----:B------:R-:W-:-:S07]  /*13d0*/  VIADD R0, R0, 0x1 ;  /* 0x0000000100007836 */ /* 0x000fce0000000000 */
.L_x_13:
[----:B------:R-:W-:Y:S05]  /*13e0*/  BSYNC.RECONVERGENT B0 ;  /* 0x0000000000007941 */ /* 0x000fea0003800200 */
.L_x_12:
[----:B------:R-:W0:Y:S01]  /*13f0*/  LDCU.64 UR4, c[0x4][0x30] ;  /* 0x01000600ff0477ac */ /* 0x000e220008000a00 */
[----:B------:R-:W-:-:S05]  /*1400*/  IMAD.SHL.U32 R4, R0, 0x40, RZ ;  /* 0x0000004000047824 */ /* 0x000fca00078e00ff */
[----:B------:R-:W-:-:S04]  /*1410*/  LOP3.LUT R4, R4, 0x40, RZ, 0xc0, !PT ;  /* 0x0000004004047812 */ /* 0x000fc800078ec0ff */
[----:B0-----:R-:W-:-:S05]  /*1420*/  IADD3 R4, P0, PT, R4, UR4, RZ ;  /* 0x0000000404047c10 */ /* 0x001fca000ff1e0ff */
[----:B------:R-:W-:-:S05]  /*1430*/  IMAD.X R5, RZ, RZ, UR5, P0 ;  /* 0x00000005ff057e24 */ /* 0x000fca00080e06ff */
[----:B------:R-:W2:Y:S04]  /*1440*/  LDG.E.128.CONSTANT R8, desc[UR36][R4.64] ;  /* 0x0000002404087981 */ /* 0x000ea8000c1e9d00 */
[----:B------:R-:W3:Y:S04]  /*1450*/  LDG.E.128.CONSTANT R12, desc[UR36][R4.64+0x10] ;  /* 0x00001024040c7981 */ /* 0x000ee8000c1e9d00 */
[----:B------:R-:W4:Y:S01]  /*1460*/  LDG.E.128.CONSTANT R32, desc[UR36][R4.64+0x20] ;  /* 0x0000202404207981 */ /* 0x000f22000c1e9d00 */
[----:B------:R-:W-:Y:S01]  /*1470*/  LOP3.LUT R20, R0, 0x1, RZ, 0xc0, !PT ;  /* 0x0000000100147812 */ /* 0x000fe200078ec0ff */
[----:B------:R-:W-:Y:S01]  /*1480*/  IMAD.MOV.U32 R30, RZ, RZ, 0x20fd8164 ;  /* 0x20fd8164ff1e7424 */ /* 0x000fe200078e00ff */
[----:B------:R-:W-:Y:S01]  /*1490*/  ISETP.GT.AND P1, PT, R47, 0xfffff, PT ;  /* 0x000fffff2f00780c */ /* 0x000fe20003f24270 */
[----:B------:R-:W-:Y:S01]  /*14a0*/  BSSY.RECONVERGENT B0, `(.L_x_16) ;  /* 0x0000065000007945 */ /* 0x000fe20003800200 */
[----:B------:R-:W-:Y:S01]  /*14b0*/  ISETP.NE.U32.AND P0, PT, R20, 0x1, PT ;  /* 0x000000011400780c */ /* 0x000fe20003f05070 */
[----:B------:R-:W-:-:S03]  /*14c0*/  IMAD.MOV.U32 R20, RZ, RZ, 0x3da8ff83 ;  /* 0x3da8ff83ff147424 */ /* 0x000fc600078e00ff */
[----:B------:R-:W-:Y:S02]  /*14d0*/  FSEL R30, R30, -8.06006814911005101289e+34, !P0 ;  /* 0xf9785eba1e1e7808 */ /* 0x000fe40004000000 */
[----:B------:R-:W-:Y:S01]  /*14e0*/  FSEL R31, -R20, 0.11223486810922622681, !P0 ;  /* 0x3de5db65141f7808 */ /* 0x000fe20004000100 */
[----:B------:R-:W-:-:S08]  /*14f0*/  DMUL R20, R44, R44 ;  /* 0x0000002c2c147228 */ /* 0x000fd00000000000 */
[----:B--2---:R-:W-:-:S08]  /*1500*/  DFMA R8, R20, R30, R8 ;  /* 0x0000001e1408722b */ /* 0x004fd00000000008 */
[----:B------:R-:W-:Y:S01]  /*1510*/  DFMA R8, R20, R8, R10 ;  /* 0x000000081408722b */ /* 0x000fe2000000000a */
[----:B------:R-:W-:-:S07]  /*1520*/  IMAD.MOV.U32 R10, RZ, RZ, R46 ;  /* 0x000000ffff0a7224 */ /* 0x000fce00078e002e */
[----:B---3--:R-:W-:-:S08]  /*1530*/  DFMA R8, R20, R8, R12 ;  /* 0x000000081408722b */ /* 0x008fd0000000000c */
[----:B------:R-:W-:-:S08]  /*1540*/  DFMA R8, R20, R8, R14 ;  /* 0x000000081408722b */ /* 0x000fd0000000000e */
[----:B----4-:R-:W-:Y:S01]  /*1550*/  DFMA R8, R20, R8, R32 ;  /* 0x000000081408722b */ /* 0x010fe20000000020 */
[----:B------:R-:W-:Y:S01]  /*1560*/  IMAD.MOV.U32 R32, RZ, RZ, R47 ;  /* 0x000000ffff207224 */ /* 0x000fe200078e002f */
[----:B------:R-:W-:Y:S01]  /*1570*/  @!P1 DMUL R46, R46, 1.80143985094819840000e+16 ;  /* 0x435000002e2e9828 */ /* 0x000fe20000000000 */
[----:B------:R-:W-:Y:S02]  /*1580*/  IMAD.MOV.U32 R33, RZ, RZ, -0x3ff ;  /* 0xfffffc01ff217424 */ /* 0x000fe400078e00ff */
[----:B------:R-:W-:-:S03]  /*1590*/  @!P1 IMAD.MOV.U32 R33, RZ, RZ, -0x435 ;  /* 0xfffffbcbff219424 */ /* 0x000fc600078e00ff */
[----:B------:R-:W-:-:S04]  /*15a0*/  DFMA R8, R20, R8, R34 ;  /* 0x000000081408722b */ /* 0x000fc80000000022 */
[----:B------:R-:W-:Y:S02]  /*15b0*/  @!P1 IMAD.MOV.U32 R32, RZ, RZ, R47 ;  /* 0x000000ffff209224 */ /* 0x000fe400078e002f */
[----:B------:R-:W-:Y:S02]  /*15c0*/  @!P1 IMAD.MOV.U32 R10, RZ, RZ, R46 ;  /* 0x000000ffff0a9224 */ /* 0x000fe400078e002e */
[----:B------:R-:W-:Y:S01]  /*15d0*/  DFMA R44, R8, R44, R44 ;  /* 0x0000002c082c722b */ /* 0x000fe2000000002c */
[----:B------:R-:W-:Y:S01]  /*15e0*/  VIADD R11, R32, 0xffffffff ;  /* 0xffffffff200b7836 */ /* 0x000fe20000000000 */
[----:B------:R-:W-:-:S04]  /*15f0*/  DFMA R8, R20, R8, 1 ;  /* 0x3ff000001408742b */ /* 0x000fc80000000008 */
[----:B------:R-:W-:-:S06]  /*1600*/  ISETP.GT.U32.AND P2, PT, R11, 0x7feffffe, PT ;  /* 0x7feffffe0b00780c */ /* 0x000fcc0003f44070 */
[----:B------:R-:W-:Y:S02]  /*1610*/  FSEL R8, R8, R44, !P0 ;  /* 0x0000002c08087208 */ /* 0x000fe40004000000 */
[----:B------:R-:W-:Y:S02]  /*1620*/  FSEL R9, R9, R45, !P0 ;  /* 0x0000002d09097208 */ /* 0x000fe40004000000 */
[----:B------:R-:W-:-:S04]  /*1630*/  LOP3.LUT P0, RZ, R0, 0x2, RZ, 0xc0, !PT ;  /* 0x0000000200ff7812 */ /* 0x000fc8000780c0ff */
[----:B------:R-:W-:-:S10]  /*1640*/  DADD R4, RZ, -R8 ;  /* 0x00000000ff047229 */ /* 0x000fd40000000808 */
[----:B------:R-:W-:Y:S02]  /*1650*/  FSEL R4, R8, R4, !P0 ;  /* 0x0000000408047208 */ /* 0x000fe40004000000 */
[----:B------:R-:W-:Y:S01]  /*1660*/  FSEL R5, R9, R5, !P0 ;  /* 0x0000000509057208 */ /* 0x000fe20004000000 */
[----:B------:R-:W-:Y:S06]  /*1670*/  @P2 BRA `(.L_x_17) ;  /* 0x0000000400042947 */ /* 0x000fec0003800000 */
[----:B------:R-:W-:Y:S01]  /*1680*/  LOP3.LUT R0, R32, 0xfffff, RZ, 0xc0, !PT ;  /* 0x000fffff20007812 */ /* 0x000fe200078ec0ff */
[----:B------:R-:W-:Y:S01]  /*1690*/  IMAD.MOV.U32 R8, RZ, RZ, R10 ;  /* 0x000000ffff087224 */ /* 0x000fe200078e000a */
[----:B------:R-:W-:Y:S01]  /*16a0*/  UMOV UR4, 0x3ae80f1e ;  /* 0x3ae80f1e00047882 */ /* 0x000fe20000000000 */
[----:B------:R-:W-:Y:S01]  /*16b0*/  IMAD.MOV.U32 R12, RZ, RZ, RZ ;  /* 0x000000ffff0c7224 */ /* 0x000fe200078e00ff */
[----:B------:R-:W-:Y:S01]  /*16c0*/  LOP3.LUT R9, R0, 0x3ff00000, RZ, 0xfc, !PT ;  /* 0x3ff0000000097812 */ /* 0x000fe200078efcff */
[----:B------:R-:W-:Y:S01]  /*16d0*/  IMAD.MOV.U32 R30, RZ, RZ, -0x748574fc ;  /* 0x8b7a8b04ff1e7424 */ /* 0x000fe200078e00ff */
[----:B------:R-:W-:Y:S01]  /*16e0*/  UMOV UR5, 0x3eb1380b ;  /* 0x3eb1380b00057882 */ /* 0x000fe20000000000 */
[----:B------:R-:W-:Y:S01]  /*16f0*/  IMAD.MOV.U32 R31, RZ, RZ, 0x3ed0ee25 ;  /* 0x3ed0ee25ff1f7424 */ /* 0x000fe200078e00ff */
[----:B------:R-:W-:Y:S01]  /*1700*/  ISETP.GE.U32.AND P0, PT, R9, 0x3ff6a09f, PT ;  /* 0x3ff6a09f0900780c */ /* 0x000fe20003f06070 */
[----:B------:R-:W-:Y:S01]  /*1710*/  UMOV UR6, 0x80000000 ;  /* 0x8000000000067882 */ /* 0x000fe20000000000 */
[----:B------:R-:W-:Y:S01]  /*1720*/  LEA.HI R32, R32, R33, RZ, 0xc ;  /* 0x0000002120207211 */ /* 0x000fe200078f60ff */
[----:B------:R-:W-:Y:S01]  /*1730*/  IMAD.MOV.U32 R33, RZ, RZ, 0x43300000 ;  /* 0x43300000ff217424 */ /* 0x000fe200078e00ff */
[----:B------:R-:W-:-:S09]  /*1740*/  UMOV UR7, 0x43300000 ;  /* 0x4330000000077882 */ /* 0x000fd20000000000 */
[----:B------:R-:W-:Y:S02]  /*1750*/  @P0 VIADD R11, R9, 0xfff00000 ;  /* 0xfff00000090b0836 */ /* 0x000fe40000000000 */
[----:B------:R-:W-:Y:S02]  /*1760*/  @P0 VIADD R32, R32, 0x1 ;  /* 0x0000000120200836 */ /* 0x000fe40000000000 */
[----:B------:R-:W-:-:S03]  /*1770*/  @P0 IMAD.MOV.U32 R9, RZ, RZ, R11 ;  /* 0x000000ffff090224 */ /* 0x000fc600078e000b */
[----:B------:R-:W-:-:S03]  /*1780*/  LOP3.LUT R32, R32, 0x80000000, RZ, 0x3c, !PT ;  /* 0x8000000020207812 */ /* 0x000fc600078e3cff */
[C---:B------:R-:W-:Y:S02]  /*1790*/  DADD R20, R8.reuse, 1 ;  /* 0x3ff0000008147429 */ /* 0x040fe40000000000 */
[----:B------:R-:W-:Y:S02]  /*17a0*/  DADD R14, R8, -1 ;  /* 0xbff00000080e7429 */ /* 0x000fe40000000000 */
[----:B------:R-:W-:Y:S01]  /*17b0*/  DADD R32, R32, -UR6 ;  /* 0x8000000620207e29 */ /* 0x000fe20008000000 */
[----:B------:R-:W-:Y:S01]  /*17c0*/  UMOV UR6, 0xfefa39ef ;  /* 0xfefa39ef00067882 */ /* 0x000fe20000000000 */
[----:B------:R-:W0:Y:S01]  /*17d0*/  MUFU.RCP64H R13, R21 ;  /* 0x00000015000d7308 */ /* 0x000e220000001800 */
[----:B------:R-:W-:Y:S01]  /*17e0*/  UMOV UR7, 0x3fe62e42 ;  /* 0x3fe62e4200077882 */ /* 0x000fe20000000000 */
[----:B0-----:R-:W-:-:S08]  /*17f0*/  DFMA R10, -R20, R12, 1 ;  /* 0x3ff00000140a742b */ /* 0x001fd0000000010c */
[----:B------:R-:W-:-:S08]  /*1800*/  DFMA R10, R10, R10, R10 ;  /* 0x0000000a0a0a722b */ /* 0x000fd0000000000a */
[----:B------:R-:W-:-:S08]  /*1810*/  DFMA R12, R12, R10, R12 ;  /* 0x0000000a0c0c722b */ /* 0x000fd0000000000c */
[----:B------:R-:W-:-:S08]  /*1820*/  DMUL R8, R14, R12 ;  /* 0x0000000c0e087228 */ /* 0x000fd00000000000 */
[----:B------:R-:W-:-:S08]  /*1830*/  DFMA R8, R14, R12, R8 ;  /* 0x0000000c0e08722b */ /* 0x000fd00000000008 */
[----:B------:R-:W-:-:S08]  /*1840*/  DMUL R10, R8, R8 ;  /* 0x00000008080a7228 */ /* 0x000fd00000000000 */
[----:B------:R-:W-:Y:S01]  /*1850*/  DFMA R20, R10, UR4, R30 ;  /* 0x000000040a147c2b */ /* 0x000fe2000800001e */
[----:B------:R-:W-:Y:S01]  /*1860*/  UMOV UR4, 0x9f02676f ;  /* 0x9f02676f00047882 */ /* 0x000fe20000000000 */
[----:B------:R-:W-:Y:S01]  /*1870*/  UMOV UR5, 0x3ef3b266 ;  /* 0x3ef3b26600057882 */ /* 0x000fe20000000000 */
[----:B------:R-:W-:-:S05]  /*1880*/  DADD R30, R14, -R8 ;  /* 0x000000000e1e7229 */ /* 0x000fca0000000808 */
[----:B------:R-:W-:Y:S01]  /*1890*/  DFMA R20, R10, R20, UR4 ;  /* 0x000000040a147e2b */ /* 0x000fe20008000014 */
[----:B------:R-:W-:Y:S01]  /*18a0*/  UMOV UR4, 0xa9ab0956 ;  /* 0xa9ab095600047882 */ /* 0x000fe20000000000 */
[----:B------:R-:W-:Y:S01]  /*18b0*/  UMOV UR5, 0x3f1745cb ;  /* 0x3f1745cb00057882 */ /* 0x000fe20000000000 */
[----:B------:R-:W-:-:S05]  /*18c0*/  DADD R30, R30, R30 ;  /* 0x000000001e1e7229 */ /* 0x000fca000000001e */
[----:B------:R-:W-:Y:S01]  /*18d0*/  DFMA R20, R10, R20, UR4 ;  /* 0x000000040a147e2b */ /* 0x000fe20008000014 */
[----:B------:R-:W-:Y:S01]  /*18e0*/  UMOV UR4, 0x2d1b5154 ;  /* 0x2d1b515400047882 */ /* 0x000fe20000000000 */
[----:B------:R-:W-:Y:S01]  /*18f0*/  UMOV UR5, 0x3f3c71c7 ;  /* 0x3f3c71c700057882 */ /* 0x000fe20000000000 */
[----:B------:R-:W-:Y:S02]  /*1900*/  DFMA R30, R14, -R8, R30 ;  /* 0x800000080e1e722b */ /* 0x000fe4000000001e */
[----:B------:R-:W-:-:S03]  /*1910*/  DFMA R14, R32, UR6, R8 ;  /* 0x00000006200e7c2b */ /* 0x000fc60008000008 */
[----:B------:R-:W-:Y:S01]  /*1920*/  DFMA R20, R10, R20, UR4 ;  /* 0x000000040a147e2b */ /* 0x000fe20008000014 */
[----:B------:R-:W-:Y:S01]  /*1930*/  UMOV UR4, 0x923be72d ;  /* 0x923be72d00047882 */ /* 0x000fe20000000000 */
[----:B------:R-:W-:Y:S01]  /*1940*/  UMOV UR5, 0x3f624924 ;  /* 0x3f62492400057882 */ /* 0x000fe20000000000 */
[----:B------:R-:W-:-:S05]  /*1950*/  DMUL R30, R12, R30 ;  /* 0x0000001e0c1e7228 */ /* 0x000fca0000000000 */
[----:B------:R-:W-:Y:S01]  /*1960*/  DFMA R20, R10, R20, UR4 ;  /* 0x000000040a147e2b */ /* 0x000fe20008000014 */
[----:B------:R-:W-:Y:S01]  /*1970*/  UMOV UR4, 0x9999a3c4 ;  /* 0x9999a3c400047882 */ /* 0x000fe20000000000 */
[----:B------:R-:W-:-:S06]  /*1980*/  UMOV UR5, 0x3f899999 ;  /* 0x3f89999900057882 */ /* 0x000fcc0000000000 */
[----:B------:R-:W-:Y:S01]  /*1990*/  DFMA R20, R10, R20, UR4 ;  /* 0x000000040a147e2b */ /* 0x000fe20008000014 */
[----:B------:R-:W-:Y:S01]  /*19a0*/  UMOV UR4, 0x55555554 ;  /* 0x5555555400047882 */ /* 0x000fe20000000000 */
[----:B------:R-:W-:-:S06]  /*19b0*/  UMOV UR5, 0x3fb55555 ;  /* 0x3fb5555500057882 */ /* 0x000fcc0000000000 */
[----:B------:R-:W-:Y:S01]  /*19c0*/  DFMA R20, R10, R20, UR4 ;  /* 0x000000040a147e2b */ /* 0x000fe20008000014 */
[----:B------:R-:W-:Y:S01]  /*19d0*/  UMOV UR4, 0xfefa39ef ;  /* 0xfefa39ef00047882 */ /* 0x000fe20000000000 */
[----:B------:R-:W-:Y:S02]  /*19e0*/  UMOV UR5, 0x3fe62e42 ;  /* 0x3fe62e4200057882 */ /* 0x000fe40000000000 */
[----:B------:R-:W-:Y:S01]  /*19f0*/  DFMA R12, R32, -UR4, R14 ;  /* 0x80000004200c7c2b */ /* 0x000fe2000800000e */
[----:B------:R-:W-:Y:S01]  /*1a00*/  UMOV UR4, 0x3b39803f ;  /* 0x3b39803f00047882 */ /* 0x000fe20000000000 */
[----:B------:R-:W-:Y:S02]  /*1a10*/  UMOV UR5, 0x3c7abc9e ;  /* 0x3c7abc9e00057882 */ /* 0x000fe40000000000 */
[----:B------:R-:W-:-:S04]  /*1a20*/  DMUL R20, R10, R20 ;  /* 0x000000140a147228 */ /* 0x000fc80000000000 */
[----:B------:R-:W-:-:S04]  /*1a30*/  DADD R12, -R8, R12 ;  /* 0x00000000080c7229 */ /* 0x000fc8000000010c */
[----:B------:R-:W-:-:S08]  /*1a40*/  DFMA R20, R8, R20, R30 ;  /* 0x000000140814722b */ /* 0x000fd0000000001e */
[----:B------:R-:W-:-:S08]  /*1a50*/  DADD R12, R20, -R12 ;  /* 0x00000000140c7229 */ /* 0x000fd0000000080c */
[----:B------:R-:W-:-:S08]  /*1a60*/  DFMA R12, R32, UR4, R12 ;  /* 0x00000004200c7c2b */ /* 0x000fd0000800000c */
[----:B------:R-:W-:Y:S01]  /*1a70*/  DADD R12, R14, R12 ;  /* 0x000000000e0c7229 */ /* 0x000fe2000000000c */
[----:B------:R-:W-:Y:S10]  /*1a80*/  BRA `(.L_x_18) ;  /* 0x0000000000187947 */ /* 0x000ff40003800000 */
.L_x_17:
[----:B------:R-:W-:Y:S01]  /*1a90*/  IMAD.MOV.U32 R8, RZ, RZ, 0x0 ;  /* 0x00000000ff087424 */ /* 0x000fe200078e00ff */
[----:B------:R-:W-:Y:S01]  /*1aa0*/  LOP3.LUT P0, RZ, R47, 0x7fffffff, RZ, 0xc0, !PT ;  /* 0x7fffffff2fff7812 */ /* 0x000fe2000780c0ff */
[----:B------:R-:W-:-:S06]  /*1ab0*/  IMAD.MOV.U32 R9, RZ, RZ, 0x7ff00000 ;  /* 0x7ff00000ff097424 */ /* 0x000fcc00078e00ff */
[----:B------:R-:W-:-:S10]  /*1ac0*/  DFMA R8, R46, R8, +INF ;  /* 0x7ff000002e08742b */ /* 0x000fd40000000008 */
[----:B------:R-:W-:Y:S02]  /*1ad0*/  FSEL R12, R8, RZ, P0 ;  /* 0x000000ff080c7208 */ /* 0x000fe40000000000 */
[----:B------:R-:W-:-:S07]  /*1ae0*/  FSEL R13, R9, -QNAN , P0 ;  /* 0xfff00000090d7808 */ /* 0x000fce0000000000 */
.L_x_18:
[----:B------:R-:W-:Y:S05]  /*1af0*/  BSYNC.RECONVERGENT B0 ;  /* 0x0000000000007941 */ /* 0x000fea0003800200 */
.L_x_16:
[----:B------:R-:W-:Y:S01]  /*1b00*/  DMUL R14, R12, -2 ;  /* 0xc00000000c0e7828 */ /* 0x000fe20000000000 */
[----:B------:R-:W-:Y:S01]  /*1b10*/  BSSY.RECONVERGENT B0, `(.L_x_19) ;  /* 0x0000018000007945 */ /* 0x000fe20003800200 */
[----:B------:R-:W-:Y:S01]  /*1b20*/  IMAD.MOV.U32 R12, RZ, RZ, 0x0 ;  /* 0x00000000ff0c7424 */ /* 0x000fe200078e00ff */
[----:B------:R-:W-:Y:S01]  /*1b30*/  DMUL R44, RZ, +INF ;  /* 0x7ff00000ff2c7828 */ /* 0x000fe20000000000 */
[----:B------:R-:W-:Y:S02]  /*1b40*/  IMAD.MOV.U32 R13, RZ, RZ, 0x3fd80000 ;  /* 0x3fd80000ff0d7424 */ /* 0x000fe400078e00ff */
[----:B------:R-:W0:Y:S04]  /*1b50*/  MUFU.RSQ64H R9, R15 ;  /* 0x0000000f00097308 */ /* 0x000e280000001c00 */
[----:B------:R-:W-:-:S05]  /*1b60*/  VIADD R8, R15, 0xfcb00000 ;  /* 0xfcb000000f087836 */ /* 0x000fca0000000000 */
[----:B------:R-:W-:Y:S01]  /*1b70*/  ISETP.GE.U32.AND P0, PT, R8, 0x7ca00000, PT ;  /* 0x7ca000000800780c */ /* 0x000fe20003f06070 */
[----:B0-----:R-:W-:-:S08]  /*1b80*/  DMUL R10, R8, R8 ;  /* 0x00000008080a7228 */ /* 0x001fd00000000000 */
[----:B------:R-:W-:-:S08]  /*1b90*/  DFMA R10, R14, -R10, 1 ;  /* 0x3ff000000e0a742b */ /* 0x000fd0000000080a */
[----:B------:R-:W-:Y:S02]  /*1ba0*/  DFMA R12, R10, R12, 0.5 ;  /* 0x3fe000000a0c742b */ /* 0x000fe4000000000c */
[----:B------:R-:W-:-:S08]  /*1bb0*/  DMUL R10, R8, R10 ;  /* 0x0000000a080a7228 */ /* 0x000fd00000000000 */
[----:B------:R-:W-:-:S08]  /*1bc0*/  DFMA R20, R12, R10, R8 ;  /* 0x0000000a0c14722b */ /* 0x000fd00000000008 */
[----:B------:R-:W-:Y:S02]  /*1bd0*/  DMUL R30, R14, R20 ;  /* 0x000000140e1e7228 */ /* 0x000fe40000000000 */
[----:B------:R-:W-:Y:S02]  /*1be0*/  VIADD R13, R21, 0xfff00000 ;  /* 0xfff00000150d7836 */ /* 0x000fe40000000000 */
[----:B------:R-:W-:-:S04]  /*1bf0*/  IMAD.MOV.U32 R12, RZ, RZ, R20 ;  /* 0x000000ffff0c7224 */ /* 0x000fc800078e0014 */
[----:B------:R-:W-:-:S08]  /*1c00*/  DFMA R32, R30, -R30, R14 ;  /* 0x8000001e1e20722b */ /* 0x000fd0000000000e */
[----:B------:R-:W-:Y:S01]  /*1c10*/  DFMA R10, R32, R12, R30 ;  /* 0x0000000c200a722b */ /* 0x000fe2000000001e */
[----:B------:R-:W-:Y:S10]  /*1c20*/  @!P0 BRA `(.L_x_20) ;  /* 0x0000000000188947 */ /* 0x000ff40003800000 */
[----:B------:R-:W-:Y:S01]  /*1c30*/  IMAD.MOV.U32 R10, RZ, RZ, R14 ;  /* 0x000000ffff0a7224 */ /* 0x000fe200078e000e */
[----:B------:R-:W-:Y:S01]  /*1c40*/  MOV R34, R20 ;  /* 0x0000001400227202 */ /* 0x000fe20000000f00 */
[----:B------:R-:W-:Y:S01]  /*1c50*/  IMAD.MOV.U32 R14, RZ, RZ, R30 ;  /* 0x000000ffff0e7224 */ /* 0x000fe200078e001e */
[----:B------:R-:W-:Y:S01]  /*1c60*/  MOV R0, 0x1c90 ;  /* 0x00001c9000007802 */ /* 0x000fe20000000f00 */
[----:B------:R-:W-:-:S07]  /*1c70*/  IMAD.MOV.U32 R21, RZ, RZ, R31 ;  /* 0x000000ffff157224 */ /* 0x000fce00078e001f */
[----:B-----5:R-:W-:Y:S05]  /*1c80*/  CALL.REL.NOINC `($__internal_2_$__cuda_sm20_dsqrt_rn_f64_mediumpath_v1) ;  /* 0x0000004800147944 */ /* 0x020fea0003c00000 */
.L_x_20:
[----:B------:R-:W-:Y:S05]  /*1c90*/  BSYNC.RECONVERGENT B0 ;  /* 0x0000000000007941 */ /* 0x000fea0003800200 */
.L_x_19:
[----:B-----5:R-:W-:Y:S02]  /*1ca0*/  DADD R42, R42, 1 ;  /* 0x3ff000002a2a7429 */ /* 0x020fe40000000000 */
[----:B------:R-:W-:-:S08]  /*1cb0*/  DMUL R4, R10, R4 ;  /* 0x000000040a047228 */ /* 0x000fd00000000000 */
[----:B------:R-:W-:-:S07]  /*1cc0*/  DFMA R4, R4, 5, R42 ;  /* 0x401400000404782b */ /* 0x000fce000000002a */
[----:B------:R0:W-:Y:S04]  /*1cd0*/  STG.E.64 desc[UR36][R6.64], R4 ;  /* 0x0000000406007986 */ /* 0x0001e8000c101b24 */
[----:B------:R-:W2:Y:S04]  /*1ce0*/  LDG.E R0, desc[UR36][R40.64] ;  /* 0x0000002428007981 */ /* 0x000ea8000c1e1900 */
[----:B------:R1:W5:Y:S01]  /*1cf0*/  LDG.E.64 R42, desc[UR36][R38.64] ;  /* 0x00000024262a7981 */ /* 0x000362000c1e1b00 */
[----:B------:R-:W3:Y:S01]  /*1d00*/  MUFU.RCP64H R9, 2.14748262400000000000e+09 ;  /* 0x41dfffff00097908 */ /* 0x000ee20000001800 */
[----:B------:R-:W-:Y:S01]  /*1d10*/  IMAD.MOV.U32 R10, RZ, RZ, -0x400000 ;  /* 0xffc00000ff0a7424 */ /* 0x000fe200078e00ff */
[----:B------:R-:W-:Y:S01]  /*1d20*/  BSSY.RECONVERGENT B0, `(.L_x_21) ;  /* 0x000001c000007945 */ /* 0x000fe20003800200 */
[----:B------:R-:W-:-:S02]  /*1d30*/  IMAD.MOV.U32 R11, RZ, RZ, 0x41dfffff ;  /* 0x41dfffffff0b7424 */ /* 0x000fc400078e00ff */
[----:B------:R-:W-:Y:S02]  /*1d40*/  IMAD.MOV.U32 R8, RZ, RZ, 0x1 ;  /* 0x00000001ff087424 */ /* 0x000fe400078e00ff */
[----:B------:R-:W-:-:S04]  /*1d50*/  IMAD.MOV.U32 R15, RZ, RZ, 0x41c64e6d ;  /* 0x41c64e6dff0f7424 */ /* 0x000fc800078e00ff */
[----:B---3--:R-:W-:-:S08]  /*1d60*/  DFMA R12, R8, -R10, 1 ;  /* 0x3ff00000080c742b */ /* 0x008fd0000000080a */
[----:B------:R-:W-:-:S08]  /*1d70*/  DFMA R12, R12, R12, R12 ;  /* 0x0000000c0c0c722b */ /* 0x000fd0000000000c */
[----:B------:R-:W-:-:S08]  /*1d80*/  DFMA R8, R8, R12, R8 ;  /* 0x0000000c0808722b */ /* 0x000fd00000000008 */
[----:B0-----:R-:W-:-:S08]  /*1d90*/  DFMA R6, R8, -R10, 1 ;  /* 0x3ff000000806742b */ /* 0x001fd0000000080a */
[----:B------:R-:W-:Y:S01]  /*1da0*/  DFMA R8, R8, R6, R8 ;  /* 0x000000060808722b */ /* 0x000fe20000000008 */
[----:B--2---:R-:W-:-:S04]  /*1db0*/  IMAD R0, R0, R15, 0x3039 ;  /* 0x0000303900007424 */ /* 0x004fc800078e020f */
[----:B------:R-:W-:-:S05]  /*1dc0*/  IMAD.HI R14, R0, 0x40000001, RZ ;  /* 0x40000001000e7827 */ /* 0x000fca00078e02ff */
[----:B------:R-:W-:-:S04]  /*1dd0*/  SHF.R.U32.HI R5, RZ, 0x1f, R14 ;  /* 0x0000001fff057819 */ /* 0x000fc8000001160e */
[----:B------:R-:W-:-:S05]  /*1de0*/  LEA.HI.SX32 R5, R14, R5, 0x3 ;  /* 0x000000050e057211 */ /* 0x000fca00078f1aff */
[----:B------:R-:W-:-:S04]  /*1df0*/  IMAD R4, R5, -0x7fffffff, R0 ;  /* 0x8000000105047824 */ /* 0x000fc800078e0200 */
[----:B------:R-:W0:Y:S02]  /*1e00*/  I2F.F64 R12, R4 ;  /* 0x00000004000c7312 */ /* 0x000e240000201c00 */
[----:B0-----:R-:W-:Y:S01]  /*1e10*/  DMUL R46, R8, R12 ;  /* 0x0000000c082e7228 */ /* 0x001fe20000000000 */
[----:B------:R-:W-:-:S07]  /*1e20*/  FSETP.GEU.AND P1, PT, |R13|, 6.5827683646048100446e-37, PT ;  /* 0x036000000d00780b */ /* 0x000fce0003f2e200 */
[----:B------:R-:W-:-:S08]  /*1e30*/  DFMA R6, R46, -R10, R12 ;  /* 0x8000000a2e06722b */ /* 0x000fd0000000000c */
[----:B------:R-:W-:-:S10]  /*1e40*/  DFMA R46, R8, R6, R46 ;  /* 0x00000006082e722b */ /* 0x000fd4000000002e */
[----:B------:R-:W-:-:S05]  /*1e50*/  FFMA R0, RZ, 27.999998092651367188, R47 ;  /* 0x41dfffffff007823 */ /* 0x000fca000000002f */
[----:B------:R-:W-:-:S13]  /*1e60*/  FSETP.GT.AND P0, PT, |R0|, 1.469367938527859385e-39, PT ;  /* 0x001000000000780b */ /* 0x000fda0003f04200 */
[----:B-1----:R-:W-:Y:S05]  /*1e70*/  @P0 BRA P1, `(.L_x_22) ;  /* 0x0000000000180947 */ /* 0x002fea0000800000 */
[----:B------:R-:W-:Y:S01]  /*1e80*/  IMAD.MOV.U32 R20, RZ, RZ, -0x400000 ;  /* 0xffc00000ff147424 */ /* 0x000fe200078e00ff */
[----:B------:R-:W-:Y:S01]  /*1e90*/  MOV R0, 0x1ec0 ;  /* 0x00001ec000007802 */ /* 0x000fe20000000f00 */
[----:B------:R-:W-:-:S07]  /*1ea0*/  IMAD.MOV.U32 R21, RZ, RZ, 0x41dfffff ;  /* 0x41dfffffff157424 */ /* 0x000fce00078e00ff */
[----:B-----5:R-:W-:Y:S05]  /*1eb0*/  CALL.REL.NOINC `($__internal_1_$__cuda_sm20_div_rn_f64_full) ;  /* 0x0000004000147944 */ /* 0x020fea0003c00000 */
[----:B------:R-:W-:Y:S02]  /*1ec0*/  IMAD.MOV.U32 R46, RZ, RZ, R10 ;  /* 0x000000ffff2e7224 */ /* 0x000fe400078e000a */
[----:B------:R-:W-:-:S07]  /*1ed0*/  IMAD.MOV.U32 R47, RZ, RZ, R5 ;  /* 0x000000ffff2f7224 */ /* 0x000fce00078e0005 */
.L_x_22:
[----:B------:R-:W-:Y:S05]  /*1ee0*/  BSYNC.RECONVERGENT B0 ;  /* 0x0000000000007941 */ /* 0x000fea0003800200 */
.L_x_21:
        /* <DEDUP_REMOVED lines=15> */
[----:B------:R-:W0:Y:S01]  /*1fe0*/  I2F.F64 R12, R15 ;  /* 0x0000000f000c7312 */ /* 0x000e220000201c00 */
[----:B------:R1:W-:Y:S06]  /*1ff0*/  STG.E desc[UR36][R40.64], R15 ;  /* 0x0000000f28007986 */ /* 0x0003ec000c101924 */
[----:B------:R-:W-:-:S08]  /*2000*/  DFMA R4, R10, -R8, 1 ;  /* 0x3ff000000a04742b */ /* 0x000fd00000000808 */
[----:B------:R-:W-:Y:S01]  /*2010*/  DFMA R10, R10, R4, R10 ;  /* 0x000000040a0a722b */ /* 0x000fe2000000000a */
[----:B0-----:R-:W-:-:S07]  /*2020*/  FSETP.GEU.AND P1, PT, |R13|, 6.5827683646048100446e-37, PT ;  /* 0x036000000d00780b */ /* 0x001fce0003f2e200 */
[----:B------:R-:W-:-:S08]  /*2030*/  DMUL R4, R10, R12 ;  /* 0x0000000c0a047228 */ /* 0x000fd00000000000 */
        /* <DEDUP_REMOVED lines=9> */
[----:B------:R-:W-:-:S07]  /*20d0*/  IMAD.MOV.U32 R4, RZ, RZ, R10 ;  /* 0x000000ffff047224 */ /* 0x000fce00078e000a */
.L_x_24:
[----:B------:R-:W-:Y:S05]  /*20e0*/  BSYNC.RECONVERGENT B0 ;  /* 0x0000000000007941 */ /* 0x000fea0003800200 */
.L_x_23:
        /* <DEDUP_REMOVED lines=26> */
.L_x_28:
[----:B------:R-:W-:Y:S05]  /*2290*/  BSYNC.RECONVERGENT B1 ;  /* 0x0000000000017941 */ /* 0x000fea0003800200 */
.L_x_27:
[----:B------:R-:W-:-:S07]  /*22a0*/  VIADD R0, R0, 0x1 ;  /* 0x0000000100007836 */ /* 0x000fce0000000000 */
.L_x_26:
[----:B------:R-:W-:Y:S05]  /*22b0*/  BSYNC.RECONVERGENT B0 ;  /* 0x0000000000007941 */ /* 0x000fea0003800200 */
.L_x_25:
        /* <DEDUP_REMOVED lines=11> */
[----:B------:R-:W-:Y:S01]  /*2370*/  IMAD.MOV.U32 R33, RZ, RZ, 0x3da8ff83 ;  /* 0x3da8ff83ff217424 */ /* 0x000fe200078e00ff */
[----:B------:R-:W-:Y:S01]  /*2380*/  ISETP.NE.U32.AND P0, PT, R30, 0x1, PT ;  /* 0x000000011e00780c */ /* 0x000fe20003f05070 */
[----:B------:R-:W-:Y:S01]  /*2390*/  DMUL R30, R44, R44 ;  /* 0x0000002c2c1e7228 */ /* 0x000fe20000000000 */
[----:B------:R-:W-:Y:S02]  /*23a0*/  BSSY.RECONVERGENT B0, `(.L_x_29) ;  /* 0x0000062000007945 */ /* 0x000fe40003800200 */
[----:B------:R-:W-:-:S02]  /*23b0*/  FSEL R32, R32, -8.06006814911005101289e+34, !P0 ;  /* 0xf9785eba20207808 */ /* 0x000fc40004000000 */
[----:B------:R-:W-:-:S06]  /*23c0*/  FSEL R33, -R33, 0.11223486810922622681, !P0 ;  /* 0x3de5db6521217808 */ /* 0x000fcc0004000100 */
[----:B--2---:R-:W-:-:S08]  /*23d0*/  DFMA R4, R30, R32, R4 ;  /* 0x000000201e04722b */ /* 0x004fd00000000004 */
[----:B------:R-:W-:-:S08]  /*23e0*/  DFMA R4, R30, R4, R6 ;  /* 0x000000041e04722b */ /* 0x000fd00000000006 */
[----:B---3--:R-:W-:Y:S01]  /*23f0*/  DFMA R4, R30, R4, R8 ;  /* 0x000000041e04722b */ /* 0x008fe20000000008 */
[----:B------:R-:W-:-:S07]  /*2400*/  IMAD.MOV.U32 R8, RZ, RZ, R46 ;  /* 0x000000ffff087224 */ /* 0x000fce00078e002e */
[----:B------:R-:W-:-:S08]  /*2410*/  DFMA R4, R30, R4, R10 ;  /* 0x000000041e04722b */ /* 0x000fd0000000000a */
[----:B----4-:R-:W-:-:S08]  /*2420*/  DFMA R4, R30, R4, R12 ;  /* 0x000000041e04722b */ /* 0x010fd0000000000c */
[----:B------:R-:W-:-:S08]  /*2430*/  DFMA R4, R30, R4, R14 ;  /* 0x000000041e04722b */ /* 0x000fd0000000000e */
[----:B------:R-:W-:Y:S02]  /*2440*/  DFMA R44, R4, R44, R44 ;  /* 0x0000002c042c722b */ /* 0x000fe4000000002c */
[----:B------:R-:W-:Y:S01]  /*2450*/  DFMA R4, R30, R4, 1 ;  /* 0x3ff000001e04742b */ /* 0x000fe20000000004 */
[----:B------:R-:W-:Y:S01]  /*2460*/  IMAD.MOV.U32 R30, RZ, RZ, R47 ;  /* 0x000000ffff1e7224 */ /* 0x000fe200078e002f */
[----:B------:R-:W-:Y:S01]  /*2470*/  @!P1 DMUL R46, R46, 1.80143985094819840000e+16 ;  /* 0x435000002e2e9828 */ /* 0x000fe20000000000 */
[----:B------:R-:W-:Y:S02]  /*2480*/  IMAD.MOV.U32 R31, RZ, RZ, -0x3ff ;  /* 0xfffffc01ff1f7424 */ /* 0x000fe400078e00ff */
[----:B------:R-:W-:-:S05]  /*2490*/  @!P1 IMAD.MOV.U32 R31, RZ, RZ, -0x435 ;  /* 0xfffffbcbff1f9424 */ /* 0x000fca00078e00ff */
[----:B------:R-:W-:Y:S02]  /*24a0*/  FSEL R6, R4, R44, !P0 ;  /* 0x0000002c04067208 */ /* 0x000fe40004000000 */
[----:B------:R-:W-:Y:S01]  /*24b0*/  FSEL R7, R5, R45, !P0 ;  /* 0x0000002d05077208 */ /* 0x000fe20004000000 */
[----:B------:R-:W-:Y:S01]  /*24c0*/  @!P1 IMAD.MOV.U32 R30, RZ, RZ, R47 ;  /* 0x000000ffff1e9224 */ /* 0x000fe200078e002f */
[----:B------:R-:W-:Y:S01]  /*24d0*/  LOP3.LUT P0, RZ, R0, 0x2, RZ, 0xc0, !PT ;  /* 0x0000000200ff7812 */ /* 0x000fe2000780c0ff */
[----:B------:R-:W-:Y:S02]  /*24e0*/  @!P1 IMAD.MOV.U32 R8, RZ, RZ, R46 ;  /* 0x000000ffff089224 */ /* 0x000fe400078e002e */
[----:B------:R-:W-:Y:S01]  /*24f0*/  VIADD R9, R30, 0xffffffff ;  /* 0xffffffff1e097836 */ /* 0x000fe20000000000 */
[----:B------:R-:W-:-:S04]  /*2500*/  DADD R4, RZ, -R6 ;  /* 0x00000000ff047229 */ /* 0x000fc80000000806 */
[----:B------:R-:W-:-:S06]  /*2510*/  ISETP.GT.U32.AND P2, PT, R9, 0x7feffffe, PT ;  /* 0x7feffffe0900780c */ /* 0x000fcc0003f44070 */
[----:B------:R-:W-:Y:S02]  /*2520*/  FSEL R4, R6, R4, !P0 ;  /* 0x0000000406047208 */ /* 0x000fe40004000000 */
[----:B------:R-:W-:-:S05]  /*2530*/  FSEL R5, R7, R5, !P0 ;  /* 0x0000000507057208 */ /* 0x000fca0004000000 */
[----:B------:R-:W-:Y:S05]  /*2540*/  @P2 BRA `(.L_x_30) ;  /* 0x0000000400042947 */ /* 0x000fea0003800000 */
        /* <DEDUP_REMOVED lines=17> */
[----:B------:R-:W-:-:S03]  /*2660*/  DADD R10, R6, 1 ;  /* 0x3ff00000060a7429 */ /* 0x000fc60000000000 */
[----:B------:R-:W-:Y:S01]  /*2670*/  DADD R30, R30, -UR6 ;  /* 0x800000061e1e7e29 */ /* 0x000fe20008000000 */
[----:B------:R-:W-:Y:S01]  /*2680*/  UMOV UR6, 0xfefa39ef ;  /* 0xfefa39ef00067882 */ /* 0x000fe20000000000 */
[----:B------:R-:W-:Y:S01]  /*2690*/  UMOV UR7, 0x3fe62e42 ;  /* 0x3fe62e4200077882 */ /* 0x000fe20000000000 */
[----:B------:R-:W0:Y:S02]  /*26a0*/  MUFU.RCP64H R13, R11 ;  /* 0x0000000b000d7308 */ /* 0x000e240000001800 */
[----:B0-----:R-:W-:-:S08]  /*26b0*/  DFMA R8, -R10, R12, 1 ;  /* 0x3ff000000a08742b */ /* 0x001fd0000000010c */
[----:B------:R-:W-:Y:S02]  /*26c0*/  DFMA R14, R8, R8, R8 ;  /* 0x00000008080e722b */ /* 0x000fe40000000008 */
[----:B------:R-:W-:-:S06]  /*26d0*/  DADD R8, R6, -1 ;  /* 0xbff0000006087429 */ /* 0x000fcc0000000000 */
        /* <DEDUP_REMOVED lines=40> */
.L_x_30:
[----:B------:R-:W-:Y:S01]  /*2960*/  MOV R6, 0x0 ;  /* 0x0000000000067802 */ /* 0x000fe20000000f00 */
[----:B------:R-:W-:Y:S01]  /*2970*/  IMAD.MOV.U32 R7, RZ, RZ, 0x7ff00000 ;  /* 0x7ff00000ff077424 */ /* 0x000fe200078e00ff */
[----:B------:R-:W-:-:S05]  /*2980*/  LOP3.LUT P0, RZ, R47, 0x7fffffff, RZ, 0xc0, !PT ;  /* 0x7fffffff2fff7812 */ /* 0x000fca000780c0ff */
[----:B------:R-:W-:-:S10]  /*2990*/  DFMA R6, R46, R6, +INF ;  /* 0x7ff000002e06742b */ /* 0x000fd40000000006 */
[----:B------:R-:W-:Y:S02]  /*29a0*/  FSEL R8, R6, RZ, P0 ;  /* 0x000000ff06087208 */ /* 0x000fe40000000000 */
[----:B------:R-:W-:-:S07]  /*29b0*/  FSEL R9, R7, -QNAN , P0 ;  /* 0xfff0000007097808 */ /* 0x000fce0000000000 */
.L_x_31:
[----:B------:R-:W-:Y:S05]  /*29c0*/  BSYNC.RECONVERGENT B0 ;  /* 0x0000000000007941 */ /* 0x000fea0003800200 */
.L_x_29:
[----:B------:R-:W-:Y:S01]  /*29d0*/  DMUL R12, R8, -2 ;  /* 0xc0000000080c7828 */ /* 0x000fe20000000000 */
[----:B------:R-:W-:Y:S01]  /*29e0*/  IMAD.MOV.U32 R10, RZ, RZ, 0x0 ;  /* 0x00000000ff0a7424 */ /* 0x000fe200078e00ff */
[----:B------:R-:W-:Y:S01]  /*29f0*/  BSSY.RECONVERGENT B0, `(.L_x_32) ;  /* 0x000001c000007945 */ /* 0x000fe20003800200 */
[----:B------:R-:W-:-:S03]  /*2a00*/  IMAD.MOV.U32 R11, RZ, RZ, 0x3fd80000 ;  /* 0x3fd80000ff0b7424 */ /* 0x000fc600078e00ff */
        /* <DEDUP_REMOVED lines=15> */
[----:B------:R-:W-:Y:S01]  /*2b00*/  MOV R0, 0x2b90 ;  /* 0x00002b9000007802 */ /* 0x000fe20000000f00 */
[----:B------:R-:W-:Y:S02]  /*2b10*/  IMAD.MOV.U32 R15, RZ, RZ, R13 ;  /* 0x000000ffff0f7224 */ /* 0x000fe400078e000d */
[----:B------:R-:W-:Y:S02]  /*2b20*/  IMAD.MOV.U32 R10, RZ, RZ, R12 ;  /* 0x000000ffff0a7224 */ /* 0x000fe400078e000c */
[----:B------:R-:W-:Y:S02]  /*2b30*/  IMAD.MOV.U32 R32, RZ, RZ, R30 ;  /* 0x000000ffff207224 */ /* 0x000fe400078e001e */
[----:B------:R-:W-:Y:S02]  /*2b40*/  IMAD.MOV.U32 R33, RZ, RZ, R31 ;  /* 0x000000ffff217224 */ /* 0x000fe400078e001f */
[----:B------:R-:W-:-:S02]  /*2b50*/  IMAD.MOV.U32 R14, RZ, RZ, R20 ;  /* 0x000000ffff0e7224 */ /* 0x000fc400078e0014 */
[----:B------:R-:W-:Y:S02]  /*2b60*/  IMAD.MOV.U32 R8, RZ, RZ, R6 ;  /* 0x000000ffff087224 */ /* 0x000fe400078e0006 */
[----:B------:R-:W-:-:S07]  /*2b70*/  IMAD.MOV.U32 R13, RZ, RZ, R11 ;  /* 0x000000ffff0d7224 */ /* 0x000fce00078e000b */
[----:B-----5:R-:W-:Y:S05]  /*2b80*/  CALL.REL.NOINC `($__internal_2_$__cuda_sm20_dsqrt_rn_f64_mediumpath_v1) ;  /* 0x0000003800547944 */ /* 0x020fea0003c00000 */
[----:B------:R-:W-:Y:S02]  /*2b90*/  IMAD.MOV.U32 R8, RZ, RZ, R10 ;  /* 0x000000ffff087224 */ /* 0x000fe400078e000a */
[----:B------:R-:W-:-:S07]  /*2ba0*/  IMAD.MOV.U32 R9, RZ, RZ, R11 ;  /* 0x000000ffff097224 */ /* 0x000fce00078e000b */
.L_x_33:
[----:B------:R-:W-:Y:S05]  /*2bb0*/  BSYNC.RECONVERGENT B0 ;  /* 0x0000000000007941 */ /* 0x000fea0003800200 */
.L_x_32:
[----:B-----5:R-:W-:Y:S02]  /*2bc0*/  DADD R42, R42, -2 ;  /* 0xc00000002a2a7429 */ /* 0x020fe40000000000 */
[----:B------:R-:W-:-:S08]  /*2bd0*/  DMUL R4, R8, R4 ;  /* 0x0000000408047228 */ /* 0x000fd00000000000 */
[----:B------:R-:W-:-:S07]  /*2be0*/  DFMA R4, R4, 2, R42 ;  /* 0x400000000404782b */ /* 0x000fce000000002a */
[----:B------:R1:W-:Y:S04]  /*2bf0*/  STG.E.64 desc[UR36][R38.64], R4 ;  /* 0x0000000426007986 */ /* 0x0003e8000c101b24 */
.L_x_7:
[----:B------:R-:W3:Y:S02]  /*2c00*/  LDCU UR4, c[0x0][0x3d8] ;  /* 0x00007b00ff0477ac */ /* 0x000ee40008000800 */
[----:B---3--:R-:W-:Y:S01]  /*2c10*/  ISETP.GE.AND P0, PT, R3, UR4, PT ;  /* 0x0000000403007c0c */ /* 0x008fe2000bf06270 */
[----:B------:R-:W-:Y:S05]  /*2c20*/  WARPSYNC.ALL ;  /* 0x0000000000007948 */ /* 0x000fea0003800000 */
[----:B------:R-:W-:Y:S01]  /*2c30*/  BSSY.RECONVERGENT B0, `(.L_x_34) ;  /* 0x00002d6000007945 */ /* 0x000fe20003800200 */
[----:B------:R-:W-:Y:S06]  /*2c40*/  BAR.SYNC.DEFER_BLOCKING 0x0 ;  /* 0x0000000000007b1d */ /* 0x000fec0000010000 */
[----:B------:R-:W-:Y:S05]  /*2c50*/  @P0 BRA `(.L_x_35) ;  /* 0x0000002c004c0947 */ /* 0x000fea0003800000 */
[----:B------:R-:W3:Y:S01]  /*2c60*/  LDCU UR6, c[0x0][0x3dc] ;  /* 0x00007b80ff0677ac */ /* 0x000ee20008000800 */
[----:B------:R-:W-:Y:S01]  /*2c70*/  CS2R R40, SRZ ;  /* 0x0000000000287805 */ /* 0x000fe2000001ff00 */
[----:B---3--:R-:W-:-:S09]  /*2c80*/  UISETP.GE.AND UP0, UPT, UR6, 0x1, UPT ;  /* 0x000000010600788c */ /* 0x008fd2000bf06270 */
[----:B------:R-:W-:Y:S05]  /*2c90*/  BRA.U !UP0, `(.L_x_36) ;  /* 0x0000002508d07547 */ /* 0x000fea000b800000 */
[----:B-1----:R-:W1:Y:S01]  /*2ca0*/  LDC.64 R4, c[0x0][0x380] ;  /* 0x0000e000ff047b82 */ /* 0x002e620000000a00 */
[----:B------:R-:W-:Y:S01]  /*2cb0*/  UISETP.GE.U32.AND UP0, UPT, UR6, 0x4, UPT ;  /* 0x000000040600788c */ /* 0x000fe2000bf06070 */
[----:B------:R-:W-:-:S06]  /*2cc0*/  IMAD.MOV.U32 R0, RZ, RZ, RZ ;  /* 0x000000ffff007224 */ /* 0x000fcc00078e00ff */
[----:B------:R-:W3:Y:S01]  /*2cd0*/  LDC.64 R6, c[0x0][0x388] ;  /* 0x0000e200ff067b82 */ /* 0x000ee20000000a00 */
[----:B-1----:R-:W-:-:S04]  /*2ce0*/  IMAD.WIDE R4, R3, 0x8, R4 ;  /* 0x0000000803047825 */ /* 0x002fc800078e0204 */
[----:B---3--:R-:W-:Y:S01]  /*2cf0*/  IMAD.WIDE R6, R3, 0x8, R6 ;  /* 0x0000000803067825 */ /* 0x008fe200078e0206 */
[----:B------:R-:W-:Y:S06]  /*2d00*/  BRA.U !UP0, `(.L_x_37) ;  /* 0x00000005088c7547 */ /* 0x000fec000b800000 */
[----:B------:R-:W1:Y:S01]  /*2d10*/  LDCU.64 UR4, c[0x0][0x3b0] ;  /* 0x00007600ff0477ac */ /* 0x000e620008000a00 */
[----:B------:R-:W-:Y:S01]  /*2d20*/  IMAD.MOV.U32 R0, RZ, RZ, RZ ;  /* 0x000000ffff007224 */ /* 0x000fe200078e00ff */
[----:B-1----:R-:W-:-:S04]  /*2d30*/  UIADD3 UR4, UP1, UPT, UR4, 0x10, URZ ;  /* 0x0000001004047890 */ /* 0x002fc8000ff3e0ff */
[----:B------:R-:W-:Y:S02]  /*2d40*/  UIADD3.X UR5, UPT, UPT, URZ, UR5, URZ, UP1, !UPT ;  /* 0x00000005ff057290 */ /* 0x000fe40008ffe4ff */
[----:B------:R-:W-:Y:S01]  /*2d50*/  IMAD.U32 R8, RZ, RZ, UR4 ;  /* 0x00000004ff087e24 */ /* 0x000fe2000f8e00ff */
[----:B------:R-:W-:-:S03]  /*2d60*/  UMOV UR4, UR38 ;  /* 0x0000002600047c82 */ /* 0x000fc60008000000 */
[----:B------:R-:W-:-:S07]  /*2d70*/  IMAD.U32 R9, RZ, RZ, UR5 ;  /* 0x00000005ff097e24 */ /* 0x000fce000f8e00ff */
.L_x_38:
[----:B-1----:R-:W3:Y:S04]  /*2d80*/  LDG.E.64 R14, desc[UR36][R4.64] ;  /* 0x00000024040e7981 */ /* 0x002ee8000c1e1b00 */
[----:B------:R-:W4:Y:S04]  /*2d90*/  LDG.E.64 R30, desc[UR36][R6.64] ;  /* 0x00000024061e7981 */ /* 0x000f28000c1e1b00 */
[----:B------:R-:W5:Y:S04]  /*2da0*/  LDG.E R37, desc[UR36][R8.64+-0xc] ;  /* 0xfffff42408257981 */ /* 0x000f68000c1e1900 */
[----:B------:R-:W2:Y:S01]  /*2db0*/  LDG.E R34, desc[UR36][R8.64+-0x10] ;  /* 0xfffff02408227981 */ /* 0x000ea2000c1e1900 */
[----:B---3--:R1:W3:Y:S08]  /*2dc0*/  F2I.F64.TRUNC R36, R14 ;  /* 0x0000000e00247311 */ /* 0x0082f0000030d100 */
[----:B----4-:R4:W0:Y:S01]  /*2dd0*/  F2I.F64.TRUNC R30, R30 ;  /* 0x0000001e001e7311 */ /* 0x010822000030d100 */
[----:B-1----:R-:W1:Y:S07]  /*2de0*/  LDC.64 R14, c[0x0][0x3a8] ;  /* 0x0000ea00ff0e7b82 */ /* 0x002e6e0000000a00 */
[----:B---3--:R-:W-:Y:S01]  /*2df0*/  I2F.F64 R10, R36 ;  /* 0x00000024000a7312 */ /* 0x008fe20000201c00 */
[----:B----4-:R-:W-:-:S07]  /*2e00*/  IMAD R31, R3, UR6, R0 ;  /* 0x00000006031f7c24 */ /* 0x010fce000f8e0200 */
[----:B-----5:R-:W3:Y:S08]  /*2e10*/  I2F.F64 R12, R37 ;  /* 0x00000025000c7312 */ /* 0x020ef00000201c00 */
[----:B0-----:R-:W-:Y:S01]  /*2e20*/  I2F.F64 R32, R30 ;  /* 0x0000001e00207312 */ /* 0x001fe20000201c00 */
[----:B-1----:R-:W-:Y:S01]  /*2e30*/  IMAD.WIDE R14, R31, 0x4, R14 ;  /* 0x000000041f0e7825 */ /* 0x002fe200078e020e */
[----:B---3--:R-:W-:-:S06]  /*2e40*/  DADD R20, R10, R12 ;  /* 0x000000000a147229 */ /* 0x008fcc000000000c */
[----:B--2---:R-:W0:Y:S01]  /*2e50*/  I2F.F64 R34, R34 ;  /* 0x0000002200227312 */ /* 0x004e220000201c00 */
[----:B------:R-:W1:Y:S08]  /*2e60*/  LDC.64 R10, c[0x0][0x3e8] ;  /* 0x0000fa00ff0a7b82 */ /* 0x000e700000000a00 */
[----:B------:R-:W2:Y:S01]  /*2e70*/  LDC.64 R12, c[0x0][0x3e0] ;  /* 0x0000f800ff0c7b82 */ /* 0x000ea20000000a00 */
[----:B------:R-:W-:Y:S01]  /*2e80*/  F2I.F64.TRUNC R21, R20 ;  /* 0x0000001400157311 */ /* 0x000fe2000030d100 */
[----:B0-----:R-:W-:-:S10]  /*2e90*/  DADD R32, R32, R34 ;  /* 0x0000000020207229 */ /* 0x001fd40000000022 */
[----:B------:R-:W1:Y:S02]  /*2ea0*/  F2I.F64.TRUNC R32, R32 ;  /* 0x0000002000207311 */ /* 0x000e64000030d100 */
[----:B-1----:R-:W-:-:S04]  /*2eb0*/  IMAD R36, R21, R10, R32 ;  /* 0x0000000a15247224 */ /* 0x002fc800078e0220 */
[----:B--2---:R-:W-:-:S05]  /*2ec0*/  IMAD R36, R36, R11, R13 ;  /* 0x0000000b24247224 */ /* 0x004fca00078e020d */
[----:B------:R-:W-:-:S04]  /*2ed0*/  IABS R41, R36 ;  /* 0x0000002400297213 */ /* 0x000fc80000000000 */
[----:B------:R-:W-:-:S04]  /*2ee0*/  ISETP.GE.AND P0, PT, R41, R12, PT ;  /* 0x0000000c2900720c */ /* 0x000fc80003f06270 */
[----:B------:R-:W-:-:S05]  /*2ef0*/  SEL R41, R41, RZ, !P0 ;  /* 0x000000ff29297207 */ /* 0x000fca0004000000 */
[----:B------:R0:W-:Y:S04]  /*2f00*/  STG.E desc[UR36][R14.64], R41 ;  /* 0x000000290e007986 */ /* 0x0001e8000c101924 */
[----:B------:R-:W2:Y:S04]  /*2f10*/  LDG.E.64 R20, desc[UR36][R4.64] ;  /* 0x0000002404147981 */ /* 0x000ea8000c1e1b00 */
[----:B------:R-:W3:Y:S04]  /*2f20*/  LDG.E.64 R34, desc[UR36][R6.64] ;  /* 0x0000002406227981 */ /* 0x000ee8000c1e1b00 */
[----:B------:R-:W4:Y:S04]  /*2f30*/  LDG.E R32, desc[UR36][R8.64+-0x4] ;  /* 0xfffffc2408207981 */ /* 0x000f28000c1e1900 */
[----:B------:R-:W5:Y:S01]  /*2f40*/  LDG.E R38, desc[UR36][R8.64+-0x8] ;  /* 0xfffff82408267981 */ /* 0x000f62000c1e1900 */
[----:B--2---:R-:W1:Y:S08]  /*2f50*/  F2I.F64.TRUNC R20, R20 ;  /* 0x0000001400147311 */ /* 0x004e70000030d100 */
[----:B---3--:R-:W2:Y:S08]  /*2f60*/  F2I.F64.TRUNC R34, R34 ;  /* 0x0000002200227311 */ /* 0x008eb0000030d100 */
[----:B----4-:R-:W-:Y:S08]  /*2f70*/  I2F.F64 R32, R32 ;  /* 0x0000002000207312 */ /* 0x010ff00000201c00 */
[----:B-----5:R-:W-:Y:S08]  /*2f80*/  I2F.F64 R38, R38 ;  /* 0x0000002600267312 */ /* 0x020ff00000201c00 */
[----:B-1----:R-:W1:Y:S08]  /*2f90*/  I2F.F64 R30, R20 ;  /* 0x00000014001e7312 */ /* 0x002e700000201c00 */
[----:B--2---:R-:W2:Y:S01]  /*2fa0*/  I2F.F64 R36, R34 ;  /* 0x0000002200247312 */ /* 0x004ea20000201c00 */
[----:B-1----:R-:W-:-:S02]  /*2fb0*/  DADD R30, R30, R32 ;  /* 0x000000001e1e7229 */ /* 0x002fc40000000020 */
[----:B--2---:R-:W-:-:S08]  /*2fc0*/  DADD R36, R36, R38 ;  /* 0x0000000024247229 */ /* 0x004fd00000000026 */
[----:B------:R-:W-:Y:S08]  /*2fd0*/  F2I.F64.TRUNC R31, R30 ;  /* 0x0000001e001f7311 */ /* 0x000ff0000030d100 */
[----:B------:R-:W1:Y:S02]  /*2fe0*/  F2I.F64.TRUNC R36, R36 ;  /* 0x0000002400247311 */ /* 0x000e64000030d100 */
[----:B-1----:R-:W-:-:S04]  /*2ff0*/  IMAD R40, R31, R10, R36 ;  /* 0x0000000a1f287224 */ /* 0x002fc800078e0224 */
[----:B------:R-:W-:-:S05]  /*3000*/  IMAD R40, R40, R11, R13 ;  /* 0x0000000b28287224 */ /* 0x000fca00078e020d */
[----:B0-----:R-:W-:-:S04]  /*3010*/  IABS R41, R40 ;  /* 0x0000002800297213 */ /* 0x001fc80000000000 */
        /* <DEDUP_REMOVED lines=27> */
[----:B------:R-:W-:Y:S01]  /*31d0*/  UIADD3 UR4, UPT, UPT, UR4, 0x4, URZ ;  /* 0x0000000404047890 */ /* 0x000fe2000fffe0ff */
[----:B------:R-:W-:-:S03]  /*31e0*/  VIADD R0, R0, 0x4 ;  /* 0x0000000400007836 */ /* 0x000fc60000000000 */
[----:B------:R-:W-:Y:S01]  /*31f0*/  UISETP.NE.AND UP1, UPT, UR4, URZ, UPT ;  /* 0x000000ff0400728c */ /* 0x000fe2000bf25270 */
[----:B--2---:R-:W0:Y:S08]  /*3200*/  F2I.F64.TRUNC R20, R20 ;  /* 0x0000001400147311 */ /* 0x004e30000030d100 */
[----:B---3--:R-:W2:Y:S08]  /*3210*/  F2I.F64.TRUNC R34, R34 ;  /* 0x0000002200227311 */ /* 0x008eb0000030d100 */
[----:B----4-:R-:W-:Y:S08]  /*3220*/  I2F.F64 R32, R32 ;  /* 0x0000002000207312 */ /* 0x010ff00000201c00 */
[----:B-----5:R-:W-:Y:S08]  /*3230*/  I2F.F64 R38, R38 ;  /* 0x0000002600267312 */ /* 0x020ff00000201c00 */
[----:B0-----:R-:W0:Y:S08]  /*3240*/  I2F.F64 R30, R20 ;  /* 0x00000014001e7312 */ /* 0x001e300000201c00 */
[----:B--2---:R-:W2:Y:S01]  /*3250*/  I2F.F64 R36, R34 ;  /* 0x0000002200247312 */ /* 0x004ea20000201c00 */
[----:B0-----:R-:W-:-:S02]  /*3260*/  DADD R30, R30, R32 ;  /* 0x000000001e1e7229 */ /* 0x001fc40000000020 */
[----:B--2---:R-:W-:-:S08]  /*3270*/  DADD R36, R36, R38 ;  /* 0x0000000024247229 */ /* 0x004fd00000000026 */
[----:B------:R-:W-:Y:S08]  /*3280*/  F2I.F64.TRUNC R31, R30 ;  /* 0x0000001e001f7311 */ /* 0x000ff0000030d100 */
[----:B------:R-:W0:Y:S02]  /*3290*/  F2I.F64.TRUNC R36, R36 ;  /* 0x0000002400247311 */ /* 0x000e24000030d100 */
[----:B0-----:R-:W-:-:S04]  /*32a0*/  IMAD R10, R31, R10, R36 ;  /* 0x0000000a1f0a7224 */ /* 0x001fc800078e0224 */
[----:B------:R-:W-:-:S05]  /*32b0*/  IMAD R10, R10, R11, R13 ;  /* 0x0000000b0a0a7224 */ /* 0x000fca00078e020d */
[----:B------:R-:W-:-:S04]  /*32c0*/  IABS R11, R10 ;  /* 0x0000000a000b7213 */ /* 0x000fc80000000000 */
[----:B------:R-:W-:-:S04]  /*32d0*/  ISETP.GE.AND P0, PT, R11, R12, PT ;  /* 0x0000000c0b00720c */ /* 0x000fc80003f06270 */
[----:B------:R-:W-:Y:S02]  /*32e0*/  SEL R11, R11, RZ, !P0 ;  /* 0x000000ff0b0b7207 */ /* 0x000fe40004000000 */
[----:B------:R-:W-:-:S03]  /*32f0*/  IADD3 R8, P0, PT, R8, 0x20, RZ ;  /* 0x0000002008087810 */ /* 0x000fc60007f1e0ff */
[----:B------:R1:W-:Y:S02]  /*3300*/  STG.E desc[UR36][R14.64+0xc], R11 ;  /* 0x00000c0b0e007986 */ /* 0x0003e4000c101924 */
[----:B------:R-:W-:Y:S01]  /*3310*/  IMAD.X R9, RZ, RZ, R9, P0 ;  /* 0x000000ffff097224 */ /* 0x000fe200000e0609 */
[----:B------:R-:W-:Y:S07]  /*3320*/  BRA.U UP1, `(.L_x_38) ;  /* 0xfffffff901947547 */ /* 0x000fee000b83ffff */
[----:B------:R-:W-:-:S07]  /*3330*/  IMAD.U32 R0, RZ, RZ, UR41 ;  /* 0x00000029ff007e24 */ /* 0x000fce000f8e00ff */
.L_x_37:
[----:B------:R-:W-:-:S09]  /*3340*/  UISETP.NE.AND UP1, UPT, UR42, URZ, UPT ;  /* 0x000000ff2a00728c */ /* 0x000fd2000bf25270 */
[----:B------:R-:W-:Y:S05]  /*3350*/  BRA.U !UP1, `(.L_x_39) ;  /* 0x0000000509447547 */ /* 0x000fea000b800000 */
[----:B------:R-:W-:Y:S02]  /*3360*/  UISETP.NE.AND UP1, UPT, UR43, URZ, UPT ;  /* 0x000000ff2b00728c */ /* 0x000fe4000bf25270 */
[----:B------:R-:W-:-:S07]  /*3370*/  UISETP.NE.AND UP2, UPT, UR40, URZ, UPT ;  /* 0x000000ff2800728c */ /* 0x000fce000bf45270 */
[----:B------:R-:W-:Y:S05]  /*3380*/  BRA.U !UP1, `(.L_x_40) ;  /* 0x0000000109c47547 */ /* 0x000fea000b800000 */
[----:B------:R-:W3:Y:S01]  /*3390*/  LDC.64 R8, c[0x0][0x3b0] ;  /* 0x0000ec00ff087b82 */ /* 0x000ee20000000a00 */
[----:B-1----:R-:W4:Y:S04]  /*33a0*/  LDG.E.64 R14, desc[UR36][R4.64] ;  /* 0x00000024040e7981 */ /* 0x002f28000c1e1b00 */
[----:B------:R-:W5:Y:S01]  /*33b0*/  LDG.E.64 R30, desc[UR36][R6.64] ;  /* 0x00000024061e7981 */ /* 0x000f62000c1e1b00 */
[----:B------:R-:W-:-:S04]  /*33c0*/  IMAD.SHL.U32 R11, R0, 0x2, RZ ;  /* 0x00000002000b7824 */ /* 0x000fc800078e00ff */
[----:B---3--:R-:W-:-:S05]  /*33d0*/  IMAD.WIDE.U32 R8, R11, 0x4, R8 ;  /* 0x000000040b087825 */ /* 0x008fca00078e0008 */
[----:B------:R-:W3:Y:S04]  /*33e0*/  LDG.E R37, desc[UR36][R8.64+0x4] ;  /* 0x0000042408257981 */ /* 0x000ee8000c1e1900 */
[----:B------:R-:W2:Y:S01]  /*33f0*/  LDG.E R34, desc[UR36][R8.64] ;  /* 0x0000002408227981 */ /* 0x000ea2000c1e1900 */
[----:B----4-:R1:W4:Y:S08]  /*3400*/  F2I.F64.TRUNC R36, R14 ;  /* 0x0000000e00247311 */ /* 0x010330000030d100 */
[----:B-----5:R5:W0:Y:S01]  /*3410*/  F2I.F64.TRUNC R30, R30 ;  /* 0x0000001e001e7311 */ /* 0x020a22000030d100 */
[----:B-1----:R-:W1:Y:S07]  /*3420*/  LDC.64 R14, c[0x0][0x3a8] ;  /* 0x0000ea00ff0e7b82 */ /* 0x002e6e0000000a00 */
[----:B----4-:R-:W-:Y:S01]  /*3430*/  I2F.F64 R10, R36 ;  /* 0x00000024000a7312 */ /* 0x010fe20000201c00 */
[----:B-----5:R-:W-:-:S07]  /*3440*/  IMAD R31, R3, UR6, R0 ;  /* 0x00000006031f7c24 */ /* 0x020fce000f8e0200 */
[----:B0-----:R-:W-:Y:S08]  /*3450*/  I2F.F64 R32, R30 ;  /* 0x0000001e00207312 */ /* 0x001ff00000201c00 */
[----:B---3--:R-:W0:Y:S01]  /*3460*/  I2F.F64 R12, R37 ;  /* 0x00000025000c7312 */ /* 0x008e220000201c00 */
[----:B-1----:R-:W-:-:S07]  /*3470*/  IMAD.WIDE R14, R31, 0x4, R14 ;  /* 0x000000041f0e7825 */ /* 0x002fce00078e020e */
[----:B--2---:R-:W1:Y:S01]  /*3480*/  I2F.F64 R34, R34 ;  /* 0x0000002200227312 */ /* 0x004e620000201c00 */
[----:B0-----:R-:W-:Y:S01]  /*3490*/  DADD R20, R10, R12 ;  /* 0x000000000a147229 */ /* 0x001fe2000000000c */
[----:B------:R-:W0:Y:S01]  /*34a0*/  LDC.64 R10, c[0x0][0x3e8] ;  /* 0x0000fa00ff0a7b82 */ /* 0x000e220000000a00 */
[----:B-1----:R-:W-:-:S07]  /*34b0*/  DADD R32, R32, R34 ;  /* 0x0000000020207229 */ /* 0x002fce0000000022 */
[----:B------:R-:W1:Y:S01]  /*34c0*/  LDC.64 R12, c[0x0][0x3e0] ;  /* 0x0000f800ff0c7b82 */ /* 0x000e620000000a00 */
[----:B------:R-:W-:Y:S08]  /*34d0*/  F2I.F64.TRUNC R21, R20 ;  /* 0x0000001400157311 */ /* 0x000ff0000030d100 */
[----:B------:R-:W0:Y:S02]  /*34e0*/  F2I.F64.TRUNC R32, R32 ;  /* 0x0000002000207311 */ /* 0x000e24000030d100 */
[----:B0-----:R-:W-:-:S04]  /*34f0*/  IMAD R36, R21, R10, R32 ;  /* 0x0000000a15247224 */ /* 0x001fc800078e0220 */
[----:B-1----:R-:W-:-:S05]  /*3500*/  IMAD R36, R36, R11, R13 ;  /* 0x0000000b24247224 */ /* 0x002fca00078e020d */
[----:B------:R-:W-:-:S04]  /*3510*/  IABS R41, R36 ;  /* 0x0000002400297213 */ /* 0x000fc80000000000 */
[----:B------:R-:W-:-:S04]  /*3520*/  ISETP.GE.AND P0, PT, R41, R12, PT ;  /* 0x0000000c2900720c */ /* 0x000fc80003f06270 */
[----:B------:R-:W-:-:S05]  /*3530*/  SEL R41, R41, RZ, !P0 ;  /* 0x000000ff29297207 */ /* 0x000fca0004000000 */
[----:B------:R3:W-:Y:S04]  /*3540*/  STG.E desc[UR36][R14.64], R41 ;  /* 0x000000290e007986 */ /* 0x0007e8000c101924 */
[----:B------:R-:W2:Y:S04]  /*3550*/  LDG.E.64 R20, desc[UR36][R4.64] ;  /* 0x0000002404147981 */ /* 0x000ea8000c1e1b00 */
[----:B------:R-:W4:Y:S04]  /*3560*/  LDG.E.64 R34, desc[UR36][R6.64] ;  /* 0x0000002406227981 */ /* 0x000f28000c1e1b00 */
[----:B------:R-:W5:Y:S04]  /*3570*/  LDG.E R32, desc[UR36][R8.64+0xc] ;  /* 0x00000c2408207981 */ /* 0x000f68000c1e1900 */
[----:B------:R-:W3:Y:S01]  /*3580*/  LDG.E R38, desc[UR36][R8.64+0x8] ;  /* 0x0000082408267981 */ /* 0x000ee2000c1e1900 */
[----:B------:R-:W-:Y:S01]  /*3590*/  VIADD R0, R0, 0x2 ;  /* 0x0000000200007836 */ /* 0x000fe20000000000 */
[----:B--2---:R-:W0:Y:S08]  /*35a0*/  F2I.F64.TRUNC R20, R20 ;  /* 0x0000001400147311 */ /* 0x004e30000030d100 */
[----:B----4-:R-:W1:Y:S08]  /*35b0*/  F2I.F64.TRUNC R34, R34 ;  /* 0x0000002200227311 */ /* 0x010e70000030d100 */
[----:B-----5:R-:W-:Y:S08]  /*35c0*/  I2F.F64 R32, R32 ;  /* 0x0000002000207312 */ /* 0x020ff00000201c00 */
[----:B---3--:R-:W-:Y:S08]  /*35d0*/  I2F.F64 R38, R38 ;  /* 0x0000002600267312 */ /* 0x008ff00000201c00 */
[----:B0-----:R-:W0:Y:S08]  /*35e0*/  I2F.F64 R30, R20 ;  /* 0x00000014001e7312 */ /* 0x001e300000201c00 */
[----:B-1----:R-:W1:Y:S01]  /*35f0*/  I2F.F64 R36, R34 ;  /* 0x0000002200247312 */ /* 0x002e620000201c00 */
[----:B0-----:R-:W-:-:S02]  /*3600*/  DADD R30, R30, R32 ;  /* 0x000000001e1e7229 */ /* 0x001fc40000000020 */
[----:B-1----:R-:W-:-:S08]  /*3610*/  DADD R36, R36, R38 ;  /* 0x0000000024247229 */ /* 0x002fd00000000026 */
[----:B------:R-:W-:Y:S08]  /*3620*/  F2I.F64.TRUNC R31, R30 ;  /* 0x0000001e001f7311 */ /* 0x000ff0000030d100 */
[----:B------:R-:W0:Y:S02]  /*3630*/  F2I.F64.TRUNC R36, R36 ;  /* 0x0000002400247311 */ /* 0x000e24000030d100 */
[----:B0-----:R-:W-:-:S04]  /*3640*/  IMAD R10, R31, R10, R36 ;  /* 0x0000000a1f0a7224 */ /* 0x001fc800078e0224 */
[----:B------:R-:W-:-:S05]  /*3650*/  IMAD R10, R10, R11, R13 ;  /* 0x0000000b0a0a7224 */ /* 0x000fca00078e020d */
[----:B------:R-:W-:-:S04]  /*3660*/  IABS R9, R10 ;  /* 0x0000000a00097213 */ /* 0x000fc80000000000 */
[----:B------:R-:W-:-:S04]  /*3670*/  ISETP.GE.AND P0, PT, R9, R12, PT ;  /* 0x0000000c0900720c */ /* 0x000fc80003f06270 */
[----:B------:R-:W-:-:S05]  /*3680*/  SEL R9, R9, RZ, !P0 ;  /* 0x000000ff09097207 */ /* 0x000fca0004000000 */
[----:B------:R3:W-:Y:S04]  /*3690*/  STG.E desc[UR36][R14.64+0x4], R9 ;  /* 0x000004090e007986 */ /* 0x0007e8000c101924 */
.L_x_40:
[----:B------:R-:W-:Y:S05]  /*36a0*/  BRA.U !UP2, `(.L_x_39) ;  /* 0x000000010a707547 */ /* 0x000fea000b800000 */
[----:B-1----:R-:W1:Y:S01]  /*36b0*/  LDC.64 R10, c[0x0][0x3b0] ;  /* 0x0000ec00ff0a7b82 */ /* 0x002e620000000a00 */
[----:B------:R-:W4:Y:S04]  /*36c0*/  LDG.E.64 R4, desc[UR36][R4.64] ;  /* 0x0000002404047981 */ /* 0x000f28000c1e1b00 */
[----:B------:R-:W5:Y:S01]  /*36d0*/  LDG.E.64 R6, desc[UR36][R6.64] ;  /* 0x0000002406067981 */ /* 0x000f62000c1e1b00 */
[----:B---3--:R-:W-:Y:S02]  /*36e0*/  IMAD.SHL.U32 R9, R0, 0x2, RZ ;  /* 0x0000000200097824 */ /* 0x008fe400078e00ff */
[----:B------:R-:W3:Y:S02]  /*36f0*/  LDC.64 R32, c[0x0][0x3e8] ;  /* 0x0000fa00ff207b82 */ /* 0x000ee40000000a00 */
[----:B-1----:R-:W-:-:S05]  /*3700*/  IMAD.WIDE.U32 R10, R9, 0x4, R10 ;  /* 0x00000004090a7825 */ /* 0x002fca00078e000a */
[----:B------:R-:W2:Y:S04]  /*3710*/  LDG.E R12, desc[UR36][R10.64+0x4] ;  /* 0x000004240a0c7981 */ /* 0x000ea8000c1e1900 */
[----:B------:R1:W3:Y:S02]  /*3720*/  LDG.E R20, desc[UR36][R10.64] ;  /* 0x000000240a147981 */ /* 0x0002e4000c1e1900 */
[----:B-1----:R-:W1:Y:S01]  /*3730*/  LDC.64 R10, c[0x0][0x3e0] ;  /* 0x0000f800ff0a7b82 */ /* 0x002e620000000a00 */
[----:B----4-:R4:W0:Y:S08]  /*3740*/  F2I.F64.TRUNC R30, R4 ;  /* 0x00000004001e7311 */ /* 0x010830000030d100 */
[----:B-----5:R5:W1:Y:S01]  /*3750*/  F2I.F64.TRUNC R31, R6 ;  /* 0x00000006001f7311 */ /* 0x020a62000030d100 */
[----:B----4-:R-:W4:Y:S07]  /*3760*/  LDC.64 R4, c[0x0][0x3a8] ;  /* 0x0000ea00ff047b82 */ /* 0x010f2e0000000a00 */
[----:B0-----:R-:W-:Y:S01]  /*3770*/  I2F.F64 R8, R30 ;  /* 0x0000001e00087312 */ /* 0x001fe20000201c00 */
[----:B-----5:R-:W-:-:S07]  /*3780*/  IMAD R7, R3, UR6, R0 ;  /* 0x0000000603077c24 */ /* 0x020fce000f8e0200 */
[----:B-1----:R-:W-:Y:S08]  /*3790*/  I2F.F64 R14, R31 ;  /* 0x0000001f000e7312 */ /* 0x002ff00000201c00 */
[----:B--2---:R-:W0:Y:S01]  /*37a0*/  I2F.F64 R12, R12 ;  /* 0x0000000c000c7312 */ /* 0x004e220000201c00 */
[----:B----4-:R-:W-:-:S07]  /*37b0*/  IMAD.WIDE R4, R7, 0x4, R4 ;  /* 0x0000000407047825 */ /* 0x010fce00078e0204 */
[----:B---3--:R-:W1:Y:S01]  /*37c0*/  I2F.F64 R20, R20 ;  /* 0x0000001400147312 */ /* 0x008e620000201c00 */
[----:B0-----:R-:W-:Y:S02]  /*37d0*/  DADD R8, R8, R12 ;  /* 0x0000000008087229 */ /* 0x001fe4000000000c */
        /* <DEDUP_REMOVED lines=9> */
.L_x_39:
[----:B------:R-:W-:Y:S01]  /*3870*/  IMAD.MOV.U32 R38, RZ, RZ, RZ ;  /* 0x000000ffff267224 */ /* 0x000fe200078e00ff */
[----:B-1----:R-:W-:Y:S01]  /*3880*/  CS2R R40, SRZ ;  /* 0x0000000000287805 */ /* 0x002fe2000001ff00 */
[----:B------:R-:W-:Y:S06]  /*3890*/  BRA.U !UP0, `(.L_x_41) ;  /* 0x0000000d08d87547 */ /* 0x000fec000b800000 */
[----:B----4-:R-:W-:Y:S01]  /*38a0*/  IMAD.MOV.U32 R4, RZ, RZ, RZ ;  /* 0x000000ffff047224 */ /* 0x010fe200078e00ff */
[----:B------:R-:W-:-:S07]  /*38b0*/  CS2R R40, SRZ ;  /* 0x0000000000287805 */ /* 0x000fce000001ff00 */
.L_x_58:
[----:B------:R-:W1:Y:S01]  /*38c0*/  LDC.64 R38, c[0x0][0x3a8] ;  /* 0x0000ea00ff267b82 */ /* 0x000e620000000a00 */
[----:B------:R-:W4:Y:S02]  /*38d0*/  LDCU UR4, c[0x0][0x3dc] ;  /* 0x00007b80ff0477ac */ /* 0x000f240008000800 */
[----:B----4-:R-:W-:Y:S01]  /*38e0*/  IMAD R5, R3, UR4, R4 ;  /* 0x0000000403057c24 */ /* 0x010fe2000f8e0204 */
[----:B------:R-:W4:Y:S03]  /*38f0*/  LDCU.64 UR4, c[0x0][0x3c0] ;  /* 0x00007800ff0477ac */ /* 0x000f260008000a00 */
[----:B-1----:R-:W-:-:S05]  /*3900*/  IMAD.WIDE R38, R5, 0x4, R38 ;  /* 0x0000000405267825 */ /* 0x002fca00078e0226 */
[----:B------:R-:W4:Y:S02]  /*3910*/  LDG.E R0, desc[UR36][R38.64] ;  /* 0x0000002426007981 */ /* 0x000f24000c1e1900 */
[----:B----4-:R-:W-:-:S04]  /*3920*/  IADD3 R12, P0, PT, R0, UR4, RZ ;  /* 0x00000004000c7c10 */ /* 0x010fc8000ff1e0ff */
[----:B------:R-:W-:-:S05]  /*3930*/  LEA.HI.X.SX32 R13, R0, UR5, 0x1, P0 ;  /* 0x00000005000d7c11 */ /* 0x000fca00080f0eff */
[----:B------:R-:W4:Y:S01]  /*3940*/  LDG.E.U8 R7, desc[UR36][R12.64] ;  /* 0x000000240c077981 */ /* 0x000f22000c1e1100 */
[----:B------:R-:W-:Y:S01]  /*3950*/  VIADD R4, R4, 0x4 ;  /* 0x0000000404047836 */ /* 0x000fe20000000000 */
[----:B------:R-:W-:Y:S01]  /*3960*/  BSSY.RECONVERGENT B1, `(.L_x_42) ;  /* 0x0000008000017945 */ /* 0x000fe20003800200 */
[----:B------:R-:W-:-:S03]  /*3970*/  MOV R0, 0x39e0 ;  /* 0x000039e000007802 */ /* 0x000fc60000000f00 */
[----:B------:R-:W-:Y:S01]  /*3980*/  ISETP.NE.AND P1, PT, R4, UR41, PT ;  /* 0x0000002904007c0c */ /* 0x000fe2000bf25270 */
[----:B----4-:R-:W-:-:S04]  /*3990*/  VIADD R6, R7, 0xffffff9c ;  /* 0xffffff9c07067836 */ /* 0x010fc80000000000 */
[----:B---3--:R-:W1:Y:S02]  /*39a0*/  I2F.F64 R8, R6 ;  /* 0x0000000600087312 */ /* 0x008e640000201c00 */
[----:B-1----:R-:W-:-:S10]  /*39b0*/  DADD R10, -RZ, |R8| ;  /* 0x00000000ff0a7229 */ /* 0x002fd40000000508 */
[----:B------:R-:W-:-:S07]  /*39c0*/  IMAD.MOV.U32 R5, RZ, RZ, R11 ;  /* 0x000000ffff057224 */ /* 0x000fce00078e000b */
[----:B0-2---:R-:W-:Y:S05]  /*39d0*/  CALL.REL.NOINC `($likelihood_kernelProxy$__internal_accurate_pow) ;  /* 0x0000002c007c7944 */ /* 0x005fea0003c00000 */
[----:B------:R-:W-:Y:S05]  /*39e0*/  BSYNC.RECONVERGENT B1 ;  /* 0x0000000000017941 */ /* 0x000fea0003800200 */
.L_x_42:
[----:B------:R-:W-:Y:S01]  /*39f0*/  VIADD R7, R7, 0xffffff1c ;  /* 0xffffff1c07077836 */ /* 0x000fe20000000000 */
[C---:B------:R-:W-:Y:S01]  /*3a00*/  ISETP.NE.AND P0, PT, R6.reuse, RZ, PT ;  /* 0x000000ff0600720c */ /* 0x040fe20003f05270 */
[----:B------:R-:W-:Y:S01]  /*3a10*/  BSSY.RECONVERGENT B1, `(.L_x_43) ;  /* 0x000000b000017945 */ /* 0x000fe20003800200 */
[----:B------:R-:W-:Y:S01]  /*3a20*/  ISETP.NE.AND P2, PT, R6, 0x1, PT ;  /* 0x000000010600780c */ /* 0x000fe20003f45270 */
[----:B------:R-:W0:Y:S01]  /*3a30*/  I2F.F64 R8, R7 ;  /* 0x0000000700087312 */ /* 0x000e220000201c00 */
[----:B------:R-:W-:Y:S02]  /*3a40*/  FSEL R42, R5, RZ, P0 ;  /* 0x000000ff052a7208 */ /* 0x000fe40000000000 */
[----:B------:R-:W-:Y:S02]  /*3a50*/  FSEL R14, R14, RZ, P0 ;  /* 0x000000ff0e0e7208 */ /* 0x000fe40000000000 */
[----:B------:R-:W-:Y:S02]  /*3a60*/  FSEL R42, R42, RZ, P2 ;  /* 0x000000ff2a2a7208 */ /* 0x000fe40001000000 */
[----:B------:R-:W-:-:S02]  /*3a70*/  FSEL R43, R14, 1.875, P2 ;  /* 0x3ff000000e2b7808 */ /* 0x000fc40001000000 */
[----:B------:R-:W-:Y:S01]  /*3a80*/  MOV R0, 0x3ac0 ;  /* 0x00003ac000007802 */ /* 0x000fe20000000f00 */
[----:B0-----:R-:W-:-:S10]  /*3a90*/  DADD R10, -RZ, |R8| ;  /* 0x00000000ff0a7229 */ /* 0x001fd40000000508 */
[----:B------:R-:W-:-:S07]  /*3aa0*/  IMAD.MOV.U32 R5, RZ, RZ, R11 ;  /* 0x000000ffff057224 */ /* 0x000fce00078e000b */
[----:B------:R-:W-:Y:S05]  /*3ab0*/  CALL.REL.NOINC `($likelihood_kernelProxy$__internal_accurate_pow) ;  /* 0x0000002c00447944 */ /* 0x000fea0003c00000 */
[----:B------:R-:W-:Y:S05]  /*3ac0*/  BSYNC.RECONVERGENT B1 ;  /* 0x0000000000017941 */ /* 0x000fea0003800200 */
.L_x_43:
[----:B------:R-:W0:Y:S01]  /*3ad0*/  MUFU.RCP64H R9, 50 ;  /* 0x4049000000097908 */ /* 0x000e220000001800 */
[----:B------:R-:W-:Y:S01]  /*3ae0*/  IMAD.MOV.U32 R12, RZ, RZ, 0x0 ;  /* 0x00000000ff0c7424 */ /* 0x000fe200078e00ff */
[C---:B------:R-:W-:Y:S01]  /*3af0*/  ISETP.NE.AND P0, PT, R7.reuse, RZ, PT ;  /* 0x000000ff0700720c */ /* 0x040fe20003f05270 */
[----:B------:R-:W-:Y:S01]  /*3b00*/  IMAD.MOV.U32 R13, RZ, RZ, 0x40490000 ;  /* 0x40490000ff0d7424 */ /* 0x000fe200078e00ff */
[----:B------:R-:W-:Y:S01]  /*3b10*/  ISETP.NE.AND P2, PT, R7, 0x1, PT ;  /* 0x000000010700780c */ /* 0x000fe20003f45270 */
[----:B------:R-:W-:Y:S01]  /*3b20*/  IMAD.MOV.U32 R8, RZ, RZ, 0x1 ;  /* 0x00000001ff087424 */ /* 0x000fe200078e00ff */
[----:B------:R-:W-:Y:S01]  /*3b30*/  FSEL R5, R5, RZ, P0 ;  /* 0x000000ff05057208 */ /* 0x000fe20000000000 */
[----:B------:R-:W-:Y:S01]  /*3b40*/  BSSY.RECONVERGENT B2, `(.L_x_44) ;  /* 0x0000017000027945 */ /* 0x000fe20003800200 */
[----:B------:R-:W-:-:S03]  /*3b50*/  FSEL R14, R14, RZ, P0 ;  /* 0x000000ff0e0e7208 */ /* 0x000fc60000000000 */
[----:B0-----:R-:W-:-:S08]  /*3b60*/  DFMA R10, R8, -R12, 1 ;  /* 0x3ff00000080a742b */ /* 0x001fd0000000080c */
[----:B------:R-:W-:-:S08]  /*3b70*/  DFMA R10, R10, R10, R10 ;  /* 0x0000000a0a0a722b */ /* 0x000fd0000000000a */
[----:B------:R-:W-:Y:S01]  /*3b80*/  DFMA R10, R8, R10, R8 ;  /* 0x0000000a080a722b */ /* 0x000fe20000000008 */
[----:B------:R-:W-:Y:S02]  /*3b90*/  FSEL R8, R5, RZ, P2 ;  /* 0x000000ff05087208 */ /* 0x000fe40001000000 */
[----:B------:R-:W-:-:S05]  /*3ba0*/  FSEL R9, R14, 1.875, P2 ;  /* 0x3ff000000e097808 */ /* 0x000fca0001000000 */
[----:B------:R-:W-:Y:S02]  /*3bb0*/  DFMA R6, R10, -R12, 1 ;  /* 0x3ff000000a06742b */ /* 0x000fe4000000080c */
[----:B------:R-:W-:-:S06]  /*3bc0*/  DADD R12, R42, -R8 ;  /* 0x000000002a0c7229 */ /* 0x000fcc0000000808 */
[----:B------:R-:W-:-:S04]  /*3bd0*/  DFMA R6, R10, R6, R10 ;  /* 0x000000060a06722b */ /* 0x000fc8000000000a */
[----:B------:R-:W-:-:S04]  /*3be0*/  FSETP.GEU.AND P2, PT, |R13|, 6.5827683646048100446e-37, PT ;  /* 0x036000000d00780b */ /* 0x000fc80003f4e200 */
[----:B------:R-:W-:-:S08]  /*3bf0*/  DMUL R8, R12, R6 ;  /* 0x000000060c087228 */ /* 0x000fd00000000000 */
[----:B------:R-:W-:-:S08]  /*3c00*/  DFMA R10, R8, -50, R12 ;  /* 0xc0490000080a782b */ /* 0x000fd0000000000c */
[----:B------:R-:W-:-:S10]  /*3c10*/  DFMA R8, R6, R10, R8 ;  /* 0x0000000a0608722b */ /* 0x000fd40000000008 */
[----:B------:R-:W-:-:S05]  /*3c20*/  FFMA R0, RZ, 3.140625, R9 ;  /* 0x40490000ff007823 */ /* 0x000fca0000000009 */
[----:B------:R-:W-:-:S13]  /*3c30*/  FSETP.GT.AND P0, PT, |R0|, 1.469367938527859385e-39, PT ;  /* 0x001000000000780b */ /* 0x000fda0003f04200 */
[----:B------:R-:W-:Y:S05]  /*3c40*/  @P0 BRA P2, `(.L_x_45) ;  /* 0x0000000000180947 */ /* 0x000fea0001000000 */
[----:B------:R-:W-:Y:S01]  /*3c50*/  IMAD.MOV.U32 R20, RZ, RZ, RZ ;  /* 0x000000ffff147224 */ /* 0x000fe200078e00ff */
[----:B------:R-:W-:Y:S01]  /*3c60*/  MOV R0, 0x3c90 ;  /* 0x00003c9000007802 */ /* 0x000fe20000000f00 */
[----:B------:R-:W-:-:S07]  /*3c70*/  IMAD.MOV.U32 R21, RZ, RZ, 0x40490000 ;  /* 0x40490000ff157424 */ /* 0x000fce00078e00ff */
[----:B------:R-:W-:Y:S05]  /*3c80*/  CALL.REL.NOINC `($__internal_1_$__cuda_sm20_div_rn_f64_full) ;  /* 0x0000002000a07944 */ /* 0x000fea0003c00000 */
[----:B------:R-:W-:Y:S01]  /*3c90*/  IMAD.MOV.U32 R8, RZ, RZ, R10 ;  /* 0x000000ffff087224 */ /* 0x000fe200078e000a */
[----:B------:R-:W-:-:S07]  /*3ca0*/  MOV R9, R5 ;  /* 0x0000000500097202 */ /* 0x000fce0000000f00 */
.L_x_45:
[----:B------:R-:W-:Y:S05]  /*3cb0*/  BSYNC.RECONVERGENT B2 ;  /* 0x0000000000027941 */ /* 0x000fea0003800200 */
.L_x_44:
[----:B------:R-:W2:Y:S01]  /*3cc0*/  LDG.E R0, desc[UR36][R38.64+0x4] ;  /* 0x0000042426007981 */ /* 0x000ea2000c1e1900 */
[----:B------:R-:W2:Y:S02]  /*3cd0*/  LDCU.64 UR4, c[0x0][0x3c0] ;  /* 0x00007800ff0477ac */ /* 0x000ea40008000a00 */
[----:B--2---:R-:W-:-:S04]  /*3ce0*/  IADD3 R12, P0, PT, R0, UR4, RZ ;  /* 0x00000004000c7c10 */ /* 0x004fc8000ff1e0ff */
[----:B------:R-:W-:-:S05]  /*3cf0*/  LEA.HI.X.SX32 R13, R0, UR5, 0x1, P0 ;  /* 0x00000005000d7c11 */ /* 0x000fca00080f0eff */
[----:B------:R-:W2:Y:S01]  /*3d00*/  LDG.E.U8 R7, desc[UR36][R12.64] ;  /* 0x000000240c077981 */ /* 0x000ea2000c1e1100 */
[----:B------:R-:W-:Y:S01]  /*3d10*/  DADD R40, R8, R40 ;  /* 0x0000000008287229 */ /* 0x000fe20000000028 */
[----:B------:R-:W-:Y:S01]  /*3d20*/  BSSY.RECONVERGENT B1, `(.L_x_46) ;  /* 0x0000007000017945 */ /* 0x000fe20003800200 */
[----:B------:R-:W-:Y:S01]  /*3d30*/  MOV R0, 0x3d90 ;  /* 0x00003d9000007802 */ /* 0x000fe20000000f00 */
[----:B--2---:R-:W-:-:S04]  /*3d40*/  VIADD R6, R7, 0xffffff9c ;  /* 0xffffff9c07067836 */ /* 0x004fc80000000000 */
[----:B------:R-:W0:Y:S02]  /*3d50*/  I2F.F64 R10, R6 ;  /* 0x00000006000a7312 */ /* 0x000e240000201c00 */
[----:B0-----:R-:W-:-:S10]  /*3d60*/  DADD R10, -RZ, |R10| ;  /* 0x00000000ff0a7229 */ /* 0x001fd4000000050a */
[----:B------:R-:W-:-:S07]  /*3d70*/  IMAD.MOV.U32 R5, RZ, RZ, R11 ;  /* 0x000000ffff057224 */ /* 0x000fce00078e000b */
[----:B------:R-:W-:Y:S05]  /*3d80*/  CALL.REL.NOINC `($likelihood_kernelProxy$__internal_accurate_pow) ;  /* 0x0000002800907944 */ /* 0x000fea0003c00000 */
[----:B------:R-:W-:Y:S05]  /*3d90*/  BSYNC.RECONVERGENT B1 ;  /* 0x0000000000017941 */ /* 0x000fea0003800200 */
.L_x_46:
        /* <DEDUP_REMOVED lines=14> */
.L_x_47:
        /* <DEDUP_REMOVED lines=8> */
[----:B------:R-:W-:Y:S02]  /*3f00*/  FSEL R14, R14, RZ, P0 ;  /* 0x000000ff0e0e7208 */ /* 0x000fe40000000000 */
[----:B------:R-:W-:-:S02]  /*3f10*/  FSEL R6, R5, RZ, P2 ;  /* 0x000000ff05067208 */ /* 0x000fc40001000000 */
[----:B------:R-:W-:Y:S01]  /*3f20*/  FSEL R7, R14, 1.875, P2 ;  /* 0x3ff000000e077808 */ /* 0x000fe20001000000 */
[----:B0-----:R-:W-:-:S08]  /*3f30*/  DFMA R12, R8, -R10, 1 ;  /* 0x3ff00000080c742b */ /* 0x001fd0000000080a */
[----:B------:R-:W-:-:S08]  /*3f40*/  DFMA R12, R12, R12, R12 ;  /* 0x0000000c0c0c722b */ /* 0x000fd0000000000c */
[----:B------:R-:W-:Y:S02]  /*3f50*/  DFMA R8, R8, R12, R8 ;  /* 0x0000000c0808722b */ /* 0x000fe40000000008 */
[----:B------:R-:W-:-:S06]  /*3f60*/  DADD R12, R42, -R6 ;  /* 0x000000002a0c7229 */ /* 0x000fcc0000000806 */
[----:B------:R-:W-:-:S04]  /*3f70*/  DFMA R10, R8, -R10, 1 ;  /* 0x3ff00000080a742b */ /* 0x000fc8000000080a */
[----:B------:R-:W-:-:S04]  /*3f80*/  FSETP.GEU.AND P2, PT, |R13|, 6.5827683646048100446e-37, PT ;  /* 0x036000000d00780b */ /* 0x000fc80003f4e200 */
[----:B------:R-:W-:-:S08]  /*3f90*/  DFMA R10, R8, R10, R8 ;  /* 0x0000000a080a722b */ /* 0x000fd00000000008 */
        /* <DEDUP_REMOVED lines=10> */
[----:B------:R-:W-:Y:S02]  /*4040*/  IMAD.MOV.U32 R8, RZ, RZ, R10 ;  /* 0x000000ffff087224 */ /* 0x000fe400078e000a */
[----:B------:R-:W-:-:S07]  /*4050*/  IMAD.MOV.U32 R9, RZ, RZ, R5 ;  /* 0x000000ffff097224 */ /* 0x000fce00078e0005 */
.L_x_49:
[----:B------:R-:W-:Y:S05]  /*4060*/  BSYNC.RECONVERGENT B2 ;  /* 0x0000000000027941 */ /* 0x000fea0003800200 */
.L_x_48:
        /* <DEDUP_REMOVED lines=14> */
.L_x_50:
        /* <DEDUP_REMOVED lines=14> */
.L_x_51:
        /* <DEDUP_REMOVED lines=30> */
.L_x_53:
[----:B------:R-:W-:Y:S05]  /*4410*/  BSYNC.RECONVERGENT B2 ;  /* 0x0000000000027941 */ /* 0x000fea0003800200 */
.L_x_52:
        /* <DEDUP_REMOVED lines=14> */
.L_x_54:
        /* <DEDUP_REMOVED lines=14> */
.L_x_55:
        /* <DEDUP_REMOVED lines=30> */
.L_x_57:
[----:B------:R-:W-:Y:S05]  /*47c0*/  BSYNC.RECONVERGENT B2 ;  /* 0x0000000000027941 */ /* 0x000fea0003800200 */
.L_x_56:
[----:B------:R-:W-:Y:S01]  /*47d0*/  DADD R40, R40, R6 ;  /* 0x0000000028287229 */ /* 0x000fe20000000006 */
[----:B------:R-:W-:Y:S10]  /*47e0*/  @P1 BRA `(.L_x_58) ;  /* 0xfffffff000341947 */ /* 0x000ff4000383ffff */
[----:B------:R-:W-:-:S07]  /*47f0*/  IMAD.U32 R38, RZ, RZ, UR41 ;  /* 0x00000029ff267e24 */ /* 0x000fce000f8e00ff */
.L_x_41:
[----:B------:R-:W-:-:S09]  /*4800*/  UISETP.NE.AND UP0, UPT, UR42, URZ, UPT ;  /* 0x000000ff2a00728c */ /* 0x000fd2000bf05270 */
[----:B------:R-:W-:Y:S05]  /*4810*/  BRA.U !UP0, `(.L_x_36) ;  /* 0x0000000908f07547 */ /* 0x000fea000b800000 */
[----:B------:R-:W-:-:S09]  /*4820*/  UISETP.NE.AND UP0, UPT, UR43, URZ, UPT ;  /* 0x000000ff2b00728c */ /* 0x000fd2000bf05270 */
[----:B------:R-:W-:Y:S05]  /*4830*/  BRA.U !UP0, `(.L_x_59) ;  /* 0x0000000508e87547 */ /* 0x000fea000b800000 */
[----:B----4-:R-:W1:Y:S01]  /*4840*/  LDC.64 R6, c[0x0][0x3a8] ;  /* 0x0000ea00ff067b82 */ /* 0x010e620000000a00 */
        /* <DEDUP_REMOVED lines=8> */
[----:B------:R-:W-:Y:S01]  /*48d0*/  BSSY.RECONVERGENT B1, `(.L_x_60) ;  /* 0x0000007000017945 */ /* 0x000fe20003800200 */
[----:B------:R-:W-:Y:S01]  /*48e0*/  MOV R0, 0x4940 ;  /* 0x0000494000007802 */ /* 0x000fe20000000f00 */
[----:B----4-:R-:W-:-:S04]  /*48f0*/  VIADD R4, R39, 0xffffff9c ;  /* 0xffffff9c27047836 */ /* 0x010fc80000000000 */
[----:B---3--:R-:W1:Y:S02]  /*4900*/  I2F.F64 R8, R4 ;  /* 0x0000000400087312 */ /* 0x008e640000201c00 */
[----:B-1----:R-:W-:-:S10]  /*4910*/  DADD R10, -RZ, |R8| ;  /* 0x00000000ff0a7229 */ /* 0x002fd40000000508 */
[----:B------:R-:W-:-:S07]  /*4920*/  IMAD.MOV.U32 R5, RZ, RZ, R11 ;  /* 0x000000ffff057224 */ /* 0x000fce00078e000b */
[----:B0-2---:R-:W-:Y:S05]  /*4930*/  CALL.REL.NOINC `($likelihood_kernelProxy$__internal_accurate_pow) ;  /* 0x0000001c00a47944 */ /* 0x005fea0003c00000 */
[----:B------:R-:W-:Y:S05]  /*4940*/  BSYNC.RECONVERGENT B1 ;  /* 0x0000000000017941 */ /* 0x000fea0003800200 */
.L_x_60:
        /* <DEDUP_REMOVED lines=14> */
.L_x_61:
[----:B------:R-:W0:Y:S01]  /*4a30*/  MUFU.RCP64H R9, 50 ;  /* 0x4049000000097908 */ /* 0x000e220000001800 */
[----:B------:R-:W-:Y:S01]  /*4a40*/  IMAD.MOV.U32 R10, RZ, RZ, 0x0 ;  /* 0x00000000ff0a7424 */ /* 0x000fe200078e00ff */
[----:B------:R-:W-:Y:S01]  /*4a50*/  MOV R11, 0x40490000 ;  /* 0x40490000000b7802 */ /* 0x000fe20000000f00 */
[----:B------:R-:W-:Y:S01]  /*4a60*/  IMAD.MOV.U32 R8, RZ, RZ, 0x1 ;  /* 0x00000001ff087424 */ /* 0x000fe200078e00ff */
[C---:B------:R-:W-:Y:S01]  /*4a70*/  ISETP.NE.AND P0, PT, R39.reuse, RZ, PT ;  /* 0x000000ff2700720c */ /* 0x040fe20003f05270 */
[----:B------:R-:W-:Y:S01]  /*4a80*/  BSSY.RECONVERGENT B2, `(.L_x_62) ;  /* 0x0000019000027945 */ /* 0x000fe20003800200 */
[----:B------:R-:W-:Y:S02]  /*4a90*/  ISETP.NE.AND P1, PT, R39, 0x1, PT ;  /* 0x000000012700780c */ /* 0x000fe40003f25270 */
[----:B------:R-:W-:Y:S02]  /*4aa0*/  FSEL R5, R5, RZ, P0 ;  /* 0x000000ff05057208 */ /* 0x000fe40000000000 */
[----:B------:R-:W-:-:S02]  /*4ab0*/  FSEL R14, R14, RZ, P0 ;  /* 0x000000ff0e0e7208 */ /* 0x000fc40000000000 */
[----:B------:R-:W-:Y:S02]  /*4ac0*/  FSEL R4, R5, RZ, P1 ;  /* 0x000000ff05047208 */ /* 0x000fe40000800000 */
        /* <DEDUP_REMOVED lines=20> */
.L_x_63:
[----:B------:R-:W-:Y:S05]  /*4c10*/  BSYNC.RECONVERGENT B2 ;  /* 0x0000000000027941 */ /* 0x000fea0003800200 */
.L_x_62:
        /* <DEDUP_REMOVED lines=14> */
.L_x_64:
[----:B------:R-:W-:Y:S01]  /*4d00*/  VIADD R4, R4, 0xffffff1c ;  /* 0xffffff1c04047836 */ /* 0x000fe20000000000 */
[C---:B------:R-:W-:Y:S01]  /*4d10*/  ISETP.NE.AND P0, PT, R39.reuse, RZ, PT ;  /* 0x000000ff2700720c */ /* 0x040fe20003f05270 */
[----:B------:R-:W-:Y:S01]  /*4d20*/  BSSY.RECONVERGENT B1, `(.L_x_65) ;  /* 0x000000b000017945 */ /* 0x000fe20003800200 */
[----:B------:R-:W-:Y:S01]  /*4d30*/  ISETP.NE.AND P1, PT, R39, 0x1, PT ;  /* 0x000000012700780c */ /* 0x000fe20003f25270 */
[----:B------:R-:W0:Y:S01]  /*4d40*/  I2F.F64 R6, R4 ;  /* 0x0000000400067312 */ /* 0x000e220000201c00 */
[----:B------:R-:W-:Y:S02]  /*4d50*/  FSEL R14, R14, RZ, P0 ;  /* 0x000000ff0e0e7208 */ /* 0x000fe40000000000 */
[----:B------:R-:W-:Y:S01]  /*4d60*/  MOV R0, 0x4dd0 ;  /* 0x00004dd000007802 */ /* 0x000fe20000000f00 */
[----:B0-----:R-:W-:Y:S01]  /*4d70*/  DADD R10, -RZ, |R6| ;  /* 0x00000000ff0a7229 */ /* 0x001fe20000000506 */
[----:B------:R-:W-:Y:S02]  /*4d80*/  FSEL R6, R5, RZ, P0 ;  /* 0x000000ff05067208 */ /* 0x000fe40000000000 */
[----:B------:R-:W-:-:S02]  /*4d90*/  FSEL R7, R14, 1.875, P1 ;  /* 0x3ff000000e077808 */ /* 0x000fc40000800000 */
[----:B------:R-:W-:-:S05]  /*4da0*/  FSEL R6, R6, RZ, P1 ;  /* 0x000000ff06067208 */ /* 0x000fca0000800000 */
[----:B------:R-:W-:-:S07]  /*4db0*/  IMAD.MOV.U32 R5, RZ, RZ, R11 ;  /* 0x000000ffff057224 */ /* 0x000fce00078e000b */
[----:B------:R-:W-:Y:S05]  /*4dc0*/  CALL.REL.NOINC `($likelihood_kernelProxy$__internal_accurate_pow) ;  /* 0x0000001800807944 */ /* 0x000fea0003c00000 */
[----:B------:R-:W-:Y:S05]  /*4dd0*/  BSYNC.RECONVERGENT B1 ;  /* 0x0000000000017941 */ /* 0x000fea0003800200 */
.L_x_65:
        /* <DEDUP_REMOVED lines=28> */
[----:B------:R-:W-:-:S07]  /*4fa0*/  IMAD.MOV.U32 R4, RZ, RZ, R10 ;  /* 0x000000ffff047224 */ /* 0x000fce00078e000a */
.L_x_67:
[----:B------:R-:W-:Y:S05]  /*4fb0*/  BSYNC.RECONVERGENT B2 ;  /* 0x0000000000027941 */ /* 0x000fea0003800200 */
.L_x_66:
[----:B------:R-:W-:Y:S01]  /*4fc0*/  DADD R40, R40, R4 ;  /* 0x0000000028287229 */ /* 0x000fe20000000004 */
[----:B------:R-:W-:-:S10]  /*4fd0*/  VIADD R38, R38, 0x2 ;  /* 0x0000000226267836 */ /* 0x000fd40000000000 */
.L_x_59:
[----:B------:R-:W-:-:S09]  /*4fe0*/  UISETP.NE.AND UP0, UPT, UR40, URZ, UPT ;  /* 0x000000ff2800728c */ /* 0x000fd2000bf05270 */
[----:B------:R-:W-:Y:S05]  /*4ff0*/  BRA.U !UP0, `(.L_x_36) ;  /* 0x0000000108f87547 */ /* 0x000fea000b800000 */
[----:B---3--:R-:W1:Y:S01]  /*5000*/  LDC.64 R8, c[0x0][0x3a8] ;  /* 0x0000ea00ff087b82 */ /* 0x008e620000000a00 */
[----:B------:R-:W4:Y:S02]  /*5010*/  LDCU UR4, c[0x0][0x3dc] ;  /* 0x00007b80ff0477ac */ /* 0x000f240008000800 */
[----:B----4-:R-:W-:Y:S01]  /*5020*/  IMAD R5, R3, UR4, R38 ;  /* 0x0000000403057c24 */ /* 0x010fe2000f8e0226 */
[----:B------:R-:W3:Y:S03]  /*5030*/  LDCU.64 UR4, c[0x0][0x3c0] ;  /* 0x00007800ff0477ac */ /* 0x000ee60008000a00 */
[----:B-1----:R-:W-:-:S06]  /*5040*/  IMAD.WIDE R8, R5, 0x4, R8 ;  /* 0x0000000405087825 */ /* 0x002fcc00078e0208 */
[----:B------:R-:W3:Y:S02]  /*5050*/  LDG.E R8, desc[UR36][R8.64] ;  /* 0x0000002408087981 */ /* 0x000ee4000c1e1900 */
[----:B---3--:R-:W-:-:S04]  /*5060*/  IADD3 R12, P0, PT, R8, UR4, RZ ;  /* 0x00000004080c7c10 */ /* 0x008fc8000ff1e0ff */
[----:B------:R-:W-:-:S05]  /*5070*/  LEA.HI.X.SX32 R13, R8, UR5, 0x1, P0 ;  /* 0x00000005080d7c11 */ /* 0x000fca00080f0eff */
[----:B------:R-:W3:Y:S01]  /*5080*/  LDG.E.U8 R4, desc[UR36][R12.64] ;  /* 0x000000240c047981 */ /* 0x000ee2000c1e1100 */
[----:B------:R-:W-:Y:S01]  /*5090*/  BSSY.RECONVERGENT B1, `(.L_x_68) ;  /* 0x0000007000017945 */ /* 0x000fe20003800200 */
[----:B------:R-:W-:Y:S01]  /*50a0*/  MOV R0, 0x5100 ;  /* 0x0000510000007802 */ /* 0x000fe20000000f00 */
[----:B---3--:R-:W-:-:S04]  /*50b0*/  VIADD R6, R4, 0xffffff9c ;  /* 0xffffff9c04067836 */ /* 0x008fc80000000000 */
[----:B------:R-:W1:Y:S02]  /*50c0*/  I2F.F64 R10, R6 ;  /* 0x00000006000a7312 */ /* 0x000e640000201c00 */
[----:B-1----:R-:W-:-:S10]  /*50d0*/  DADD R10, -RZ, |R10| ;  /* 0x00000000ff0a7229 */ /* 0x002fd4000000050a */
[----:B------:R-:W-:-:S07]  /*50e0*/  IMAD.MOV.U32 R5, RZ, RZ, R11 ;  /* 0x000000ffff057224 */ /* 0x000fce00078e000b */
[----:B0-2---:R-:W-:Y:S05]  /*50f0*/  CALL.REL.NOINC `($likelihood_kernelProxy$__internal_accurate_pow) ;  /* 0x0000001400b47944 */ /* 0x005fea0003c00000 */
[----:B------:R-:W-:Y:S05]  /*5100*/  BSYNC.RECONVERGENT B1 ;  /* 0x0000000000017941 */ /* 0x000fea0003800200 */
.L_x_68:
        /* <DEDUP_REMOVED lines=14> */
.L_x_69:
        /* <DEDUP_REMOVED lines=29> */
.L_x_71:
[----:B------:R-:W-:Y:S05]  /*53c0*/  BSYNC.RECONVERGENT B2 ;  /* 0x0000000000027941 */ /* 0x000fea0003800200 */
.L_x_70:
[----:B------:R-:W-:-:S11]  /*53d0*/  DADD R40, R40, R4 ;  /* 0x0000000028287229 */ /* 0x000fd60000000004 */
.L_x_36:
[----:B-12-4-:R-:W1:Y:S01]  /*53e0*/  MUFU.RCP64H R5, R27 ;  /* 0x0000001b00057308 */ /* 0x016e620000001800 */
[----:B------:R-:W-:Y:S01]  /*53f0*/  IMAD.MOV.U32 R4, RZ, RZ, 0x1 ;  /* 0x00000001ff047424 */ /* 0x000fe200078e00ff */
[----:B------:R-:W2:Y:S01]  /*5400*/  LDC.64 R10, c[0x0][0x3b8] ;  /* 0x0000ee00ff0a7b82 */ /* 0x000ea20000000a00 */
[----:B------:R-:W-:Y:S01]  /*5410*/  FSETP.GEU.AND P1, PT, |R41|, 6.5827683646048100446e-37, PT ;  /* 0x036000002900780b */ /* 0x000fe20003f2e200 */
[----:B------:R-:W-:Y:S03]  /*5420*/  BSSY.RECONVERGENT B2, `(.L_x_72) ;  /* 0x0000014000027945 */ /* 0x000fe60003800200 */
[----:B-1----:R-:W-:-:S08]  /*5430*/  DFMA R6, -R26, R4, 1 ;  /* 0x3ff000001a06742b */ /* 0x002fd00000000104 */
[----:B------:R-:W-:-:S08]  /*5440*/  DFMA R6, R6, R6, R6 ;  /* 0x000000060606722b */ /* 0x000fd00000000006 */
[----:B------:R-:W-:-:S08]  /*5450*/  DFMA R6, R4, R6, R4 ;  /* 0x000000060406722b */ /* 0x000fd00000000004 */
[----:B------:R-:W-:-:S08]  /*5460*/  DFMA R4, -R26, R6, 1 ;  /* 0x3ff000001a04742b */ /* 0x000fd00000000106 */
[----:B------:R-:W-:-:S08]  /*5470*/  DFMA R4, R6, R4, R6 ;  /* 0x000000040604722b */ /* 0x000fd00000000006 */
[----:B------:R-:W-:-:S08]  /*5480*/  DMUL R6, R4, R40 ;  /* 0x0000002804067228 */ /* 0x000fd00000000000 */
[----:B---3--:R-:W-:-:S08]  /*5490*/  DFMA R8, -R26, R6, R40 ;  /* 0x000000061a08722b */ /* 0x008fd00000000128 */
[----:B------:R-:W-:Y:S01]  /*54a0*/  DFMA R4, R4, R8, R6 ;  /* 0x000000080404722b */ /* 0x000fe20000000006 */
[----:B--2---:R-:W-:-:S09]  /*54b0*/  IMAD.WIDE R6, R3, 0x8, R10 ;  /* 0x0000000803067825 */ /* 0x004fd200078e020a */
[----:B------:R-:W-:-:S05]  /*54c0*/  FFMA R0, RZ, R27, R5 ;  /* 0x0000001bff007223 */ /* 0x000fca0000000005 */
[----:B------:R-:W-:-:S13]  /*54d0*/  FSETP.GT.AND P0, PT, |R0|, 1.469367938527859385e-39, PT ;  /* 0x001000000000780b */ /* 0x000fda0003f04200 */
[----:B------:R-:W-:Y:S05]  /*54e0*/  @P0 BRA P1, `(.L_x_73) ;  /* 0x00000000001c0947 */ /* 0x000fea0000800000 */
[----:B------:R-:W-:Y:S01]  /*54f0*/  IMAD.MOV.U32 R12, RZ, RZ, R40 ;  /* 0x000000ffff0c7224 */ /* 0x000fe200078e0028 */
[----:B------:R-:W-:Y:S01]  /*5500*/  MOV R0, 0x5550 ;  /* 0x0000555000007802 */ /* 0x000fe20000000f00 */
[----:B------:R-:W-:Y:S02]  /*5510*/  IMAD.MOV.U32 R13, RZ, RZ, R41 ;  /* 0x000000ffff0d7224 */ /* 0x000fe400078e0029 */
[----:B------:R-:W-:Y:S02]  /*5520*/  IMAD.MOV.U32 R20, RZ, RZ, R26 ;  /* 0x000000ffff147224 */ /* 0x000fe400078e001a */
[----:B------:R-:W-:-:S07]  /*5530*/  IMAD.MOV.U32 R21, RZ, RZ, R27 ;  /* 0x000000ffff157224 */ /* 0x000fce00078e001b */
[----:B0-----:R-:W-:Y:S05]  /*5540*/  CALL.REL.NOINC `($__internal_1_$__cuda_sm20_div_rn_f64_full) ;  /* 0x0000000800707944 */ /* 0x001fea0003c00000 */
[----:B------:R-:W-:-:S07]  /*5550*/  IMAD.MOV.U32 R4, RZ, RZ, R10 ;  /* 0x000000ffff047224 */ /* 0x000fce00078e000a */
.L_x_73:
[----:B------:R-:W-:Y:S05]  /*5560*/  BSYNC.RECONVERGENT B2 ;  /* 0x0000000000027941 */ /* 0x000fea0003800200 */
.L_x_72:
[----:B------:R-:W1:Y:S01]  /*5570*/  LDC.64 R8, c[0x0][0x3d0] ;  /* 0x0000f400ff087b82 */ /* 0x000e620000000a00 */
[----:B------:R2:W-:Y:S01]  /*5580*/  STG.E.64 desc[UR36][R6.64], R4 ;  /* 0x0000000406007986 */ /* 0x0005e2000c101b24 */
[----:B-1----:R-:W-:-:S05]  /*5590*/  IMAD.WIDE R8, R3, 0x8, R8 ;  /* 0x0000000803087825 */ /* 0x002fca00078e0208 */
[----:B------:R1:W5:Y:S01]  /*55a0*/  LDG.E.64 R10, desc[UR36][R8.64] ;  /* 0x00000024080a7981 */ /* 0x000362000c1e1b00 */
[----:B------:R-:W-:Y:S01]  /*55b0*/  IMAD.MOV.U32 R12, RZ, RZ, 0x652b82fe ;  /* 0x652b82feff0c7424 */ /* 0x000fe200078e00ff */
[----:B------:R-:W-:Y:S01]  /*55c0*/  UMOV UR4, 0xfefa39ef ;  /* 0xfefa39ef00047882 */ /* 0x000fe20000000000 */
[----:B------:R-:W-:Y:S01]  /*55d0*/  IMAD.MOV.U32 R13, RZ, RZ, 0x3ff71547 ;  /* 0x3ff71547ff0d7424 */ /* 0x000fe200078e00ff */
[----:B------:R-:W-:Y:S01]  /*55e0*/  UMOV UR5, 0x3fe62e42 ;  /* 0x3fe62e4200057882 */ /* 0x000fe20000000000 */
[----:B------:R-:W-:Y:S01]  /*55f0*/  FSETP.GEU.AND P0, PT, |R5|, 4.1917929649353027344, PT ;  /* 0x4086232b0500780b */ /* 0x000fe20003f0e200 */
[----:B------:R-:W-:Y:S03]  /*5600*/  BSSY.RECONVERGENT B1, `(.L_x_74) ;  /* 0x0000036000017945 */ /* 0x000fe60003800200 */
[----:B------:R-:W-:-:S08]  /*5610*/  DFMA R20, R4, R12, 6.75539944105574400000e+15 ;  /* 0x433800000414742b */ /* 0x000fd0000000000c */
[----:B------:R-:W-:-:S08]  /*5620*/  DADD R12, R20, -6.75539944105574400000e+15 ;  /* 0xc3380000140c7429 */ /* 0x000fd00000000000 */
[----:B------:R-:W-:Y:S01]  /*5630*/  DFMA R14, R12, -UR4, R4 ;  /* 0x800000040c0e7c2b */ /* 0x000fe20008000004 */
[----:B------:R-:W-:Y:S01]  /*5640*/  UMOV UR4, 0x3b39803f ;  /* 0x3b39803f00047882 */ /* 0x000fe20000000000 */
[----:B------:R-:W-:-:S06]  /*5650*/  UMOV UR5, 0x3c7abc9e ;  /* 0x3c7abc9e00057882 */ /* 0x000fcc0000000000 */
[----:B------:R-:W-:Y:S01]  /*5660*/  DFMA R14, R12, -UR4, R14 ;  /* 0x800000040c0e7c2b */ /* 0x000fe2000800000e */
[----:B------:R-:W-:Y:S01]  /*5670*/  UMOV UR4, 0x69ce2bdf ;  /* 0x69ce2bdf00047882 */ /* 0x000fe20000000000 */
[----:B------:R-:W-:Y:S01]  /*5680*/  IMAD.MOV.U32 R12, RZ, RZ, -0x35dec16 ;  /* 0xfca213eaff0c7424 */ /* 0x000fe200078e00ff */
[----:B------:R-:W-:Y:S01]  /*5690*/  UMOV UR5, 0x3e5ade15 ;  /* 0x3e5ade1500057882 */ /* 0x000fe20000000000 */
[----:B------:R-:W-:-:S06]  /*56a0*/  IMAD.MOV.U32 R13, RZ, RZ, 0x3e928af3 ;  /* 0x3e928af3ff0d7424 */ /* 0x000fcc00078e00ff */
[----:B--2---:R-:W-:Y:S01]  /*56b0*/  DFMA R6, R14, UR4, R12 ;  /* 0x000000040e067c2b */ /* 0x004fe2000800000c */
[----:B------:R-:W-:Y:S01]  /*56c0*/  UMOV UR4, 0x62401315 ;  /* 0x6240131500047882 */ /* 0x000fe20000000000 */
[----:B------:R-:W-:-:S06]  /*56d0*/  UMOV UR5, 0x3ec71dee ;  /* 0x3ec71dee00057882 */ /* 0x000fcc0000000000 */
        /* <DEDUP_REMOVED lines=21> */
[----:B------:R-:W-:-:S08]  /*5830*/  DFMA R6, R14, R6, UR4 ;  /* 0x000000040e067e2b */ /* 0x000fd00008000006 */
[----:B------:R-:W-:-:S08]  /*5840*/  DFMA R6, R14, R6, 1 ;  /* 0x3ff000000e06742b */ /* 0x000fd00000000006 */
[----:B------:R-:W-:-:S10]  /*5850*/  DFMA R14, R14, R6, 1 ;  /* 0x3ff000000e0e742b */ /* 0x000fd40000000006 */
[----:B------:R-:W-:Y:S02]  /*5860*/  IMAD R7, R20, 0x100000, R15 ;  /* 0x0010000014077824 */ /* 0x000fe400078e020f */
[----:B------:R-:W-:Y:S01]  /*5870*/  IMAD.MOV.U32 R6, RZ, RZ, R14 ;  /* 0x000000ffff067224 */ /* 0x000fe200078e000e */
[----:B-1----:R-:W-:Y:S06]  /*5880*/  @!P0 BRA `(.L_x_75) ;  /* 0x0000000000348947 */ /* 0x002fec0003800000 */
[----:B------:R-:W-:Y:S01]  /*5890*/  FSETP.GEU.AND P1, PT, |R5|, 4.2275390625, PT ;  /* 0x408748000500780b */ /* 0x000fe20003f2e200 */
[C---:B------:R-:W-:Y:S02]  /*58a0*/  DADD R6, R4.reuse, +INF ;  /* 0x7ff0000004067429 */ /* 0x040fe40000000000 */
[----:B------:R-:W-:-:S08]  /*58b0*/  DSETP.GEU.AND P0, PT, R4, RZ, PT ;  /* 0x000000ff0400722a */ /* 0x000fd00003f0e000 */
[----:B------:R-:W-:Y:S02]  /*58c0*/  FSEL R6, R6, RZ, P0 ;  /* 0x000000ff06067208 */ /* 0x000fe40000000000 */
[----:B------:R-:W-:Y:S01]  /*58d0*/  @!P1 LEA.HI R0, R20, R20, RZ, 0x1 ;  /* 0x0000001414009211 */ /* 0x000fe200078f08ff */
[----:B------:R-:W-:Y:S01]  /*58e0*/  @!P1 IMAD.MOV.U32 R4, RZ, RZ, R14 ;  /* 0x000000ffff049224 */ /* 0x000fe200078e000e */
[----:B------:R-:W-:Y:S02]  /*58f0*/  FSEL R7, R7, RZ, P0 ;  /* 0x000000ff07077208 */ /* 0x000fe40000000000 */
[----:B------:R-:W-:-:S05]  /*5900*/  @!P1 SHF.R.S32.HI R5, RZ, 0x1, R0 ;  /* 0x00000001ff059819 */ /* 0x000fca0000011400 */
[----:B------:R-:W-:Y:S01]  /*5910*/  @!P1 IMAD.IADD R12, R20, 0x1, -R5 ;  /* 0x00000001140c9824 */ /* 0x000fe200078e0a05 */
[----:B------:R-:W-:-:S04]  /*5920*/  @!P1 LEA R5, R5, R15, 0x14 ;  /* 0x0000000f05059211 */ /* 0x000fc800078ea0ff */
[----:B------:R-:W-:Y:S01]  /*5930*/  @!P1 LEA R13, R12, 0x3ff00000, 0x14 ;  /* 0x3ff000000c0d9811 */ /* 0x000fe200078ea0ff */
[----:B------:R-:W-:-:S06]  /*5940*/  @!P1 IMAD.MOV.U32 R12, RZ, RZ, RZ ;  /* 0x000000ffff0c9224 */ /* 0x000fcc00078e00ff */
[----:B------:R-:W-:-:S11]  /*5950*/  @!P1 DMUL R6, R4, R12 ;  /* 0x0000000c04069228 */ /* 0x000fd60000000000 */
.L_x_75:
[----:B------:R-:W-:Y:S05]  /*5960*/  BSYNC.RECONVERGENT B1 ;  /* 0x0000000000017941 */ /* 0x000fea0003800200 */
.L_x_74:
[----:B-----5:R-:W-:-:S07]  /*5970*/  DMUL R10, R10, R6 ;  /* 0x000000060a0a7228 */ /* 0x020fce0000000000 */
[----:B------:R3:W-:Y:S04]  /*5980*/  STG.E.64 desc[UR36][R8.64], R10 ;  /* 0x0000000a08007986 */ /* 0x0007e8000c101b24 */
.L_x_35:
[----:B------:R-:W-:Y:S05]  /*5990*/  BSYNC.RECONVERGENT B0 ;  /* 0x0000000000007941 */ /* 0x000fea0003800200 */
.L_x_34:
[----:B------:R-:W4:Y:S01]  /*59a0*/  LDCU UR4, c[0x0][0x3d8] ;  /* 0x00007b00ff0477ac */ /* 0x000f220008000800 */
[----:B------:R0:W-:Y:S01]  /*59b0*/  STS.64 [R22], RZ ;  /* 0x000000ff16007388 */ /* 0x0001e20000000a00 */
[----:B------:R-:W-:Y:S01]  /*59c0*/  BSSY.RECONVERGENT B0, `(.L_x_76) ;  /* 0x0000008000007945 */ /* 0x000fe20003800200 */
[----:B------:R-:W-:Y:S01]  /*59d0*/  BAR.SYNC.DEFER_BLOCKING 0x0 ;  /* 0x0000000000007b1d */ /* 0x000fe20000010000 */
[----:B----4-:R-:W-:-:S13]  /*59e0*/  ISETP.GE.AND P0, PT, R3, UR4, PT ;  /* 0x0000000403007c0c */ /* 0x010fda000bf06270 */
[----:B0-----:R-:W-:Y:S05]  /*59f0*/  @P0 BRA `(.L_x_77) ;  /* 0x0000000000100947 */ /* 0x001fea0003800000 */
[----:B-1----:R-:W0:Y:S02]  /*5a00*/  LDC.64 R4, c[0x0][0x3d0] ;  /* 0x0000f400ff047b82 */ /* 0x002e240000000a00 */
[----:B0-----:R-:W-:-:S06]  /*5a10*/  IMAD.WIDE R4, R3, 0x8, R4 ;  /* 0x0000000803047825 */ /* 0x001fcc00078e0204 */
[----:B------:R-:W4:Y:S04]  /*5a20*/  LDG.E.64 R4, desc[UR36][R4.64] ;  /* 0x0000002404047981 */ /* 0x000f28000c1e1b00 */
[----:B----4-:R0:W-:Y:S02]  /*5a30*/  STS.64 [R22], R4 ;  /* 0x0000000416007388 */ /* 0x0101e40000000a00 */
.L_x_77:
[----:B------:R-:W-:Y:S05]  /*5a40*/  BSYNC.RECONVERGENT B0 ;  /* 0x0000000000007941 */ /* 0x000fea0003800200 */
.L_x_76:
[----:B------:R-:W-:Y:S01]  /*5a50*/  BAR.SYNC.DEFER_BLOCKING 0x0 ;  /* 0x0000000000007b1d */ /* 0x000fe20000010000 */
[----:B------:R-:W-:-:S09]  /*5a60*/  UISETP.GE.U32.AND UP0, UPT, UR39, 0x2, UPT ;  /* 0x000000022700788c */ /* 0x000fd2000bf06070 */
[----:B------:R-:W-:Y:S05]  /*5a70*/  BRA.U !UP0, `(.L_x_78) ;  /* 0x0000000108307547 */ /* 0x000fea000b800000 */
[----:B------:R-:W-:-:S07]  /*5a80*/  IMAD.U32 R0, RZ, RZ, UR39 ;  /* 0x00000027ff007e24 */ /* 0x000fce000f8e00ff */
.L_x_79:
[----:B---3--:R-:W-:-:S04]  /*5a90*/  SHF.R.U32.HI R9, RZ, 0x1, R0 ;  /* 0x00000001ff097819 */ /* 0x008fc80000011600 */
[----:B------:R-:W-:-:S13]  /*5aa0*/  ISETP.GE.U32.AND P0, PT, R18, R9, PT ;  /* 0x000000091200720c */ /* 0x000fda0003f06070 */
[----:B------:R-:W-:Y:S01]  /*5ab0*/  @!P0 IMAD R3, R9, 0x8, R22 ;  /* 0x0000000809038824 */ /* 0x000fe200078e0216 */
[----:B------:R-:W-:Y:S04]  /*5ac0*/  @!P0 LDS.64 R6, [R22] ;  /* 0x0000000016068984 */ /* 0x000fe80000000a00 */
[----:B01----:R-:W0:Y:S02]  /*5ad0*/  @!P0 LDS.64 R4, [R3] ;  /* 0x0000000003048984 */ /* 0x003e240000000a00 */
[----:B0-----:R-:W-:-:S07]  /*5ae0*/  @!P0 DADD R4, R4, R6 ;  /* 0x0000000004048229 */ /* 0x001fce0000000006 */
[----:B------:R4:W-:Y:S01]  /*5af0*/  @!P0 STS.64 [R22], R4 ;  /* 0x0000000416008388 */ /* 0x0009e20000000a00 */
[----:B------:R-:W-:Y:S01]  /*5b00*/  BAR.SYNC.DEFER_BLOCKING 0x0 ;  /* 0x0000000000007b1d */ /* 0x000fe20000010000 */
[----:B------:R-:W-:Y:S01]  /*5b10*/  ISETP.GT.U32.AND P0, PT, R0, 0x3, PT ;  /* 0x000000030000780c */ /* 0x000fe20003f04070 */
[----:B------:R-:W-:-:S12]  /*5b20*/  IMAD.MOV.U32 R0, RZ, RZ, R9 ;  /* 0x000000ffff007224 */ /* 0x000fd800078e0009 */
[----:B----4-:R-:W-:Y:S05]  /*5b30*/  @P0 BRA `(.L_x_79) ;  /* 0xfffffffc00d40947 */ /* 0x010fea000383ffff */
.L_x_78:
[----:B------:R-:W-:Y:S01]  /*5b40*/  ISETP.NE.AND P0, PT, R18, RZ, PT ;  /* 0x000000ff1200720c */ /* 0x000fe20003f05270 */
[----:B------:R-:W-:-:S12]  /*5b50*/  VIADD R25, R25, 0x1 ;  /* 0x0000000119197836 */ /* 0x000fd80000000000 */
[----:B------:R-:W4:Y:S01]  /*5b60*/  @!P0 S2R R3, SR_CgaCtaId ;  /* 0x0000000000038919 */ /* 0x000f220000008800 */
[----:B------:R-:W-:Y:S01]  /*5b70*/  @!P0 MOV R0, 0x400 ;  /* 0x0000040000008802 */ /* 0x000fe20000000f00 */
[----:B------:R-:W5:Y:S02]  /*5b80*/  @!P0 LDC.64 R6, c[0x0][0x3f8] ;  /* 0x0000fe00ff068b82 */ /* 0x000f640000000a00 */
[----:B-----5:R-:W-:Y:S01]  /*5b90*/  @!P0 IMAD.WIDE.U32 R6, R23, 0x8, R6 ;  /* 0x0000000817068825 */ /* 0x020fe200078e0006 */
[----:B----4-:R-:W-:-:S05]  /*5ba0*/  @!P0 LEA R0, R3, R0, 0x18 ;  /* 0x0000000003008211 */ /* 0x010fca00078ec0ff */
[----:B01----:R-:W0:Y:S04]  /*5bb0*/  @!P0 LDS.64 R4, [R0+0x8] ;  /* 0x0000080000048984 */ /* 0x003e280000000a00 */
[----:B0-----:R1:W-:Y:S01]  /*5bc0*/  @!P0 STG.E.64 desc[UR36][R6.64], R4 ;  /* 0x0000000406008986 */ /* 0x0013e2000c101b24 */
[----:B------:R-:W-:Y:S08]  /*5bd0*/  BAR.SYNC.DEFER_BLOCKING 0x0 ;  /* 0x0000000000007b1d */ /* 0x000ff00000010000 */
[----:B------:R-:W-:Y:S01]  /*5be0*/  BAR.SYNC.DEFER_BLOCKING 0x0 ;  /* 0x0000000000007b1d */ /* 0x000fe20000010000 */
[----:B------:R-:W-:-:S13]  /*5bf0*/  ISETP.GE.AND P0, PT, R25, R24, PT ;  /* 0x000000181900720c */ /* 0x000fda0003f06270 */
[----:B-1----:R-:W-:Y:S05]  /*5c00*/  @!P0 BRA `(.L_x_80) ;  /* 0xffffffa800f48947 */ /* 0x002fea000383ffff */
[----:B------:R-:W0:Y:S01]  /*5c10*/  S2UR UR5, SR_CgaCtaId ;  /* 0x00000000000579c3 */ /* 0x000e220000008800 */
[----:B------:R-:W-:Y:S02]  /*5c20*/  UMOV UR4, 0x400 ;  /* 0x0000040000047882 */ /* 0x000fe40000000000 */
[----:B0-----:R-:W-:-:S09]  /*5c30*/  ULEA UR4, UR5, UR4, 0x18 ;  /* 0x0000000405047291 */ /* 0x001fd2000f8ec0ff */
[----:B------:R-:W1:Y:S03]  /*5c40*/  LDS R25, [UR4+0x4] ;  /* 0x00000404ff197984 */ /* 0x000e660008000800 */
.L_x_4:
[----:B------:R-:W1:Y:S02]  /*5c50*/  LDCU UR4, c[0x0][0x414] ;  /* 0x00008280ff0477ac */ /* 0x000e640008000800 */
[----:B-1----:R-:W-:-:S13]  /*5c60*/  ISETP.GE.AND P0, PT, R25, UR4, PT ;  /* 0x0000000419007c0c */ /* 0x002fda000bf06270 */
[----:B------:R-:W-:Y:S05]  /*5c70*/  @P0 EXIT ;  /* 0x000000000000094d */ /* 0x000fea0003800000 */
[----:B------:R-:W-:Y:S05]  /*5c80*/  BRA `(.L_x_81) ;  /* 0xffffffa8000c7947 */ /* 0x000fea000383ffff */
        .weak           $__internal_0_$__cuda_sm20_dblrcp_rn_slowpath_v3
        .type           $__internal_0_$__cuda_sm20_dblrcp_rn_slowpath_v3,@function
        .size           $__internal_0_$__cuda_sm20_dblrcp_rn_slowpath_v3,($__internal_1_$__cuda_sm20_div_rn_f64_full - $__internal_0_$__cuda_sm20_dblrcp_rn_slowpath_v3)
$__internal_0_$__cuda_sm20_dblrcp_rn_slowpath_v3:
[----:B------:R-:W-:-:S14]  /*5c90*/  DSETP.GTU.AND P0, PT, |R4|, +INF , PT ;  /* 0x7ff000000400742a */ /* 0x000fdc0003f0c200 */
[----:B------:R-:W-:Y:S05]  /*5ca0*/  @P0 BRA `(.L_x_82) ;  /* 0x00000000007c0947 */ /* 0x000fea0003800000 */
[----:B------:R-:W-:-:S05]  /*5cb0*/  LOP3.LUT R0, R5, 0x7fffffff, RZ, 0xc0, !PT ;  /* 0x7fffffff05007812 */ /* 0x000fca00078ec0ff */
[----:B------:R-:W-:-:S05]  /*5cc0*/  VIADD R6, R0, 0xffffffff ;  /* 0xffffffff00067836 */ /* 0x000fca0000000000 */
[----:B------:R-:W-:-:S13]  /*5cd0*/  ISETP.GE.U32.AND P0, PT, R6, 0x7fefffff, PT ;  /* 0x7fefffff0600780c */ /* 0x000fda0003f06070 */
[----:B------:R-:W-:Y:S01]  /*5ce0*/  @P0 LOP3.LUT R7, R5, 0x7ff00000, RZ, 0x3c, !PT ;  /* 0x7ff0000005070812 */ /* 0x000fe200078e3cff */
[----:B------:R-:W-:Y:S01]  /*5cf0*/  @P0 IMAD.MOV.U32 R6, RZ, RZ, RZ ;  /* 0x000000ffff060224 */ /* 0x000fe200078e00ff */
[----:B------:R-:W-:Y:S06]  /*5d00*/  @P0 BRA `(.L_x_83) ;  /* 0x00000000006c0947 */ /* 0x000fec0003800000 */
[----:B------:R-:W-:-:S13]  /*5d10*/  ISETP.GE.U32.AND P0, PT, R0, 0x1000001, PT ;  /* 0x010000010000780c */ /* 0x000fda0003f06070 */
[----:B------:R-:W-:Y:S05]  /*5d20*/  @!P0 BRA `(.L_x_84) ;  /* 0x0000000000348947 */ /* 0x000fea0003800000 */
[----:B------:R-:W-:Y:S02]  /*5d30*/  VIADD R7, R5, 0xc0200000 ;  /* 0xc020000005077836 */ /* 0x000fe40000000000 */
[----:B------:R-:W-:Y:S02]  /*5d40*/  IMAD.MOV.U32 R6, RZ, RZ, R4 ;  /* 0x000000ffff067224 */ /* 0x000fe400078e0004 */
[----:B------:R-:W0:Y:S04]  /*5d50*/  MUFU.RCP64H R9, R7 ;  /* 0x0000000700097308 */ /* 0x000e280000001800 */
[----:B0-----:R-:W-:-:S08]  /*5d60*/  DFMA R10, -R6, R8, 1 ;  /* 0x3ff00000060a742b */ /* 0x001fd00000000108 */
[----:B------:R-:W-:-:S08]  /*5d70*/  DFMA R10, R10, R10, R10 ;  /* 0x0000000a0a0a722b */ /* 0x000fd0000000000a */
[----:B------:R-:W-:-:S08]  /*5d80*/  DFMA R10, R8, R10, R8 ;  /* 0x0000000a080a722b */ /* 0x000fd00000000008 */
[----:B------:R-:W-:-:S08]  /*5d90*/  DFMA R8, -R6, R10, 1 ;  /* 0x3ff000000608742b */ /* 0x000fd0000000010a */
[----:B------:R-:W-:-:S08]  /*5da0*/  DFMA R8, R10, R8, R10 ;  /* 0x000000080a08722b */ /* 0x000fd0000000000a */
[----:B------:R-:W-:-:S08]  /*5db0*/  DMUL R8, R8, 2.2250738585072013831e-308 ;  /* 0x0010000008087828 */ /* 0x000fd00000000000 */
[----:B------:R-:W-:-:S08]  /*5dc0*/  DFMA R4, -R4, R8, 1 ;  /* 0x3ff000000404742b */ /* 0x000fd00000000108 */
[----:B------:R-:W-:-:S08]  /*5dd0*/  DFMA R4, R4, R4, R4 ;  /* 0x000000040404722b */ /* 0x000fd00000000004 */
[----:B------:R-:W-:Y:S01]  /*5de0*/  DFMA R6, R8, R4, R8 ;  /* 0x000000040806722b */ /* 0x000fe20000000008 */
[----:B------:R-:W-:Y:S10]  /*5df0*/  BRA `(.L_x_83) ;  /* 0x0000000000307947 */ /* 0x000ff40003800000 */
.L_x_84:
[----:B------:R-:W-:Y:S01]  /*5e00*/  DMUL R4, R4, 8.11296384146066816958e+31 ;  /* 0x4690000004047828 */ /* 0x000fe20000000000 */
[----:B------:R-:W-:-:S05]  /*5e10*/  IMAD.MOV.U32 R6, RZ, RZ, R8 ;  /* 0x000000ffff067224 */ /* 0x000fca00078e0008 */
[----:B------:R-:W0:Y:S02]  /*5e20*/  MUFU.RCP64H R7, R5 ;  /* 0x0000000500077308 */ /* 0x000e240000001800 */
[----:B0-----:R-:W-:-:S08]  /*5e30*/  DFMA R8, -R4, R6, 1 ;  /* 0x3ff000000408742b */ /* 0x001fd00000000106 */
[----:B------:R-:W-:-:S08]  /*5e40*/  DFMA R8, R8, R8, R8 ;  /* 0x000000080808722b */ /* 0x000fd00000000008 */
[----:B------:R-:W-:-:S08]  /*5e50*/  DFMA R8, R6, R8, R6 ;  /* 0x000000080608722b */ /* 0x000fd00000000006 */
[----:B------:R-:W-:-:S08]  /*5e60*/  DFMA R6, -R4, R8, 1 ;  /* 0x3ff000000406742b */ /* 0x000fd00000000108 */
[----:B------:R-:W-:-:S08]  /*5e70*/  DFMA R6, R8, R6, R8 ;  /* 0x000000060806722b */ /* 0x000fd00000000008 */
[----:B------:R-:W-:Y:S01]  /*5e80*/  DMUL R6, R6, 8.11296384146066816958e+31 ;  /* 0x4690000006067828 */ /* 0x000fe20000000000 */
[----:B------:R-:W-:Y:S10]  /*5e90*/  BRA `(.L_x_83) ;  /* 0x0000000000087947 */ /* 0x000ff40003800000 */
.L_x_82:
[----:B------:R-:W-:Y:S01]  /*5ea0*/  LOP3.LUT R7, R5, 0x80000, RZ, 0xfc, !PT ;  /* 0x0008000005077812 */ /* 0x000fe200078efcff */
[----:B------:R-:W-:-:S07]  /*5eb0*/  IMAD.MOV.U32 R6, RZ, RZ, R4 ;  /* 0x000000ffff067224 */ /* 0x000fce00078e0004 */
.L_x_83:
[----:B------:R-:W-:Y:S02]  /*5ec0*/  IMAD.MOV.U32 R4, RZ, RZ, R3 ;  /* 0x000000ffff047224 */ /* 0x000fe400078e0003 */
[----:B------:R-:W-:Y:S02]  /*5ed0*/  IMAD.MOV.U32 R5, RZ, RZ, 0x0 ;  /* 0x00000000ff057424 */ /* 0x000fe400078e00ff */
[----:B------:R-:W-:Y:S02]  /*5ee0*/  IMAD.MOV.U32 R28, RZ, RZ, R6 ;  /* 0x000000ffff1c7224 */ /* 0x000fe400078e0006 */
[----:B------:R-:W-:Y:S01]  /*5ef0*/  IMAD.MOV.U32 R29, RZ, RZ, R7 ;  /* 0x000000ffff1d7224 */ /* 0x000fe200078e0007 */
[----:B------:R-:W-:Y:S06]  /*5f00*/  RET.REL.NODEC R4 `(likelihood_kernelProxy) ;  /* 0xffffffa0043c7950 */ /* 0x000fec0003c3ffff */
        .weak           $__internal_1_$__cuda_sm20_div_rn_f64_full
        .type           $__internal_1_$__cuda_sm20_div_rn_f64_full,@function
        .size           $__internal_1_$__cuda_sm20_div_rn_f64_full,($__internal_2_$__cuda_sm20_dsqrt_rn_f64_mediumpath_v1 - $__internal_1_$__cuda_sm20_div_rn_f64_full)
$__internal_1_$__cuda_sm20_div_rn_f64_full:
[----:B------:R-:W-:Y:S01]  /*5f10*/  FSETP.GEU.AND P3, PT, |R13|, 1.469367938527859385e-39, PT ;  /* 0x001000000d00780b */ /* 0x000fe20003f6e200 */
[----:B------:R-:W-:Y:S01]  /*5f20*/  IMAD.MOV.U32 R30, RZ, RZ, R12 ;  /* 0x000000ffff1e7224 */ /* 0x000fe200078e000c */
[C---:B------:R-:W-:Y:S01]  /*5f30*/  FSETP.GEU.AND P0, PT, |R21|.reuse, 1.469367938527859385e-39, PT ;  /* 0x001000001500780b */ /* 0x040fe20003f0e200 */
[----:B------:R-:W-:Y:S01]  /*5f40*/  IMAD.MOV.U32 R32, RZ, RZ, 0x1 ;  /* 0x00000001ff207424 */ /* 0x000fe200078e00ff */
[----:B------:R-:W-:Y:S01]  /*5f50*/  LOP3.LUT R14, R21, 0x800fffff, RZ, 0xc0, !PT ;  /* 0x800fffff150e7812 */ /* 0x000fe200078ec0ff */
[----:B------:R-:W-:Y:S01]  /*5f60*/  BSSY.RECONVERGENT B1, `(.L_x_85) ;  /* 0x0000052000017945 */ /* 0x000fe20003800200 */
[----:B------:R-:W-:Y:S02]  /*5f70*/  LOP3.LUT R5, R13, 0x7ff00000, RZ, 0xc0, !PT ;  /* 0x7ff000000d057812 */ /* 0x000fe400078ec0ff */
[----:B------:R-:W-:Y:S01]  /*5f80*/  LOP3.LUT R15, R14, 0x3ff00000, RZ, 0xfc, !PT ;  /* 0x3ff000000e0f7812 */ /* 0x000fe200078efcff */
[----:B------:R-:W-:Y:S01]  /*5f90*/  IMAD.MOV.U32 R14, RZ, RZ, R20 ;  /* 0x000000ffff0e7224 */ /* 0x000fe200078e0014 */
[----:B------:R-:W-:Y:S01]  /*5fa0*/  LOP3.LUT R10, R21, 0x7ff00000, RZ, 0xc0, !PT ;  /* 0x7ff00000150a7812 */ /* 0x000fe200078ec0ff */
[----:B------:R-:W-:-:S02]  /*5fb0*/  IMAD.MOV.U32 R11, RZ, RZ, R5 ;  /* 0x000000ffff0b7224 */ /* 0x000fc400078e0005 */
[----:B------:R-:W-:Y:S01]  /*5fc0*/  @!P3 LOP3.LUT R8, R21, 0x7ff00000, RZ, 0xc0, !PT ;  /* 0x7ff000001508b812 */ /* 0x000fe200078ec0ff */
[----:B------:R-:W-:Y:S01]  /*5fd0*/  @!P3 IMAD.MOV.U32 R34, RZ, RZ, RZ ;  /* 0x000000ffff22b224 */ /* 0x000fe200078e00ff */
[----:B------:R-:W-:Y:S01]  /*5fe0*/  @!P0 DMUL R14, R20, 8.98846567431157953865e+307 ;  /* 0x7fe00000140e8828 */ /* 0x000fe20000000000 */
[C---:B------:R-:W-:Y:S02]  /*5ff0*/  ISETP.GE.U32.AND P2, PT, R5.reuse, R10, PT ;  /* 0x0000000a0500720c */ /* 0x040fe40003f46070 */
[----:B------:R-:W-:Y:S01]  /*6000*/  @!P3 ISETP.GE.U32.AND P4, PT, R5, R8, PT ;  /* 0x000000080500b20c */ /* 0x000fe20003f86070 */
[----:B------:R-:W-:Y:S02]  /*6010*/  IMAD.MOV.U32 R8, RZ, RZ, 0x1ca00000 ;  /* 0x1ca00000ff087424 */ /* 0x000fe400078e00ff */
[----:B------:R-:W0:Y:S03]  /*6020*/  MUFU.RCP64H R33, R15 ;  /* 0x0000000f00217308 */ /* 0x000e260000001800 */
[----:B------:R-:W-:-:S02]  /*6030*/  @!P3 SEL R9, R8, 0x63400000, !P4 ;  /* 0x634000000809b807 */ /* 0x000fc40006000000 */
[----:B------:R-:W-:Y:S02]  /*6040*/  SEL R31, R8, 0x63400000, !P2 ;  /* 0x63400000081f7807 */ /* 0x000fe40005000000 */
[--C-:B------:R-:W-:Y:S02]  /*6050*/  @!P3 LOP3.LUT R9, R9, 0x80000000, R13.reuse, 0xf8, !PT ;  /* 0x800000000909b812 */ /* 0x100fe400078ef80d */
[----:B------:R-:W-:Y:S02]  /*6060*/  LOP3.LUT R31, R31, 0x800fffff, R13, 0xf8, !PT ;  /* 0x800fffff1f1f7812 */ /* 0x000fe400078ef80d */
[----:B------:R-:W-:Y:S02]  /*6070*/  @!P3 LOP3.LUT R35, R9, 0x100000, RZ, 0xfc, !PT ;  /* 0x001000000923b812 */ /* 0x000fe400078efcff */
[----:B------:R-:W-:-:S04]  /*6080*/  @!P0 LOP3.LUT R10, R15, 0x7ff00000, RZ, 0xc0, !PT ;  /* 0x7ff000000f0a8812 */ /* 0x000fc800078ec0ff */
[----:B------:R-:W-:Y:S02]  /*6090*/  @!P3 DFMA R30, R30, 2, -R34 ;  /* 0x400000001e1eb82b */ /* 0x000fe40000000822 */
[----:B0-----:R-:W-:-:S08]  /*60a0*/  DFMA R34, R32, -R14, 1 ;  /* 0x3ff000002022742b */ /* 0x001fd0000000080e */
[----:B------:R-:W-:Y:S01]  /*60b0*/  DFMA R34, R34, R34, R34 ;  /* 0x000000222222722b */ /* 0x000fe20000000022 */
[----:B------:R-:W-:-:S05]  /*60c0*/  @!P3 LOP3.LUT R11, R31, 0x7ff00000, RZ, 0xc0, !PT ;  /* 0x7ff000001f0bb812 */ /* 0x000fca00078ec0ff */
[----:B------:R-:W-:Y:S02]  /*60d0*/  VIADD R9, R11, 0xffffffff ;  /* 0xffffffff0b097836 */ /* 0x000fe40000000000 */
[----:B------:R-:W-:-:S03]  /*60e0*/  DFMA R32, R32, R34, R32 ;  /* 0x000000222020722b */ /* 0x000fc60000000020 */
[----:B------:R-:W-:Y:S01]  /*60f0*/  ISETP.GT.U32.AND P0, PT, R9, 0x7feffffe, PT ;  /* 0x7feffffe0900780c */ /* 0x000fe20003f04070 */
[----:B------:R-:W-:-:S04]  /*6100*/  VIADD R9, R10, 0xffffffff ;  /* 0xffffffff0a097836 */ /* 0x000fc80000000000 */
[----:B------:R-:W-:Y:S01]  /*6110*/  DFMA R34, R32, -R14, 1 ;  /* 0x3ff000002022742b */ /* 0x000fe2000000080e */
[----:B------:R-:W-:-:S07]  /*6120*/  ISETP.GT.U32.OR P0, PT, R9, 0x7feffffe, P0 ;  /* 0x7feffffe0900780c */ /* 0x000fce0000704470 */
[----:B------:R-:W-:-:S08]  /*6130*/  DFMA R32, R32, R34, R32 ;  /* 0x000000222020722b */ /* 0x000fd00000000020 */
[----:B------:R-:W-:-:S08]  /*6140*/  DMUL R34, R32, R30 ;  /* 0x0000001e20227228 */ /* 0x000fd00000000000 */
[----:B------:R-:W-:-:S08]  /*6150*/  DFMA R36, R34, -R14, R30 ;  /* 0x8000000e2224722b */ /* 0x000fd0000000001e */
[----:B------:R-:W-:Y:S01]  /*6160*/  DFMA R36, R32, R36, R34 ;  /* 0x000000242024722b */ /* 0x000fe20000000022 */
[----:B------:R-:W-:Y:S10]  /*6170*/  @P0 BRA `(.L_x_86) ;  /* 0x00000000006c0947 */ /* 0x000ff40003800000 */
[----:B------:R-:W-:-:S04]  /*6180*/  LOP3.LUT R10, R21, 0x7ff00000, RZ, 0xc0, !PT ;  /* 0x7ff00000150a7812 */ /* 0x000fc800078ec0ff */
[CC--:B------:R-:W-:Y:S02]  /*6190*/  VIADDMNMX R9, R5.reuse, -R10.reuse, 0xb9600000, !PT ;  /* 0xb960000005097446 */ /* 0x0c0fe4000780090a */
[----:B------:R-:W-:Y:S01]  /*61a0*/  ISETP.GE.U32.AND P0, PT, R5, R10, PT ;  /* 0x0000000a0500720c */ /* 0x000fe20003f06070 */
[----:B------:R-:W-:Y:S01]  /*61b0*/  IMAD.MOV.U32 R10, RZ, RZ, RZ ;  /* 0x000000ffff0a7224 */ /* 0x000fe200078e00ff */
[----:B------:R-:W-:Y:S02]  /*61c0*/  VIMNMX R9, PT, PT, R9, 0x46a00000, PT ;  /* 0x46a0000009097848 */ /* 0x000fe40003fe0100 */
[----:B------:R-:W-:-:S05]  /*61d0*/  SEL R8, R8, 0x63400000, !P0 ;  /* 0x6340000008087807 */ /* 0x000fca0004000000 */
[----:B------:R-:W-:-:S04]  /*61e0*/  IMAD.IADD R5, R9, 0x1, -R8 ;  /* 0x0000000109057824 */ /* 0x000fc800078e0a08 */
[----:B------:R-:W-:-:S06]  /*61f0*/  VIADD R11, R5, 0x7fe00000 ;  /* 0x7fe00000050b7836 */ /* 0x000fcc0000000000 */
[----:B------:R-:W-:-:S10]  /*6200*/  DMUL R8, R36, R10 ;  /* 0x0000000a24087228 */ /* 0x000fd40000000000 */
[----:B------:R-:W-:-:S13]  /*6210*/  FSETP.GTU.AND P0, PT, |R9|, 1.469367938527859385e-39, PT ;  /* 0x001000000900780b */ /* 0x000fda0003f0c200 */
[----:B------:R-:W-:Y:S05]  /*6220*/  @P0 BRA `(.L_x_87) ;  /* 0x0000000000940947 */ /* 0x000fea0003800000 */
[----:B------:R-:W-:Y:S01]  /*6230*/  DFMA R14, R36, -R14, R30 ;  /* 0x8000000e240e722b */ /* 0x000fe2000000001e */
[----:B------:R-:W-:-:S09]  /*6240*/  IMAD.MOV.U32 R10, RZ, RZ, RZ ;  /* 0x000000ffff0a7224 */ /* 0x000fd200078e00ff */
[C---:B------:R-:W-:Y:S02]  /*6250*/  FSETP.NEU.AND P0, PT, R15.reuse, RZ, PT ;  /* 0x000000ff0f00720b */ /* 0x040fe40003f0d000 */
[----:B------:R-:W-:-:S04]  /*6260*/  LOP3.LUT R21, R15, 0x80000000, R21, 0x48, !PT ;  /* 0x800000000f157812 */ /* 0x000fc800078e4815 */
[----:B------:R-:W-:-:S07]  /*6270*/  LOP3.LUT R11, R21, R11, RZ, 0xfc, !PT ;  /* 0x0000000b150b7212 */ /* 0x000fce00078efcff */
[----:B------:R-:W-:Y:S05]  /*6280*/  @!P0 BRA `(.L_x_87) ;  /* 0x00000000007c8947 */ /* 0x000fea0003800000 */
[----:B------:R-:W-:Y:S01]  /*6290*/  IMAD.MOV R13, RZ, RZ, -R5 ;  /* 0x000000ffff0d7224 */ /* 0x000fe200078e0a05 */
[----:B------:R-:W-:Y:S01]  /*62a0*/  DMUL.RP R10, R36, R10 ;  /* 0x0000000a240a7228 */ /* 0x000fe20000008000 */
[----:B------:R-:W-:Y:S01]  /*62b0*/  IMAD.MOV.U32 R12, RZ, RZ, RZ ;  /* 0x000000ffff0c7224 */ /* 0x000fe200078e00ff */
[----:B------:R-:W-:-:S05]  /*62c0*/  IADD3 R5, PT, PT, -R5, -0x43300000, RZ ;  /* 0xbcd0000005057810 */ /* 0x000fca0007ffe1ff */
[----:B------:R-:W-:-:S03]  /*62d0*/  DFMA R12, R8, -R12, R36 ;  /* 0x8000000c080c722b */ /* 0x000fc60000000024 */
[----:B------:R-:W-:-:S07]  /*62e0*/  LOP3.LUT R21, R11, R21, RZ, 0x3c, !PT ;  /* 0x000000150b157212 */ /* 0x000fce00078e3cff */
[----:B------:R-:W-:-:S04]  /*62f0*/  FSETP.NEU.AND P0, PT, |R13|, R5, PT ;  /* 0x000000050d00720b */ /* 0x000fc80003f0d200 */
[----:B------:R-:W-:Y:S02]  /*6300*/  FSEL R8, R10, R8, !P0 ;  /* 0x000000080a087208 */ /* 0x000fe40004000000 */
[----:B------:R-:W-:Y:S01]  /*6310*/  FSEL R9, R21, R9, !P0 ;  /* 0x0000000915097208 */ /* 0x000fe20004000000 */
[----:B------:R-:W-:Y:S06]  /*6320*/  BRA `(.L_x_87) ;  /* 0x0000000000547947 */ /* 0x000fec0003800000 */
.L_x_86:
[----:B------:R-:W-:-:S14]  /*6330*/  DSETP.NAN.AND P0, PT, R12, R12, PT ;  /* 0x0000000c0c00722a */ /* 0x000fdc0003f08000 */
[----:B------:R-:W-:Y:S05]  /*6340*/  @P0 BRA `(.L_x_88) ;  /* 0x0000000000440947 */ /* 0x000fea0003800000 */
[----:B------:R-:W-:-:S14]  /*6350*/  DSETP.NAN.AND P0, PT, R20, R20, PT ;  /* 0x000000141400722a */ /* 0x000fdc0003f08000 */
[----:B------:R-:W-:Y:S05]  /*6360*/  @P0 BRA `(.L_x_89) ;  /* 0x0000000000300947 */ /* 0x000fea0003800000 */
[----:B------:R-:W-:Y:S01]  /*6370*/  ISETP.NE.AND P0, PT, R11, R10, PT ;  /* 0x0000000a0b00720c */ /* 0x000fe20003f05270 */
[----:B------:R-:W-:Y:S02]  /*6380*/  IMAD.MOV.U32 R8, RZ, RZ, 0x0 ;  /* 0x00000000ff087424 */ /* 0x000fe400078e00ff */
[----:B------:R-:W-:-:S10]  /*6390*/  IMAD.MOV.U32 R9, RZ, RZ, -0x80000 ;  /* 0xfff80000ff097424 */ /* 0x000fd400078e00ff */
[----:B------:R-:W-:Y:S05]  /*63a0*/  @!P0 BRA `(.L_x_87) ;  /* 0x0000000000348947 */ /* 0x000fea0003800000 */
[----:B------:R-:W-:Y:S02]  /*63b0*/  ISETP.NE.AND P0, PT, R11, 0x7ff00000, PT ;  /* 0x7ff000000b00780c */ /* 0x000fe40003f05270 */
[----:B------:R-:W-:Y:S02]  /*63c0*/  LOP3.LUT R9, R13, 0x80000000, R21, 0x48, !PT ;  /* 0x800000000d097812 */ /* 0x000fe400078e4815 */
[----:B------:R-:W-:-:S13]  /*63d0*/  ISETP.EQ.OR P0, PT, R10, RZ, !P0 ;  /* 0x000000ff0a00720c */ /* 0x000fda0004702670 */
[----:B------:R-:W-:Y:S01]  /*63e0*/  @P0 LOP3.LUT R5, R9, 0x7ff00000, RZ, 0xfc, !PT ;  /* 0x7ff0000009050812 */ /* 0x000fe200078efcff */
[----:B------:R-:W-:Y:S02]  /*63f0*/  @!P0 IMAD.MOV.U32 R8, RZ, RZ, RZ ;  /* 0x000000ffff088224 */ /* 0x000fe400078e00ff */
[----:B------:R-:W-:Y:S02]  /*6400*/  @P0 IMAD.MOV.U32 R8, RZ, RZ, RZ ;  /* 0x000000ffff080224 */ /* 0x000fe400078e00ff */
[----:B------:R-:W-:Y:S01]  /*6410*/  @P0 IMAD.MOV.U32 R9, RZ, RZ, R5 ;  /* 0x000000ffff090224 */ /* 0x000fe200078e0005 */
[----:B------:R-:W-:Y:S06]  /*6420*/  BRA `(.L_x_87) ;  /* 0x0000000000147947 */ /* 0x000fec0003800000 */
.L_x_89:
[----:B------:R-:W-:Y:S01]  /*6430*/  LOP3.LUT R9, R21, 0x80000, RZ, 0xfc, !PT ;  /* 0x0008000015097812 */ /* 0x000fe200078efcff */
[----:B------:R-:W-:Y:S01]  /*6440*/  IMAD.MOV.U32 R8, RZ, RZ, R20 ;  /* 0x000000ffff087224 */ /* 0x000fe200078e0014 */
[----:B------:R-:W-:Y:S06]  /*6450*/  BRA `(.L_x_87) ;  /* 0x0000000000087947 */ /* 0x000fec0003800000 */
.L_x_88:
[----:B------:R-:W-:Y:S01]  /*6460*/  LOP3.LUT R9, R13, 0x80000, RZ, 0xfc, !PT ;  /* 0x000800000d097812 */ /* 0x000fe200078efcff */
[----:B------:R-:W-:-:S07]  /*6470*/  IMAD.MOV.U32 R8, RZ, RZ, R12 ;  /* 0x000000ffff087224 */ /* 0x000fce00078e000c */
.L_x_87:
[----:B------:R-:W-:Y:S05]  /*6480*/  BSYNC.RECONVERGENT B1 ;  /* 0x0000000000017941 */ /* 0x000fea0003800200 */
.L_x_85:
[----:B------:R-:W-:Y:S01]  /*6490*/  IMAD.MOV.U32 R10, RZ, RZ, R8 ;  /* 0x000000ffff0a7224 */ /* 0x000fe200078e0008 */
[----:B------:R-:W-:Y:S01]  /*64a0*/  MOV R8, R0 ;  /* 0x0000000000087202 */ /* 0x000fe20000000f00 */
[----:B------:R-:W-:Y:S02]  /*64b0*/  IMAD.MOV.U32 R5, RZ, RZ, R9 ;  /* 0x000000ffff057224 */ /* 0x000fe400078e0009 */
[----:B------:R-:W-:-:S04]  /*64c0*/  IMAD.MOV.U32 R9, RZ, RZ, 0x0 ;  /* 0x00000000ff097424 */ /* 0x000fc800078e00ff */
[----:B------:R-:W-:Y:S05]  /*64d0*/  RET.REL.NODEC R8 `(likelihood_kernelProxy) ;  /* 0xffffff9808c87950 */ /* 0x000fea0003c3ffff */
        .weak           $__internal_2_$__cuda_sm20_dsqrt_rn_f64_mediumpath_v1
        .type           $__internal_2_$__cuda_sm20_dsqrt_rn_f64_mediumpath_v1,@function
        .size           $__internal_2_$__cuda_sm20_dsqrt_rn_f64_mediumpath_v1,($likelihood_kernelProxy$__internal_accurate_pow - $__internal_2_$__cuda_sm20_dsqrt_rn_f64_mediumpath_v1)
$__internal_2_$__cuda_sm20_dsqrt_rn_f64_mediumpath_v1:
[----:B------:R-:W-:Y:S01]  /*64e0*/  ISETP.GE.U32.AND P0, PT, R8, -0x3400000, PT ;  /* 0xfcc000000800780c */ /* 0x000fe20003f06070 */
[----:B------:R-:W-:Y:S01]  /*64f0*/  BSSY.RECONVERGENT B1, `(.L_x_90) ;  /* 0x0000028000017945 */ /* 0x000fe20003800200 */
[----:B------:R-:W-:Y:S02]  /*6500*/  IMAD.MOV.U32 R11, RZ, RZ, R15 ;  /* 0x000000ffff0b7224 */ /* 0x000fe400078e000f */
[----:B------:R-:W-:Y:S02]  /*6510*/  IMAD.MOV.U32 R8, RZ, RZ, R32 ;  /* 0x000000ffff087224 */ /* 0x000fe400078e0020 */
[----:B------:R-:W-:Y:S02]  /*6520*/  IMAD.MOV.U32 R9, RZ, RZ, R33 ;  /* 0x000000ffff097224 */ /* 0x000fe400078e0021 */
[----:B------:R-:W-:Y:S02]  /*6530*/  IMAD.MOV.U32 R12, RZ, RZ, R34 ;  /* 0x000000ffff0c7224 */ /* 0x000fe400078e0022 */
[----:B------:R-:W-:-:S03]  /*6540*/  IMAD.MOV.U32 R15, RZ, RZ, R21 ;  /* 0x000000ffff0f7224 */ /* 0x000fc600078e0015 */
[----:B------:R-:W-:Y:S05]  /*6550*/  @!P0 BRA `(.L_x_91) ;  /* 0x0000000000208947 */ /* 0x000fea0003800000 */
[----:B------:R-:W-:-:S10]  /*6560*/  DFMA.RM R8, R8, R12, R14 ;  /* 0x0000000c0808722b */ /* 0x000fd4000000400e */
[----:B------:R-:W-:-:S05]  /*6570*/  IADD3 R12, P0, PT, R8, 0x1, RZ ;  /* 0x00000001080c7810 */ /* 0x000fca0007f1e0ff */
[----:B------:R-:W-:-:S06]  /*6580*/  IMAD.X R13, RZ, RZ, R9, P0 ;  /* 0x000000ffff0d7224 */ /* 0x000fcc00000e0609 */
[----:B------:R-:W-:-:S08]  /*6590*/  DFMA.RP R10, -R8, R12, R10 ;  /* 0x0000000c080a722b */ /* 0x000fd0000000810a */
[----:B------:R-:W-:-:S06]  /*65a0*/  DSETP.GT.AND P0, PT, R10, RZ, PT ;  /* 0x000000ff0a00722a */ /* 0x000fcc0003f04000 */
[----:B------:R-:W-:Y:S02]  /*65b0*/  FSEL R8, R12, R8, P0 ;  /* 0x000000080c087208 */ /* 0x000fe40000000000 */
[----:B------:R-:W-:Y:S01]  /*65c0*/  FSEL R9, R13, R9, P0 ;  /* 0x000000090d097208 */ /* 0x000fe20000000000 */
[----:B------:R-:W-:Y:S06]  /*65d0*/  BRA `(.L_x_92) ;  /* 0x0000000000647947 */ /* 0x000fec0003800000 */
.L_x_91:
[----:B------:R-:W-:-:S14]  /*65e0*/  DSETP.NE.AND P0, PT, R10, RZ, PT ;  /* 0x000000ff0a00722a */ /* 0x000fdc0003f05000 */
[----:B------:R-:W-:Y:S05]  /*65f0*/  @!P0 BRA `(.L_x_93) ;  /* 0x0000000000588947 */ /* 0x000fea0003800000 */
[----:B------:R-:W-:-:S13]  /*6600*/  ISETP.GE.AND P0, PT, R11, RZ, PT ;  /* 0x000000ff0b00720c */ /* 0x000fda0003f06270 */
[----:B------:R-:W-:Y:S02]  /*6610*/  @!P0 IMAD.MOV.U32 R8, RZ, RZ, 0x0 ;  /* 0x00000000ff088424 */ /* 0x000fe400078e00ff */
[----:B------:R-:W-:Y:S01]  /*6620*/  @!P0 IMAD.MOV.U32 R9, RZ, RZ, -0x80000 ;  /* 0xfff80000ff098424 */ /* 0x000fe200078e00ff */
[----:B------:R-:W-:Y:S06]  /*6630*/  @!P0 BRA `(.L_x_92) ;  /* 0x00000000004c8947 */ /* 0x000fec0003800000 */
[----:B------:R-:W-:-:S13]  /*6640*/  ISETP.GT.AND P0, PT, R11, 0x7fefffff, PT ;  /* 0x7fefffff0b00780c */ /* 0x000fda0003f04270 */
[----:B------:R-:W-:Y:S05]  /*6650*/  @P0 BRA `(.L_x_93) ;  /* 0x0000000000400947 */ /* 0x000fea0003800000 */
[----:B------:R-:W-:Y:S01]  /*6660*/  DMUL R8, R10, 8.11296384146066816958e+31 ;  /* 0x469000000a087828 */ /* 0x000fe20000000000 */
[----:B------:R-:W-:Y:S02]  /*6670*/  IMAD.MOV.U32 R14, RZ, RZ, 0x0 ;  /* 0x00000000ff0e7424 */ /* 0x000fe400078e00ff */
[----:B------:R-:W-:Y:S02]  /*6680*/  IMAD.MOV.U32 R10, RZ, RZ, RZ ;  /* 0x000000ffff0a7224 */ /* 0x000fe400078e00ff */
[----:B------:R-:W-:Y:S01]  /*6690*/  IMAD.MOV.U32 R15, RZ, RZ, 0x3fd80000 ;  /* 0x3fd80000ff0f7424 */ /* 0x000fe200078e00ff */
[----:B------:R-:W0:Y:S03]  /*66a0*/  MUFU.RSQ64H R11, R9 ;  /* 0x00000009000b7308 */ /* 0x000e260000001c00 */
[----:B0-----:R-:W-:-:S08]  /*66b0*/  DMUL R12, R10, R10 ;  /* 0x0000000a0a0c7228 */ /* 0x001fd00000000000 */
[----:B------:R-:W-:-:S08]  /*66c0*/  DFMA R12, R8, -R12, 1 ;  /* 0x3ff00000080c742b */ /* 0x000fd0000000080c */
[----:B------:R-:W-:Y:S02]  /*66d0*/  DFMA R14, R12, R14, 0.5 ;  /* 0x3fe000000c0e742b */ /* 0x000fe4000000000e */
[----:B------:R-:W-:-:S08]  /*66e0*/  DMUL R12, R10, R12 ;  /* 0x0000000c0a0c7228 */ /* 0x000fd00000000000 */
[----:B------:R-:W-:-:S08]  /*66f0*/  DFMA R12, R14, R12, R10 ;  /* 0x0000000c0e0c722b */ /* 0x000fd0000000000a */
[----:B------:R-:W-:Y:S02]  /*6700*/  DMUL R10, R8, R12 ;  /* 0x0000000c080a7228 */ /* 0x000fe40000000000 */
[----:B------:R-:W-:-:S06]  /*6710*/  VIADD R13, R13, 0xfff00000 ;  /* 0xfff000000d0d7836 */ /* 0x000fcc0000000000 */
[----:B------:R-:W-:-:S08]  /*6720*/  DFMA R14, R10, -R10, R8 ;  /* 0x8000000a0a0e722b */ /* 0x000fd00000000008 */
[----:B------:R-:W-:-:S10]  /*6730*/  DFMA R8, R12, R14, R10 ;  /* 0x0000000e0c08722b */ /* 0x000fd4000000000a */
[----:B------:R-:W-:Y:S01]  /*6740*/  VIADD R9, R9, 0xfcb00000 ;  /* 0xfcb0000009097836 */ /* 0x000fe20000000000 */
[----:B------:R-:W-:Y:S06]  /*6750*/  BRA `(.L_x_92) ;  /* 0x0000000000047947 */ /* 0x000fec0003800000 */
.L_x_93:
[----:B------:R-:W-:-:S11]  /*6760*/  DADD R8, R10, R10 ;  /* 0x000000000a087229 */ /* 0x000fd6000000000a */
.L_x_92:
[----:B------:R-:W-:Y:S05]  /*6770*/  BSYNC.RECONVERGENT B1 ;  /* 0x0000000000017941 */ /* 0x000fea0003800200 */
.L_x_90:
[----:B------:R-:W-:Y:S02]  /*6780*/  IMAD.MOV.U32 R10, RZ, RZ, R8 ;  /* 0x000000ffff0a7224 */ /* 0x000fe400078e0008 */
[----:B------:R-:W-:Y:S02]  /*6790*/  IMAD.MOV.U32 R11, RZ, RZ, R9 ;  /* 0x000000ffff0b7224 */ /* 0x000fe400078e0009 */
[----:B------:R-:W-:Y:S02]  /*67a0*/  IMAD.MOV.U32 R8, RZ, RZ, R0 ;  /* 0x000000ffff087224 */ /* 0x000fe400078e0000 */
[----:B------:R-:W-:-:S04]  /*67b0*/  IMAD.MOV.U32 R9, RZ, RZ, 0x0 ;  /* 0x00000000ff097424 */ /* 0x000fc800078e00ff */
[----:B------:R-:W-:Y:S05]  /*67c0*/  RET.REL.NODEC R8 `(likelihood_kernelProxy) ;  /* 0xffffff98080c7950 */ /* 0x000fea0003c3ffff */
        .type           $likelihood_kernelProxy$__internal_accurate_pow,@function
        .size           $likelihood_kernelProxy$__internal_accurate_pow,($likelihood_kernelProxy$__internal_trig_reduction_slowpathd - $likelihood_kernelProxy$__internal_accurate_pow)
$likelihood_kernelProxy$__internal_accurate_pow:
[----:B------:R-:W-:Y:S01]  /*67d0*/  ISETP.GT.U32.AND P0, PT, R5, 0xfffff, PT ;  /* 0x000fffff0500780c */ /* 0x000fe20003f04070 */
[----:B------:R-:W-:Y:S01]  /*67e0*/  IMAD.MOV.U32 R8, RZ, RZ, R10 ;  /* 0x000000ffff087224 */ /* 0x000fe200078e000a */
[----:B------:R-:W-:Y:S01]  /*67f0*/  UMOV UR4, 0x7d2cafe2 ;  /* 0x7d2cafe200047882 */ /* 0x000fe20000000000 */
[--C-:B------:R-:W-:Y:S01]  /*6800*/  IMAD.MOV.U32 R9, RZ, RZ, R5.reuse ;  /* 0x000000ffff097224 */ /* 0x100fe200078e0005 */
[----:B------:R-:W-:Y:S01]  /*6810*/  UMOV UR5, 0x3eb0f5ff ;  /* 0x3eb0f5ff00057882 */ /* 0x000fe20000000000 */
[--C-:B------:R-:W-:Y:S01]  /*6820*/  IMAD.MOV.U32 R11, RZ, RZ, R5.reuse ;  /* 0x000000ffff0b7224 */ /* 0x100fe200078e0005 */
[----:B------:R-:W-:Y:S01]  /*6830*/  SHF.R.U32.HI R5, RZ, 0x14, R5 ;  /* 0x00000014ff057819 */ /* 0x000fe20000011605 */
[----:B------:R-:W-:Y:S01]  /*6840*/  IMAD.MOV.U32 R14, RZ, RZ, 0x41ad3b5a ;  /* 0x41ad3b5aff0e7424 */ /* 0x000fe200078e00ff */
[----:B------:R-:W-:Y:S01]  /*6850*/  UMOV UR6, 0x3b39803f ;  /* 0x3b39803f00067882 */ /* 0x000fe20000000000 */
[----:B------:R-:W-:Y:S01]  /*6860*/  IMAD.MOV.U32 R15, RZ, RZ, 0x3ed0f5d2 ;  /* 0x3ed0f5d2ff0f7424 */ /* 0x000fe200078e00ff */
[----:B------:R-:W-:-:S03]  /*6870*/  UMOV UR7, 0x3c7abc9e ;  /* 0x3c7abc9e00077882 */ /* 0x000fc60000000000 */
[----:B------:R-:W-:-:S10]  /*6880*/  @!P0 DMUL R8, R8, 1.80143985094819840000e+16 ;  /* 0x4350000008088828 */ /* 0x000fd40000000000 */
[----:B------:R-:W-:Y:S01]  /*6890*/  @!P0 IMAD.MOV.U32 R11, RZ, RZ, R9 ;  /* 0x000000ffff0b8224 */ /* 0x000fe200078e0009 */
[----:B------:R-:W-:Y:S01]  /*68a0*/  @!P0 LEA.HI R5, R9, 0xffffffca, RZ, 0xc ;  /* 0xffffffca09058811 */ /* 0x000fe200078f60ff */
[----:B------:R-:W-:-:S03]  /*68b0*/  @!P0 IMAD.MOV.U32 R10, RZ, RZ, R8 ;  /* 0x000000ffff0a8224 */ /* 0x000fc600078e0008 */
[----:B------:R-:W-:Y:S01]  /*68c0*/  LOP3.LUT R11, R11, 0x800fffff, RZ, 0xc0, !PT ;  /* 0x800fffff0b0b7812 */ /* 0x000fe200078ec0ff */
[----:B------:R-:W-:Y:S02]  /*68d0*/  IMAD.MOV.U32 R12, RZ, RZ, R10 ;  /* 0x000000ffff0c7224 */ /* 0x000fe400078e000a */
[----:B------:R-:W-:Y:S01]  /*68e0*/  IMAD.MOV.U32 R10, RZ, RZ, RZ ;  /* 0x000000ffff0a7224 */ /* 0x000fe200078e00ff */
[----:B------:R-:W-:Y:S01]  /*68f0*/  LOP3.LUT R13, R11, 0x3ff00000, RZ, 0xfc, !PT ;  /* 0x3ff000000b0d7812 */ /* 0x000fe200078efcff */
[----:B------:R-:W-:-:S03]  /*6900*/  VIADD R8, R5, 0xfffffc01 ;  /* 0xfffffc0105087836 */ /* 0x000fc60000000000 */
[----:B------:R-:W-:-:S13]  /*6910*/  ISETP.GE.U32.AND P2, PT, R13, 0x3ff6a09f, PT ;  /* 0x3ff6a09f0d00780c */ /* 0x000fda0003f46070 */
[----:B------:R-:W-:Y:S02]  /*6920*/  @P2 VIADD R11, R13, 0xfff00000 ;  /* 0xfff000000d0b2836 */ /* 0x000fe40000000000 */
[----:B------:R-:W-:Y:S02]  /*6930*/  @P2 VIADD R8, R5, 0xfffffc02 ;  /* 0xfffffc0205082836 */ /* 0x000fe40000000000 */
[----:B------:R-:W-:-:S06]  /*6940*/  @P2 IMAD.MOV.U32 R13, RZ, RZ, R11 ;  /* 0x000000ffff0d2224 */ /* 0x000fcc00078e000b */
[C---:B------:R-:W-:Y:S02]  /*6950*/  DADD R30, R12.reuse, 1 ;  /* 0x3ff000000c1e7429 */ /* 0x040fe40000000000 */
[----:B------:R-:W-:-:S04]  /*6960*/  DADD R12, R12, -1 ;  /* 0xbff000000c0c7429 */ /* 0x000fc80000000000 */
[----:B------:R-:W0:Y:S02]  /*6970*/  MUFU.RCP64H R11, R31 ;  /* 0x0000001f000b7308 */ /* 0x000e240000001800 */
        /* <DEDUP_REMOVED lines=8> */
[----:B------:R-:W-:-:S06]  /*6a00*/  UMOV UR5, 0x3ef3b20a ;  /* 0x3ef3b20a00057882 */ /* 0x000fcc0000000000 */
[----:B------:R-:W-:Y:S01]  /*6a10*/  DFMA R30, R32, R14, UR4 ;  /* 0x00000004201e7e2b */ /* 0x000fe2000800000e */
        /* <DEDUP_REMOVED lines=10> */
[----:B------:R-:W-:-:S05]  /*6ac0*/  DFMA R14, R12, -R10, R14 ;  /* 0x8000000a0c0e722b */ /* 0x000fca000000000e */
[----:B------:R-:W-:Y:S01]  /*6ad0*/  DFMA R30, R32, R30, UR4 ;  /* 0x00000004201e7e2b */ /* 0x000fe2000800001e */
[----:B------:R-:W-:Y:S01]  /*6ae0*/  UMOV UR4, 0x99999dfb ;  /* 0x99999dfb00047882 */ /* 0x000fe20000000000 */
[----:B------:R-:W-:Y:S01]  /*6af0*/  UMOV UR5, 0x3f899999 ;  /* 0x3f89999900057882 */ /* 0x000fe20000000000 */
[----:B------:R-:W-:Y:S02]  /*6b00*/  DMUL R14, R20, R14 ;  /* 0x0000000e140e7228 */ /* 0x000fe40000000000 */
[----:B------:R-:W-:-:S03]  /*6b10*/  DMUL R20, R10, R10 ;  /* 0x0000000a0a147228 */ /* 0x000fc60000000000 */
[----:B------:R-:W-:Y:S01]  /*6b20*/  DFMA R30, R32, R30, UR4 ;  /* 0x00000004201e7e2b */ /* 0x000fe2000800001e */
[----:B------:R-:W-:Y:S01]  /*6b30*/  UMOV UR4, 0x55555555 ;  /* 0x5555555500047882 */ /* 0x000fe20000000000 */
[----:B------:R-:W-:-:S03]  /*6b40*/  UMOV UR5, 0x3fb55555 ;  /* 0x3fb5555500057882 */ /* 0x000fc60000000000 */
[----:B------:R-:W-:Y:S02]  /*6b50*/  VIADD R37, R15, 0x100000 ;  /* 0x001000000f257836 */ /* 0x000fe40000000000 */
[----:B------:R-:W-:Y:S01]  /*6b60*/  IMAD.MOV.U32 R36, RZ, RZ, R14 ;  /* 0x000000ffff247224 */ /* 0x000fe200078e000e */
[----:B------:R-:W-:-:S08]  /*6b70*/  DFMA R12, R32, R30, UR4 ;  /* 0x00000004200c7e2b */ /* 0x000fd0000800001e */
[----:B------:R-:W-:Y:S01]  /*6b80*/  DADD R34, -R12, UR4 ;  /* 0x000000040c227e29 */ /* 0x000fe20008000100 */
[----:B------:R-:W-:Y:S01]  /*6b90*/  UMOV UR4, 0xb9e7b0 ;  /* 0x00b9e7b000047882 */ /* 0x000fe20000000000 */
[----:B------:R-:W-:-:S06]  /*6ba0*/  UMOV UR5, 0x3c46a4cb ;  /* 0x3c46a4cb00057882 */ /* 0x000fcc0000000000 */
[----:B------:R-:W-:Y:S02]  /*6bb0*/  DFMA R32, R32, R30, R34 ;  /* 0x0000001e2020722b */ /* 0x000fe40000000022 */
[C---:B------:R-:W-:Y:S02]  /*6bc0*/  DFMA R34, R10.reuse, R10, -R20 ;  /* 0x0000000a0a22722b */ /* 0x040fe40000000814 */
[----:B------:R-:W-:-:S04]  /*6bd0*/  DMUL R30, R10, R20 ;  /* 0x000000140a1e7228 */ /* 0x000fc80000000000 */
[----:B------:R-:W-:Y:S01]  /*6be0*/  DADD R32, R32, -UR4 ;  /* 0x8000000420207e29 */ /* 0x000fe20008000000 */
[----:B------:R-:W-:Y:S01]  /*6bf0*/  UMOV UR4, 0x80000000 ;  /* 0x8000000000047882 */ /* 0x000fe20000000000 */
[C---:B------:R-:W-:Y:S01]  /*6c00*/  DFMA R34, R10.reuse, R36, R34 ;  /* 0x000000240a22722b */ /* 0x040fe20000000022 */
[----:B------:R-:W-:Y:S01]  /*6c10*/  UMOV UR5, 0x43300000 ;  /* 0x4330000000057882 */ /* 0x000fe20000000000 */
[----:B------:R-:W-:-:S08]  /*6c20*/  DFMA R36, R10, R20, -R30 ;  /* 0x000000140a24722b */ /* 0x000fd0000000081e */
[----:B------:R-:W-:Y:S02]  /*6c30*/  DFMA R36, R14, R20, R36 ;  /* 0x000000140e24722b */ /* 0x000fe40000000024 */
[----:B------:R-:W-:-:S06]  /*6c40*/  DADD R20, R12, R32 ;  /* 0x000000000c147229 */ /* 0x000fcc0000000020 */
[----:B------:R-:W-:Y:S02]  /*6c50*/  DFMA R34, R10, R34, R36 ;  /* 0x000000220a22722b */ /* 0x000fe40000000024 */
[----:B------:R-:W-:Y:S02]  /*6c60*/  DADD R36, R12, -R20 ;  /* 0x000000000c247229 */ /* 0x000fe40000000814 */
[----:B------:R-:W-:-:S06]  /*6c70*/  DMUL R12, R20, R30 ;  /* 0x0000001e140c7228 */ /* 0x000fcc0000000000 */
[----:B------:R-:W-:Y:S02]  /*6c80*/  DADD R36, R32, R36 ;  /* 0x0000000020247229 */ /* 0x000fe40000000024 */
[----:B------:R-:W-:-:S08]  /*6c90*/  DFMA R32, R20, R30, -R12 ;  /* 0x0000001e1420722b */ /* 0x000fd0000000080c */
[----:B------:R-:W-:-:S08]  /*6ca0*/  DFMA R32, R20, R34, R32 ;  /* 0x000000221420722b */ /* 0x000fd00000000020 */
[----:B------:R-:W-:-:S08]  /*6cb0*/  DFMA R36, R36, R30, R32 ;  /* 0x0000001e2424722b */ /* 0x000fd00000000020 */
[----:B------:R-:W-:-:S08]  /*6cc0*/  DADD R30, R12, R36 ;  /* 0x000000000c1e7229 */ /* 0x000fd00000000024 */
[--C-:B------:R-:W-:Y:S02]  /*6cd0*/  DADD R20, R10, R30.reuse ;  /* 0x000000000a147229 */ /* 0x100fe4000000001e */
[----:B------:R-:W-:-:S06]  /*6ce0*/  DADD R12, R12, -R30 ;  /* 0x000000000c0c7229 */ /* 0x000fcc000000081e */
[----:B------:R-:W-:Y:S02]  /*6cf0*/  DADD R10, R10, -R20 ;  /* 0x000000000a0a7229 */ /* 0x000fe40000000814 */
[----:B------:R-:W-:-:S06]  /*6d00*/  DADD R12, R36, R12 ;  /* 0x00000000240c7229 */ /* 0x000fcc000000000c */
[----:B------:R-:W-:-:S08]  /*6d10*/  DADD R10, R30, R10 ;  /* 0x000000001e0a7229 */ /* 0x000fd0000000000a */
[----:B------:R-:W-:-:S08]  /*6d20*/  DADD R10, R12, R10 ;  /* 0x000000000c0a7229 */ /* 0x000fd0000000000a */
[----:B------:R-:W-:Y:S01]  /*6d30*/  DADD R14, R14, R10 ;  /* 0x000000000e0e7229 */ /* 0x000fe2000000000a */
[----:B------:R-:W-:Y:S01]  /*6d40*/  LOP3.LUT R10, R8, 0x80000000, RZ, 0x3c, !PT ;  /* 0x80000000080a7812 */ /* 0x000fe200078e3cff */
[----:B------:R-:W-:-:S06]  /*6d50*/  IMAD.MOV.U32 R11, RZ, RZ, 0x43300000 ;  /* 0x43300000ff0b7424 */ /* 0x000fcc00078e00ff */
[----:B------:R-:W-:Y:S02]  /*6d60*/  DADD R12, R20, R14 ;  /* 0x00000000140c7229 */ /* 0x000fe4000000000e */
[----:B------:R-:W-:Y:S01]  /*6d70*/  DADD R10, R10, -UR4 ;  /* 0x800000040a0a7e29 */ /* 0x000fe20008000000 */
[----:B------:R-:W-:Y:S01]  /*6d80*/  UMOV UR4, 0xfefa39ef ;  /* 0xfefa39ef00047882 */ /* 0x000fe20000000000 */
[----:B------:R-:W-:-:S04]  /*6d90*/  UMOV UR5, 0x3fe62e42 ;  /* 0x3fe62e4200057882 */ /* 0x000fc80000000000 */
[--C-:B------:R-:W-:Y:S02]  /*6da0*/  DADD R30, R20, -R12.reuse ;  /* 0x00000000141e7229 */ /* 0x100fe4000000080c */
[----:B------:R-:W-:-:S06]  /*6db0*/  DFMA R8, R10, UR4, R12 ;  /* 0x000000040a087c2b */ /* 0x000fcc000800000c */
[----:B------:R-:W-:Y:S02]  /*6dc0*/  DADD R30, R14, R30 ;  /* 0x000000000e1e7229 */ /* 0x000fe4000000001e */
[----:B------:R-:W-:-:S08]  /*6dd0*/  DFMA R20, R10, -UR4, R8 ;  /* 0x800000040a147c2b */ /* 0x000fd00008000008 */
[----:B------:R-:W-:-:S08]  /*6de0*/  DADD R20, -R12, R20 ;  /* 0x000000000c147229 */ /* 0x000fd00000000114 */
[----:B------:R-:W-:-:S08]  /*6df0*/  DADD R12, R30, -R20 ;  /* 0x000000001e0c7229 */ /* 0x000fd00000000814 */
[----:B------:R-:W-:-:S08]  /*6e00*/  DFMA R12, R10, UR6, R12 ;  /* 0x000000060a0c7c2b */ /* 0x000fd0000800000c */
[----:B------:R-:W-:-:S08]  /*6e10*/  DADD R10, R8, R12 ;  /* 0x00000000080a7229 */ /* 0x000fd0000000000c */
[----:B------:R-:W-:Y:S02]  /*6e20*/  DADD R8, R8, -R10 ;  /* 0x0000000008087229 */ /* 0x000fe4000000080a */
[----:B------:R-:W-:-:S06]  /*6e30*/  DMUL R30, R10, 2 ;  /* 0x400000000a1e7828 */ /* 0x000fcc0000000000 */
[----:B------:R-:W-:Y:S02]  /*6e40*/  DADD R8, R12, R8 ;  /* 0x000000000c087229 */ /* 0x000fe40000000008 */
[----:B------:R-:W-:-:S08]  /*6e50*/  DFMA R20, R10, 2, -R30 ;  /* 0x400000000a14782b */ /* 0x000fd0000000081e */
[----:B------:R-:W-:Y:S01]  /*6e60*/  DFMA R20, R8, 2, R20 ;  /* 0x400000000814782b */ /* 0x000fe20000000014 */
[----:B------:R-:W-:Y:S02]  /*6e70*/  IMAD.MOV.U32 R8, RZ, RZ, 0x652b82fe ;  /* 0x652b82feff087424 */ /* 0x000fe400078e00ff */
[----:B------:R-:W-:-:S05]  /*6e80*/  IMAD.MOV.U32 R9, RZ, RZ, 0x3ff71547 ;  /* 0x3ff71547ff097424 */ /* 0x000fca00078e00ff */
[----:B------:R-:W-:-:S08]  /*6e90*/  DADD R10, R30, R20 ;  /* 0x000000001e0a7229 */ /* 0x000fd00000000014 */
[----:B------:R-:W-:Y:S02]  /*6ea0*/  DFMA R8, R10, R8, 6.75539944105574400000e+15 ;  /* 0x433800000a08742b */ /* 0x000fe40000000008 */
[----:B------:R-:W-:Y:S01]  /*6eb0*/  FSETP.GEU.AND P0, PT, |R11|, 4.1917929649353027344, PT ;  /* 0x4086232b0b00780b */ /* 0x000fe20003f0e200 */
[----:B------:R-:W-:-:S05]  /*6ec0*/  DADD R30, R30, -R10 ;  /* 0x000000001e1e7229 */ /* 0x000fca000000080a */
[----:B------:R-:W-:-:S03]  /*6ed0*/  DADD R12, R8, -6.75539944105574400000e+15 ;  /* 0xc3380000080c7429 */ /* 0x000fc60000000000 */
[----:B------:R-:W-:-:S05]  /*6ee0*/  DADD R20, R20, R30 ;  /* 0x0000000014147229 */ /* 0x000fca000000001e */
        /* <DEDUP_REMOVED lines=8> */
[----:B------:R-:W-:Y:S01]  /*6f70*/  DFMA R12, R14, UR4, R12 ;  /* 0x000000040e0c7c2b */ /* 0x000fe2000800000c */
        /* <DEDUP_REMOVED lines=26> */
[----:B------:R-:W-:Y:S01]  /*7120*/  IMAD R15, R8, 0x100000, R13 ;  /* 0x00100000080f7824 */ /* 0x000fe200078e020d */
[----:B------:R-:W-:Y:S01]  /*7130*/  MOV R14, R12 ;  /* 0x0000000c000e7202 */ /* 0x000fe20000000f00 */
[----:B------:R-:W-:Y:S06]  /*7140*/  @!P0 BRA `(.L_x_94) ;  /* 0x0000000000308947 */ /* 0x000fec0003800000 */
[----:B------:R-:W-:Y:S01]  /*7150*/  FSETP.GEU.AND P2, PT, |R11|, 4.2275390625, PT ;  /* 0x408748000b00780b */ /* 0x000fe20003f4e200 */
[C---:B------:R-:W-:Y:S02]  /*7160*/  DADD R14, R10.reuse, +INF ;  /* 0x7ff000000a0e7429 */ /* 0x040fe40000000000 */
[----:B------:R-:W-:-:S08]  /*7170*/  DSETP.GEU.AND P0, PT, R10, RZ, PT ;  /* 0x000000ff0a00722a */ /* 0x000fd00003f0e000 */
[----:B------:R-:W-:Y:S02]  /*7180*/  FSEL R14, R14, RZ, P0 ;  /* 0x000000ff0e0e7208 */ /* 0x000fe40000000000 */
[----:B------:R-:W-:Y:S02]  /*7190*/  @!P2 LEA.HI R5, R8, R8, RZ, 0x1 ;  /* 0x000000080805a211 */ /* 0x000fe400078f08ff */
[----:B------:R-:W-:Y:S02]  /*71a0*/  FSEL R15, R15, RZ, P0 ;  /* 0x000000ff0f0f7208 */ /* 0x000fe40000000000 */
[----:B------:R-:W-:-:S05]  /*71b0*/  @!P2 SHF.R.S32.HI R5, RZ, 0x1, R5 ;  /* 0x00000001ff05a819 */ /* 0x000fca0000011405 */
[----:B------:R-:W-:Y:S02]  /*71c0*/  @!P2 IMAD.IADD R8, R8, 0x1, -R5 ;  /* 0x000000010808a824 */ /* 0x000fe400078e0a05 */
[----:B------:R-:W-:-:S03]  /*71d0*/  @!P2 IMAD R13, R5, 0x100000, R13 ;  /* 0x00100000050da824 */ /* 0x000fc600078e020d */
[----:B------:R-:W-:Y:S01]  /*71e0*/  @!P2 LEA R9, R8, 0x3ff00000, 0x14 ;  /* 0x3ff000000809a811 */ /* 0x000fe200078ea0ff */
[----:B------:R-:W-:-:S06]  /*71f0*/  @!P2 IMAD.MOV.U32 R8, RZ, RZ, RZ ;  /* 0x000000ffff08a224 */ /* 0x000fcc00078e00ff */
[----:B------:R-:W-:-:S11]  /*7200*/  @!P2 DMUL R14, R12, R8 ;  /* 0x000000080c0ea228 */ /* 0x000fd60000000000 */
.L_x_94:
[----:B------:R-:W-:Y:S01]  /*7210*/  DFMA R20, R20, R14, R14 ;  /* 0x0000000e1414722b */ /* 0x000fe2000000000e */
[----:B------:R-:W-:Y:S01]  /*7220*/  IMAD.MOV.U32 R8, RZ, RZ, R0 ;  /* 0x000000ffff087224 */ /* 0x000fe200078e0000 */
[----:B------:R-:W-:Y:S01]  /*7230*/  DSETP.NEU.AND P0, PT, |R14|, +INF , PT ;  /* 0x7ff000000e00742a */ /* 0x000fe20003f0d200 */
[----:B------:R-:W-:-:S07]  /*7240*/  IMAD.MOV.U32 R9, RZ, RZ, 0x0 ;  /* 0x00000000ff097424 */ /* 0x000fce00078e00ff */
[----:B------:R-:W-:Y:S02]  /*7250*/  FSEL R5, R14, R20, !P0 ;  /* 0x000000140e057208 */ /* 0x000fe40004000000 */
[----:B------:R-:W-:Y:S01]  /*7260*/  FSEL R14, R15, R21, !P0 ;  /* 0x000000150f0e7208 */ /* 0x000fe20004000000 */
[----:B------:R-:W-:Y:S06]  /*7270*/  RET.REL.NODEC R8 `(likelihood_kernelProxy) ;  /* 0xffffff8c08607950 */ /* 0x000fec0003c3ffff */
        .type           $likelihood_kernelProxy$__internal_trig_reduction_slowpathd,@function
        .size           $likelihood_kernelProxy$__internal_trig_reduction_slowpathd,(.L_x_173 - $likelihood_kernelProxy$__internal_trig_reduction_slowpathd)
$likelihood_kernelProxy$__internal_trig_reduction_slowpathd:
[----:B------:R-:W-:Y:S01]  /*7280*/  SHF.R.U32.HI R12, RZ, 0x14, R33 ;  /* 0x00000014ff0c7819 */ /* 0x000fe20000011621 */
[----:B------:R-:W-:-:S03]  /*7290*/  IMAD.MOV.U32 R4, RZ, RZ, RZ ;  /* 0x000000ffff047224 */ /* 0x000fc600078e00ff */
[----:B------:R-:W-:-:S04]  /*72a0*/  LOP3.LUT R0, R12, 0x7ff, RZ, 0xc0, !PT ;  /* 0x000007ff0c007812 */ /* 0x000fc800078ec0ff */
[----:B------:R-:W-:-:S13]  /*72b0*/  ISETP.NE.AND P0, PT, R0, 0x7ff, PT ;  /* 0x000007ff0000780c */ /* 0x000fda0003f05270 */
[----:B------:R-:W-:Y:S05]  /*72c0*/  @!P0 BRA `(.L_x_95) ;  /* 0x0000000800488947 */ /* 0x000fea0003800000 */
[----:B------:R-:W-:Y:S01]  /*72d0*/  VIADD R0, R0, 0xfffffc00 ;  /* 0xfffffc0000007836 */ /* 0x000fe20000000000 */
[----:B------:R-:W-:Y:S01]  /*72e0*/  BSSY.RECONVERGENT B2, `(.L_x_96) ;  /* 0x000002f000027945 */ /* 0x000fe20003800200 */
[----:B------:R-:W-:-:S03]  /*72f0*/  CS2R R34, SRZ ;  /* 0x0000000000227805 */ /* 0x000fc6000001ff00 */
[----:B------:R-:W-:Y:S02]  /*7300*/  SHF.R.U32.HI R37, RZ, 0x6, R0 ;  /* 0x00000006ff257819 */ /* 0x000fe40000011600 */
[----:B------:R-:W-:Y:S02]  /*7310*/  ISETP.GE.U32.AND P0, PT, R0, 0x80, PT ;  /* 0x000000800000780c */ /* 0x000fe40003f06070 */
[C---:B------:R-:W-:Y:S02]  /*7320*/  IADD3 R0, PT, PT, -R37.reuse, 0x13, RZ ;  /* 0x0000001325007810 */ /* 0x040fe40007ffe1ff */
[----:B------:R-:W-:Y:S02]  /*7330*/  IADD3 R4, PT, PT, -R37, 0xf, RZ ;  /* 0x0000000f25047810 */ /* 0x000fe40007ffe1ff */
[----:B------:R-:W-:Y:S01]  /*7340*/  SEL R30, R0, 0x12, P0 ;  /* 0x00000012001e7807 */ /* 0x000fe20000000000 */
[----:B------:R-:W-:-:S03]  /*7350*/  VIADD R0, R1, 0x10 ;  /* 0x0000001001007836 */ /* 0x000fc60000000000 */
[----:B------:R-:W-:-:S13]  /*7360*/  ISETP.GE.AND P0, PT, R4, R30, PT ;  /* 0x0000001e0400720c */ /* 0x000fda0003f06270 */
[----:B------:R-:W-:Y:S05]  /*7370*/  @P0 BRA `(.L_x_97) ;  /* 0x0000000000940947 */ /* 0x000fea0003800000 */
[----:B------:R-:W0:Y:S01]  /*7380*/  LDC.64 R20, c[0x0][0x358] ;  /* 0x0000d600ff147b82 */ /* 0x000e220000000a00 */
[C---:B------:R-:W-:Y:S01]  /*7390*/  SHF.L.U64.HI R5, R32.reuse, 0xb, R33 ;  /* 0x0000000b20057819 */ /* 0x040fe20000010221 */
[----:B------:R-:W-:Y:S01]  /*73a0*/  BSSY.RECONVERGENT B3, `(.L_x_98) ;  /* 0x0000021000037945 */ /* 0x000fe20003800200 */
[----:B------:R-:W-:Y:S01]  /*73b0*/  IMAD.SHL.U32 R31, R32, 0x800, RZ ;  /* 0x00000800201f7824 */ /* 0x000fe200078e00ff */
[----:B------:R-:W-:Y:S01]  /*73c0*/  IADD3 R10, PT, PT, RZ, -R37, -R30 ;  /* 0x80000025ff0a7210 */ /* 0x000fe20007ffe81e */
[----:B------:R-:W-:Y:S01]  /*73d0*/  IMAD.MOV.U32 R13, RZ, RZ, R4 ;  /* 0x000000ffff0d7224 */ /* 0x000fe200078e0004 */
[----:B------:R-:W-:Y:S01]  /*73e0*/  CS2R R34, SRZ ;  /* 0x0000000000227805 */ /* 0x000fe2000001ff00 */
[----:B------:R-:W-:Y:S01]  /*73f0*/  IMAD.MOV.U32 R11, RZ, RZ, RZ ;  /* 0x000000ffff0b7224 */ /* 0x000fe200078e00ff */
[----:B------:R-:W-:-:S07]  /*7400*/  LOP3.LUT R45, R5, 0x80000000, RZ, 0xfc, !PT ;  /* 0x80000000052d7812 */ /* 0x000fce00078efcff */
.L_x_99:
[----:B------:R-:W1:Y:S01]  /*7410*/  LDC.64 R4, c[0x4][0x28] ;  /* 0x01000a00ff047b82 */ /* 0x000e620000000a00 */
[----:B0-----:R-:W-:Y:S02]  /*7420*/  R2UR UR4, R20 ;  /* 0x00000000140472ca */ /* 0x001fe400000e0000 */
[----:B------:R-:W-:Y:S01]  /*7430*/  R2UR UR5, R21 ;  /* 0x00000000150572ca */ /* 0x000fe200000e0000 */
[----:B-1----:R-:W-:-:S12]  /*7440*/  IMAD.WIDE R4, R13, 0x8, R4 ;  /* 0x000000080d047825 */ /* 0x002fd800078e0204 */
[----:B------:R-:W2:Y:S01]  /*7450*/  LDG.E.64.CONSTANT R4, desc[UR4][R4.64] ;  /* 0x0000000404047981 */ /* 0x000ea2000c1e9b00 */
[----:B------:R-:W-:Y:S02]  /*7460*/  VIADD R10, R10, 0x1 ;  /* 0x000000010a0a7836 */ /* 0x000fe40000000000 */
[----:B------:R-:W-:Y:S02]  /*7470*/  VIADD R13, R13, 0x1 ;  /* 0x000000010d0d7836 */ /* 0x000fe40000000000 */
[----:B--2---:R-:W-:-:S04]  /*7480*/  IMAD.WIDE.U32 R8, P2, R4, R31, R34 ;  /* 0x0000001f04087225 */ /* 0x004fc80007840022 */
[----:B------:R-:W-:Y:S02]  /*7490*/  IMAD R15, R4, R45, RZ ;  /* 0x0000002d040f7224 */ /* 0x000fe400078e02ff */
[CC--:B------:R-:W-:Y:S02]  /*74a0*/  IMAD R32, R5.reuse, R31.reuse, RZ ;  /* 0x0000001f05207224 */ /* 0x0c0fe400078e02ff */
[----:B------:R-:W-:Y:S01]  /*74b0*/  IMAD.HI.U32 R35, R5, R31, RZ ;  /* 0x0000001f05237227 */ /* 0x000fe200078e00ff */
[----:B------:R-:W-:-:S03]  /*74c0*/  IADD3 R9, P0, PT, R15, R9, RZ ;  /* 0x000000090f097210 */ /* 0x000fc60007f1e0ff */
[----:B------:R-:W-:Y:S01]  /*74d0*/  IMAD R15, R11, 0x8, R0 ;  /* 0x000000080b0f7824 */ /* 0x000fe200078e0200 */
[----:B------:R-:W-:Y:S01]  /*74e0*/  IADD3 R9, P1, PT, R32, R9, RZ ;  /* 0x0000000920097210 */ /* 0x000fe20007f3e0ff */
[----:B------:R-:W-:-:S04]  /*74f0*/  IMAD.HI.U32 R32, R4, R45, RZ ;  /* 0x0000002d04207227 */ /* 0x000fc800078e00ff */
[----:B------:R-:W-:Y:S01]  /*7500*/  IMAD.X R4, RZ, RZ, R32, P2 ;  /* 0x000000ffff047224 */ /* 0x000fe200010e0620 */
[----:B------:R1:W-:Y:S01]  /*7510*/  STL.64 [R15], R8 ;  /* 0x000000080f007387 */ /* 0x0003e20000100a00 */
[----:B------:R-:W-:-:S03]  /*7520*/  IMAD.HI.U32 R32, R5, R45, RZ ;  /* 0x0000002d05207227 */ /* 0x000fc600078e00ff */
[----:B------:R-:W-:Y:S01]  /*7530*/  IADD3.X R4, P0, PT, R35, R4, RZ, P0, !PT ;  /* 0x0000000423047210 */ /* 0x000fe2000071e4ff */
[----:B------:R-:W-:Y:S02]  /*7540*/  IMAD R5, R5, R45, RZ ;  /* 0x0000002d05057224 */ /* 0x000fe400078e02ff */
[----:B------:R-:W-:-:S03]  /*7550*/  VIADD R11, R11, 0x1 ;  /* 0x000000010b0b7836 */ /* 0x000fc60000000000 */
[----:B------:R-:W-:Y:S01]  /*7560*/  IADD3.X R34, P1, PT, R5, R4, RZ, P1, !PT ;  /* 0x0000000405227210 */ /* 0x000fe20000f3e4ff */
[----:B------:R-:W-:Y:S01]  /*7570*/  IMAD.X R4, RZ, RZ, R32, P0 ;  /* 0x000000ffff047224 */ /* 0x000fe200000e0620 */
[----:B------:R-:W-:-:S03]  /*7580*/  ISETP.NE.AND P0, PT, R10, -0xf, PT ;  /* 0xfffffff10a00780c */ /* 0x000fc60003f05270 */
[----:B------:R-:W-:-:S10]  /*7590*/  IMAD.X R35, RZ, RZ, R4, P1 ;  /* 0x000000ffff237224 */ /* 0x000fd400008e0604 */
[----:B-1----:R-:W-:Y:S05]  /*75a0*/  @P0 BRA `(.L_x_99) ;  /* 0xfffffffc00980947 */ /* 0x002fea000383ffff */
[----:B------:R-:W-:Y:S05]  /*75b0*/  BSYNC.RECONVERGENT B3 ;  /* 0x0000000000037941 */ /* 0x000fea0003800200 */
.L_x_98:
[----:B------:R-:W-:-:S07]  /*75c0*/  IMAD.MOV.U32 R4, RZ, RZ, R30 ;  /* 0x000000ffff047224 */ /* 0x000fce00078e001e */
.L_x_97:
[----:B------:R-:W-:Y:S05]  /*75d0*/  BSYNC.RECONVERGENT B2 ;  /* 0x0000000000027941 */ /* 0x000fea0003800200 */
.L_x_96:
[----:B------:R-:W-:Y:S01]  /*75e0*/  LOP3.LUT P0, R45, R12, 0x3f, RZ, 0xc0, !PT ;  /* 0x0000003f0c2d7812 */ /* 0x000fe2000780c0ff */
[----:B------:R-:W-:-:S04]  /*75f0*/  IMAD.IADD R37, R37, 0x1, R4 ;  /* 0x0000000125257824 */ /* 0x000fc800078e0204 */
[----:B------:R-:W-:-:S05]  /*7600*/  IMAD.U32 R37, R37, 0x8, R0 ;  /* 0x0000000825257824 */ /* 0x000fca00078e0000 */
[----:B------:R0:W-:Y:S04]  /*7610*/  STL.64 [R37+-0x78], R34 ;  /* 0xffff882225007387 */ /* 0x0001e80000100a00 */
[----:B------:R-:W2:Y:S04]  /*7620*/  @P0 LDL.64 R12, [R1+0x18] ;  /* 0x00001800010c0983 */ /* 0x000ea80000100a00 */
[----:B------:R-:W3:Y:S04]  /*7630*/  LDL.64 R8, [R1+0x20] ;  /* 0x0000200001087983 */ /* 0x000ee80000100a00 */
[----:B------:R-:W4:Y:S01]  /*7640*/  LDL.64 R4, [R1+0x28] ;  /* 0x0000280001047983 */ /* 0x000f220000100a00 */
[----:B------:R-:W-:Y:S01]  /*7650*/  @P0 LOP3.LUT R0, R45, 0x3f, RZ, 0x3c, !PT ;  /* 0x0000003f2d000812 */ /* 0x000fe200078e3cff */
[----:B------:R-:W-:Y:S01]  /*7660*/  BSSY.RECONVERGENT B2, `(.L_x_100) ;  /* 0x0000034000027945 */ /* 0x000fe20003800200 */
[----:B--2---:R-:W-:-:S02]  /*7670*/  @P0 SHF.R.U64 R11, R12, 0x1, R13 ;  /* 0x000000010c0b0819 */ /* 0x004fc4000000120d */
[----:B------:R-:W-:Y:S02]  /*7680*/  @P0 SHF.R.U32.HI R13, RZ, 0x1, R13 ;  /* 0x00000001ff0d0819 */ /* 0x000fe4000001160d */
[CC--:B---3--:R-:W-:Y:S02]  /*7690*/  @P0 SHF.L.U32 R15, R8.reuse, R45.reuse, RZ ;  /* 0x0000002d080f0219 */ /* 0x0c8fe400000006ff */
[----:B------:R-:W-:Y:S02]  /*76a0*/  @P0 SHF.R.U64 R10, R11, R0, R13 ;  /* 0x000000000b0a0219 */ /* 0x000fe4000000120d */
[--C-:B------:R-:W-:Y:S02]  /*76b0*/  @P0 SHF.R.U32.HI R31, RZ, 0x1, R9.reuse ;  /* 0x00000001ff1f0819 */ /* 0x100fe40000011609 */
[C-C-:B------:R-:W-:Y:S02]  /*76c0*/  @P0 SHF.R.U64 R21, R8.reuse, 0x1, R9.reuse ;  /* 0x0000000108150819 */ /* 0x140fe40000001209 */
[----:B------:R-:W-:-:S02]  /*76d0*/  @P0 SHF.L.U64.HI R12, R8, R45, R9 ;  /* 0x0000002d080c0219 */ /* 0x000fc40000010209 */
[----:B------:R-:W-:Y:S02]  /*76e0*/  @P0 SHF.R.U32.HI R11, RZ, R0, R13 ;  /* 0x00000000ff0b0219 */ /* 0x000fe4000001160d */
[----:B------:R-:W-:Y:S02]  /*76f0*/  @P0 LOP3.LUT R8, R15, R10, RZ, 0xfc, !PT ;  /* 0x0000000a0f080212 */ /* 0x000fe400078efcff */
[----:B----4-:R-:W-:Y:S02]  /*7700*/  @P0 SHF.L.U32 R13, R4, R45, RZ ;  /* 0x0000002d040d0219 */ /* 0x010fe400000006ff */
[----:B------:R-:W-:Y:S02]  /*7710*/  @P0 SHF.R.U64 R20, R21, R0, R31 ;  /* 0x0000000015140219 */ /* 0x000fe4000000121f */
[----:B------:R-:W-:Y:S01]  /*7720*/  @P0 LOP3.LUT R9, R12, R11, RZ, 0xfc, !PT ;  /* 0x0000000b0c090212 */ /* 0x000fe200078efcff */
[----:B------:R-:W-:Y:S01]  /*7730*/  IMAD.SHL.U32 R12, R8, 0x4, RZ ;  /* 0x00000004080c7824 */ /* 0x000fe200078e00ff */
[----:B------:R-:W-:-:S02]  /*7740*/  @P0 SHF.L.U64.HI R11, R4, R45, R5 ;  /* 0x0000002d040b0219 */ /* 0x000fc40000010205 */
[----:B------:R-:W-:Y:S02]  /*7750*/  @P0 SHF.R.U32.HI R0, RZ, R0, R31 ;  /* 0x00000000ff000219 */ /* 0x000fe4000001161f */
[----:B------:R-:W-:Y:S02]  /*7760*/  @P0 LOP3.LUT R4, R13, R20, RZ, 0xfc, !PT ;  /* 0x000000140d040212 */ /* 0x000fe400078efcff */
[----:B------:R-:W-:Y:S02]  /*7770*/  SHF.L.U64.HI R21, R8, 0x2, R9 ;  /* 0x0000000208157819 */ /* 0x000fe40000010209 */
[----:B------:R-:W-:Y:S02]  /*7780*/  @P0 LOP3.LUT R5, R11, R0, RZ, 0xfc, !PT ;  /* 0x000000000b050212 */ /* 0x000fe400078efcff */
[----:B------:R-:W-:Y:S02]  /*7790*/  SHF.L.W.U32.HI R9, R9, 0x2, R4 ;  /* 0x0000000209097819 */ /* 0x000fe40000010e04 */
[----:B------:R-:W-:-:S02]  /*77a0*/  IADD3 RZ, P0, PT, RZ, -R12, RZ ;  /* 0x8000000cffff7210 */ /* 0x000fc40007f1e0ff */
[----:B------:R-:W-:Y:S02]  /*77b0*/  LOP3.LUT R0, RZ, R21, RZ, 0x33, !PT ;  /* 0x00000015ff007212 */ /* 0x000fe400078e33ff */
[----:B------:R-:W-:Y:S02]  /*77c0*/  SHF.L.W.U32.HI R4, R4, 0x2, R5 ;  /* 0x0000000204047819 */ /* 0x000fe40000010e05 */
[----:B------:R-:W-:Y:S02]  /*77d0*/  LOP3.LUT R8, RZ, R9, RZ, 0x33, !PT ;  /* 0x00000009ff087212 */ /* 0x000fe400078e33ff */
[----:B------:R-:W-:Y:S02]  /*77e0*/  IADD3.X R0, P0, PT, RZ, R0, RZ, P0, !PT ;  /* 0x00000000ff007210 */ /* 0x000fe4000071e4ff */
[----:B------:R-:W-:Y:S02]  /*77f0*/  LOP3.LUT R10, RZ, R4, RZ, 0x33, !PT ;  /* 0x00000004ff0a7212 */ /* 0x000fe400078e33ff */
[----:B------:R-:W-:-:S02]  /*7800*/  IADD3.X R8, P1, PT, RZ, R8, RZ, P0, !PT ;  /* 0x00000008ff087210 */ /* 0x000fc4000073e4ff */
[----:B------:R-:W-:-:S03]  /*7810*/  ISETP.GT.U32.AND P2, PT, R9, -0x1, PT ;  /* 0xffffffff0900780c */ /* 0x000fc60003f44070 */
[----:B------:R-:W-:Y:S01]  /*7820*/  IMAD.X R11, RZ, RZ, R10, P1 ;  /* 0x000000ffff0b7224 */ /* 0x000fe200008e060a */
[----:B------:R-:W-:-:S04]  /*7830*/  ISETP.GT.AND.EX P0, PT, R4, -0x1, PT, P2 ;  /* 0xffffffff0400780c */ /* 0x000fc80003f04320 */
[----:B------:R-:W-:Y:S02]  /*7840*/  SEL R15, R4, R11, P0 ;  /* 0x0000000b040f7207 */ /* 0x000fe40000000000 */
[----:B------:R-:W-:Y:S02]  /*7850*/  SEL R13, R9, R8, P0 ;  /* 0x00000008090d7207 */ /* 0x000fe40000000000 */
[----:B------:R-:W-:Y:S02]  /*7860*/  ISETP.NE.U32.AND P1, PT, R15, RZ, PT ;  /* 0x000000ff0f00720c */ /* 0x000fe40003f25070 */
[----:B------:R-:W-:Y:S02]  /*7870*/  SEL R11, R21, R0, P0 ;  /* 0x00000000150b7207 */ /* 0x000fe40000000000 */
[----:B------:R-:W-:Y:S01]  /*7880*/  SEL R8, R13, R15, !P1 ;  /* 0x0000000f0d087207 */ /* 0x000fe20004800000 */
[----:B------:R-:W-:-:S05]  /*7890*/  @!P0 IMAD.MOV R12, RZ, RZ, -R12 ;  /* 0x000000ffff0c8224 */ /* 0x000fca00078e0a0c */
[----:B------:R-:W1:Y:S02]  /*78a0*/  FLO.U32 R8, R8 ;  /* 0x0000000800087300 */ /* 0x000e6400000e0000 */
[C---:B-1----:R-:W-:Y:S02]  /*78b0*/  IADD3 R9, PT, PT, -R8.reuse, 0x1f, RZ ;  /* 0x0000001f08097810 */ /* 0x042fe40007ffe1ff */
[----:B------:R-:W-:-:S03]  /*78c0*/  IADD3 R10, PT, PT, -R8, 0x3f, RZ ;  /* 0x0000003f080a7810 */ /* 0x000fc60007ffe1ff */
[----:B------:R-:W-:-:S05]  /*78d0*/  @P1 IMAD.MOV R10, RZ, RZ, R9 ;  /* 0x000000ffff0a1224 */ /* 0x000fca00078e0209 */
[----:B------:R-:W-:-:S13]  /*78e0*/  ISETP.NE.AND P1, PT, R10, RZ, PT ;  /* 0x000000ff0a00720c */ /* 0x000fda0003f25270 */
[----:B0-----:R-:W-:Y:S05]  /*78f0*/  @!P1 BRA `(.L_x_101) ;  /* 0x0000000000289947 */ /* 0x001fea0003800000 */
[----:B------:R-:W-:Y:S02]  /*7900*/  LOP3.LUT R0, R10, 0x3f, RZ, 0xc0, !PT ;  /* 0x0000003f0a007812 */ /* 0x000fe400078ec0ff */
[--C-:B------:R-:W-:Y:S02]  /*7910*/  SHF.R.U64 R9, R12, 0x1, R11.reuse ;  /* 0x000000010c097819 */ /* 0x100fe4000000120b */
[----:B------:R-:W-:Y:S02]  /*7920*/  SHF.R.U32.HI R11, RZ, 0x1, R11 ;  /* 0x00000001ff0b7819 */ /* 0x000fe4000001160b */
[----:B------:R-:W-:Y:S02]  /*7930*/  LOP3.LUT R8, R10, 0x3f, RZ, 0xc, !PT ;  /* 0x0000003f0a087812 */ /* 0x000fe400078e0cff */
[CC--:B------:R-:W-:Y:S02]  /*7940*/  SHF.L.U64.HI R15, R13.reuse, R0.reuse, R15 ;  /* 0x000000000d0f7219 */ /* 0x0c0fe4000001020f */
[----:B------:R-:W-:-:S02]  /*7950*/  SHF.L.U32 R13, R13, R0, RZ ;  /* 0x000000000d0d7219 */ /* 0x000fc400000006ff */
[-CC-:B------:R-:W-:Y:S02]  /*7960*/  SHF.R.U64 R0, R9, R8.reuse, R11.reuse ;  /* 0x0000000809007219 */ /* 0x180fe4000000120b */
[----:B------:R-:W-:Y:S02]  /*7970*/  SHF.R.U32.HI R8, RZ, R8, R11 ;  /* 0x00000008ff087219 */ /* 0x000fe4000001160b */
[----:B------:R-:W-:Y:S02]  /*7980*/  LOP3.LUT R13, R13, R0, RZ, 0xfc, !PT ;  /* 0x000000000d0d7212 */ /* 0x000fe400078efcff */
[----:B------:R-:W-:-:S07]  /*7990*/  LOP3.LUT R15, R15, R8, RZ, 0xfc, !PT ;  /* 0x000000080f0f7212 */ /* 0x000fce00078efcff */
.L_x_101:
[----:B------:R-:W-:Y:S05]  /*79a0*/  BSYNC.RECONVERGENT B2 ;  /* 0x0000000000027941 */ /* 0x000fea0003800200 */
.L_x_100:
[----:B------:R-:W-:-:S04]  /*79b0*/  IMAD.WIDE.U32 R20, R13, 0x2168c235, RZ ;  /* 0x2168c2350d147825 */ /* 0x000fc800078e00ff */
[----:B------:R-:W-:Y:S01]  /*79c0*/  IMAD.MOV.U32 R8, RZ, RZ, R21 ;  /* 0x000000ffff087224 */ /* 0x000fe200078e0015 */
[----:B------:R-:W-:Y:S01]  /*79d0*/  IADD3 RZ, P1, PT, R20, R20, RZ ;  /* 0x0000001414ff7210 */ /* 0x000fe20007f3e0ff */
[----:B------:R-:W-:Y:S02]  /*79e0*/  IMAD.MOV.U32 R9, RZ, RZ, RZ ;  /* 0x000000ffff097224 */ /* 0x000fe400078e00ff */
[----:B------:R-:W-:-:S04]  /*79f0*/  IMAD.HI.U32 R0, R15, -0x36f0255e, RZ ;  /* 0xc90fdaa20f007827 */ /* 0x000fc800078e00ff */
[----:B------:R-:W-:-:S04]  /*7a00*/  IMAD.WIDE.U32 R8, R13, -0x36f0255e, R8 ;  /* 0xc90fdaa20d087825 */ /* 0x000fc800078e0008 */
[----:B------:R-:W-:-:S04]  /*7a10*/  IMAD.WIDE.U32 R8, P2, R15, 0x2168c235, R8 ;  /* 0x2168c2350f087825 */ /* 0x000fc80007840008 */
[----:B------:R-:W-:Y:S01]  /*7a20*/  IMAD R15, R15, -0x36f0255e, RZ ;  /* 0xc90fdaa20f0f7824 */ /* 0x000fe200078e02ff */
[----:B------:R-:W-:Y:S01]  /*7a30*/  IADD3.X RZ, P1, PT, R8, R8, RZ, P1, !PT ;  /* 0x0000000808ff7210 */ /* 0x000fe20000f3e4ff */
[----:B------:R-:W-:-:S03]  /*7a40*/  IMAD.X R0, RZ, RZ, R0, P2 ;  /* 0x000000ffff007224 */ /* 0x000fc600010e0600 */
[----:B------:R-:W-:-:S04]  /*7a50*/  IADD3 R9, P2, PT, R15, R9, RZ ;  /* 0x000000090f097210 */ /* 0x000fc80007f5e0ff */
[C---:B------:R-:W-:Y:S01]  /*7a60*/  ISETP.GT.U32.AND P3, PT, R9.reuse, RZ, PT ;  /* 0x000000ff0900720c */ /* 0x040fe20003f64070 */
[----:B------:R-:W-:Y:S01]  /*7a70*/  IMAD.X R0, RZ, RZ, R0, P2 ;  /* 0x000000ffff007224 */ /* 0x000fe200010e0600 */
[----:B------:R-:W-:-:S04]  /*7a80*/  IADD3.X R8, P2, PT, R9, R9, RZ, P1, !PT ;  /* 0x0000000909087210 */ /* 0x000fc80000f5e4ff */
[C---:B------:R-:W-:Y:S01]  /*7a90*/  ISETP.GT.AND.EX P1, PT, R0.reuse, RZ, PT, P3 ;  /* 0x000000ff0000720c */ /* 0x040fe20003f24330 */
[----:B------:R-:W-:-:S03]  /*7aa0*/  IMAD.X R11, R0, 0x1, R0, P2 ;  /* 0x00000001000b7824 */ /* 0x000fc600010e0600 */
[----:B------:R-:W-:Y:S02]  /*7ab0*/  SEL R8, R8, R9, P1 ;  /* 0x0000000908087207 */ /* 0x000fe40000800000 */
[----:B------:R-:W-:Y:S02]  /*7ac0*/  SEL R9, R11, R0, P1 ;  /* 0x000000000b097207 */ /* 0x000fe40000800000 */
[----:B------:R-:W-:Y:S02]  /*7ad0*/  IADD3 R8, P2, PT, R8, 0x1, RZ ;  /* 0x0000000108087810 */ /* 0x000fe40007f5e0ff */
[----:B------:R-:W-:Y:S02]  /*7ae0*/  SEL R11, RZ, 0xffffffff, !P1 ;  /* 0xffffffffff0b7807 */ /* 0x000fe40004800000 */
[----:B------:R-:W-:Y:S01]  /*7af0*/  LOP3.LUT P1, R33, R33, 0x80000000, RZ, 0xc0, !PT ;  /* 0x8000000021217812 */ /* 0x000fe2000782c0ff */
[----:B------:R-:W-:Y:S02]  /*7b00*/  IMAD.X R9, RZ, RZ, R9, P2 ;  /* 0x000000ffff097224 */ /* 0x000fe400010e0609 */
[----:B------:R-:W-:Y:S01]  /*7b10*/  IMAD.IADD R0, R11, 0x1, -R10 ;  /* 0x000000010b007824 */ /* 0x000fe200078e0a0a */
[----:B------:R-:W-:-:S02]  /*7b20*/  SHF.R.U32.HI R11, RZ, 0x1e, R5 ;  /* 0x0000001eff0b7819 */ /* 0x000fc40000011605 */
[----:B------:R-:W-:Y:S01]  /*7b30*/  SHF.R.U64 R8, R8, 0xa, R9 ;  /* 0x0000000a08087819 */ /* 0x000fe20000001209 */
[----:B------:R-:W-:Y:S01]  /*7b40*/  IMAD.SHL.U32 R0, R0, 0x100000, RZ ;  /* 0x0010000000007824 */ /* 0x000fe200078e00ff */
[----:B------:R-:W-:Y:S02]  /*7b50*/  LEA.HI R4, R4, R11, RZ, 0x1 ;  /* 0x0000000b04047211 */ /* 0x000fe400078f08ff */
[----:B------:R-:W-:Y:S02]  /*7b60*/  IADD3 R8, P2, PT, R8, 0x1, RZ ;  /* 0x0000000108087810 */ /* 0x000fe40007f5e0ff */
[----:B------:R-:W-:Y:S01]  /*7b70*/  @!P0 LOP3.LUT R33, R33, 0x80000000, RZ, 0x3c, !PT ;  /* 0x8000000021218812 */ /* 0x000fe200078e3cff */
[----:B------:R-:W-:Y:S01]  /*7b80*/  @P1 IMAD.MOV R4, RZ, RZ, -R4 ;  /* 0x000000ffff041224 */ /* 0x000fe200078e0a04 */
[----:B------:R-:W-:-:S04]  /*7b90*/  LEA.HI.X R9, R9, RZ, RZ, 0x16, P2 ;  /* 0x000000ff09097211 */ /* 0x000fc800010fb4ff */
[--C-:B------:R-:W-:Y:S02]  /*7ba0*/  SHF.R.U64 R8, R8, 0x1, R9.reuse ;  /* 0x0000000108087819 */ /* 0x100fe40000001209 */
[----:B------:R-:W-:Y:S02]  /*7bb0*/  SHF.R.U32.HI R5, RZ, 0x1, R9 ;  /* 0x00000001ff057819 */ /* 0x000fe40000011609 */
[----:B------:R-:W-:-:S04]  /*7bc0*/  IADD3 R32, P2, P3, RZ, RZ, R8 ;  /* 0x000000ffff207210 */ /* 0x000fc80007b5e008 */
[----:B------:R-:W-:-:S04]  /*7bd0*/  IADD3.X R0, PT, PT, R0, 0x3fe00000, R5, P2, P3 ;  /* 0x3fe0000000007810 */ /* 0x000fc800017e6405 */
[----:B------:R-:W-:-:S07]  /*7be0*/  LOP3.LUT R33, R0, R33, RZ, 0xfc, !PT ;  /* 0x0000002100217212 */ /* 0x000fce00078efcff */
.L_x_95:
[----:B------:R-:W-:Y:S02]  /*7bf0*/  IMAD.MOV.U32 R15, RZ, RZ, 0x0 ;  /* 0x00000000ff0f7424 */ /* 0x000fe400078e00ff */
[----:B------:R-:W-:Y:S02]  /*7c00*/  IMAD.MOV.U32 R0, RZ, RZ, R4 ;  /* 0x000000ffff007224 */ /* 0x000fe400078e0004 */
[----:B------:R-:W-:Y:S02]  /*7c10*/  IMAD.MOV.U32 R44, RZ, RZ, R32 ;  /* 0x000000ffff2c7224 */ /* 0x000fe400078e0020 */
[----:B------:R-:W-:Y:S01]  /*7c20*/  IMAD.MOV.U32 R45, RZ, RZ, R33 ;  /* 0x000000ffff2d7224 */ /* 0x000fe200078e0021 */
[----:B------:R-:W-:Y:S06]  /*7c30*/  RET.REL.NODEC R14 `(likelihood_kernelProxy) ;  /* 0xffffff800ef07950 */ /* 0x000fec0003c3ffff */
.L_x_102:
[----:B------:R-:W-:-:S00]  /*7c40*/  BRA `(.L_x_102) ;  /* 0xfffffffc00fc7947 */ /* 0x000fc0000383ffff */
[----:B------:R-:W-:-:S00]  /*7c50*/  NOP ;  /* 0x0000000000007918 */ /* 0x000fc00000000000 */
        /* <DEDUP_REMOVED lines=10> */
.L_x_173:


//--------------------- .text.sum_kernelProxy     --------------------------
	.section	.text.sum_kernelProxy,"ax",@progbits
	.align	128
        .global         sum_kernelProxy
        .type           sum_kernelProxy,@function
        .size           sum_kernelProxy,(.L_x_177 - sum_kernelProxy)
        .other          sum_kernelProxy,@"STO_CUDA_ENTRY STV_DEFAULT"
sum_kernelProxy:
.text.sum_kernelProxy:
        /* <DEDUP_REMOVED lines=10> */
[----:B---3--:R-:W-:-:S13]  /*00a0*/  LOP3.LUT P0, RZ, R3, RZ, R18, 0xfa, !PT ;  /* 0x000000ff03ff7212 */ /* 0x008fda000780fa12 */
[----:B------:R-:W-:Y:S05]  /*00b0*/  @P0 BRA `(.L_x_103) ;  /* 0x00000000005c0947 */ /* 0x000fea0003800000 */
[----:B------:R-:W0:Y:S01]  /*00c0*/  S2R R9, SR_VIRTUALSMID ;  /* 0x0000000000097919 */ /* 0x000e220000004300 */
[----:B------:R-:W0:Y:S01]  /*00d0*/  LDCU UR4, c[0x0][0x390] ;  /* 0x00007200ff0477ac */ /* 0x000e220008000800 */
[----:B------:R-:W1:Y:S01]  /*00e0*/  S2UR UR5, SR_CgaCtaId ;  /* 0x00000000000579c3 */ /* 0x000e620000008800 */
[----:B------:R-:W-:Y:S01]  /*00f0*/  IMAD.MOV.U32 R0, RZ, RZ, 0x1 ;  /* 0x00000001ff007424 */ /* 0x000fe200078e00ff */
[----:B------:R-:W2:Y:S01]  /*0100*/  LDCU UR6, c[0x0][0x38c] ;  /* 0x00007180ff0677ac */ /* 0x000ea20008000800 */
[C---:B0-----:R-:W-:Y:S01]  /*0110*/  ISETP.GE.AND P0, PT, R9.reuse, UR4, PT ;  /* 0x0000000409007c0c */ /* 0x041fe2000bf06270 */
[----:B------:R-:W-:Y:S02]  /*0120*/  UMOV UR4, 0x400 ;  /* 0x0000040000047882 */ /* 0x000fe40000000000 */
[----:B-1----:R-:W-:Y:S01]  /*0130*/  ULEA UR4, UR5, UR4, 0x18 ;  /* 0x0000000405047291 */ /* 0x002fe2000f8ec0ff */
[----:B--2---:R-:W-:-:S08]  /*0140*/  ISETP.GE.AND P0, PT, R9, UR6, !P0 ;  /* 0x0000000609007c0c */ /* 0x004fd0000c706270 */
[----:B------:R-:W-:Y:S05]  /*0150*/  STS.U8 [UR4], RZ ;  /* 0x000000ffff007988 */ /* 0x000fea0008000004 */
        /* <DEDUP_REMOVED lines=8> */
[----:B0-----:R-:W-:Y:S01]  /*01e0*/  IMAD.U32 R4, RZ, RZ, UR4 ;  /* 0x00000004ff047e24 */ /* 0x001fe2000f8e00ff */
[----:B------:R-:W-:Y:S01]  /*01f0*/  MOV R5, UR5 ;  /* 0x0000000500057c02 */ /* 0x000fe20008000f00 */
[----:B-1----:R2:W-:Y:S06]  /*0200*/  STL.64 [R1], R8 ;  /* 0x0000000801007387 */ /* 0x0025ec0000100a00 */
[----:B------:R-:W-:-:S07]  /*0210*/  LEPC R20, `(.L_x_103) ;  /* 0x000000001014794e */ /* 0x000fce0000000000 */
[----:B--23--:R-:W-:Y:S05]  /*0220*/  CALL.ABS.NOINC R2 ;  /* 0x0000000002007343 */ /* 0x00cfea0003c00000 */
.L_x_103:
        /* <DEDUP_REMOVED lines=13> */
[----:B------:R-:W1:Y:S01]  /*0300*/  LDCU.64 UR38, c[0x0][0x380] ;  /* 0x00007000ff2677ac */ /* 0x000e620008000a00 */
[----:B------:R-:W2:Y:S01]  /*0310*/  LDCU UR40, c[0x0][0x394] ;  /* 0x00007280ff2877ac */ /* 0x000ea20008000800 */
[----:B------:R-:W3:Y:S01]  /*0320*/  LDCU UR42, c[0x0][0x360] ;  /* 0x00006c00ff2a77ac */ /* 0x000ee20008000800 */
[----:B------:R-:W4:Y:S01]  /*0330*/  LDCU.64 UR36, c[0x0][0x358] ;  /* 0x00006b00ff2477ac */ /* 0x000f220008000a00 */
[----:B0-----:R-:W0:Y:S01]  /*0340*/  I2F.F64 R2, UR4 ;  /* 0x0000000400027d12 */ /* 0x001e220008201c00 */
[----:B------:R-:W2:Y:S01]  /*0350*/  LDCU UR4, c[0x0][0x398] ;  /* 0x00007300ff0477ac */ /* 0x000ea20008000800 */
[----:B-1----:R-:W-:-:S04]  /*0360*/  UIADD3 UR38, UP0, UPT, UR38, 0x40, URZ ;  /* 0x0000004026267890 */ /* 0x002fc8000ff1e0ff */
[----:B------:R-:W-:Y:S01]  /*0370*/  UIADD3.X UR39, UPT, UPT, URZ, UR39, URZ, UP0, !UPT ;  /* 0x00000027ff277290 */ /* 0x000fe200087fe4ff */
[----:B0-----:R-:W-:Y:S01]  /*0380*/  DMUL R4, R2, 0.001953125 ;  /* 0x3f60000002047828 */ /* 0x001fe20000000000 */
[----:B------:R-:W0:Y:S01]  /*0390*/  S2R R2, SR_CTAID.X ;  /* 0x0000000000027919 */ /* 0x000e220000002500 */
[----:B--2---:R-:W-:-:S08]  /*03a0*/  UIMAD UR40, UR40, UR4, URZ ;  /* 0x00000004282872a4 */ /* 0x004fd0000f8e02ff */
[----:B------:R-:W1:Y:S02]  /*03b0*/  F2I.F64.CEIL R4, R4 ;  /* 0x0000000400047311 */ /* 0x000e640000309100 */
[----:B-1----:R-:W-:-:S13]  /*03c0*/  R2UR UR41, R4 ;  /* 0x00000000042972ca */ /* 0x002fda00000e0000 */
[----:B------:R-:W-:Y:S02]  /*03d0*/  ULOP3.LUT UR43, UR41, 0x7, URZ, 0xc0, !UPT ;  /* 0x00000007292b7892 */ /* 0x000fe4000f8ec0ff */
[----:B------:R-:W-:Y:S02]  /*03e0*/  ULOP3.LUT UR44, UR41, 0x7ffffff0, URZ, 0xc0, !UPT ;  /* 0x7ffffff0292c7892 */ /* 0x000fe4000f8ec0ff */
[----:B------:R-:W-:Y:S02]  /*03f0*/  ULOP3.LUT UR45, UR41, 0x3, URZ, 0xc0, !UPT ;  /* 0x00000003292d7892 */ /* 0x000fe4000f8ec0ff */
[----:B------:R-:W-:Y:S02]  /*0400*/  UIADD3 UR46, UPT, UPT, UR43, -0x1, URZ ;  /* 0xffffffff2b2e7890 */ /* 0x000fe4000fffe0ff */
[----:B0--34-:R-:W-:-:S12]  /*0410*/  UIADD3 UR47, UPT, UPT, -UR44, URZ, URZ ;  /* 0x000000ff2c2f7290 */ /* 0x019fd8000fffe1ff */
.L_x_117:
[----:B0-----:R-:W0:Y:S01]  /*0420*/  S2R R0, SR_TID.Y ;  /* 0x0000000000007919 */ /* 0x001e220000002200 */
[----:B------:R-:W0:Y:S02]  /*0430*/  S2R R3, SR_TID.Z ;  /* 0x0000000000037919 */ /* 0x000e240000002300 */
[----:B0-----:R-:W-:-:S04]  /*0440*/  LOP3.LUT R3, R0, R3, RZ, 0xfc, !PT ;  /* 0x0000000300037212 */ /* 0x001fc800078efcff */
[----:B------:R-:W-:-:S04]  /*0450*/  LOP3.LUT R19, R3, RZ, R18, 0xfa, !PT ;  /* 0x000000ff03137212 */ /* 0x000fc800078efa12 */
[----:B------:R-:W-:-:S04]  /*0460*/  ISETP.NE.AND P0, PT, R19, RZ, PT ;  /* 0x000000ff1300720c */ /* 0x000fc80003f05270 */
[----:B------:R-:W-:-:S09]  /*0470*/  P2R R0, PR, RZ, 0x1 ;  /* 0x00000001ff007803 */ /* 0x000fd20000000000 */
[----:B------:R-:W-:Y:S05]  /*0480*/  @P0 BRA `(.L_x_104) ;  /* 0x00000000008c0947 */ /* 0x000fea0003800000 */
[----:B------:R-:W0:Y:S01]  /*0490*/  S2R R3, SR_LANEID ;  /* 0x0000000000037919 */ /* 0x000e220000000000 */
[----:B------:R-:W-:Y:S01]  /*04a0*/  VOTEU.ANY UR4, UPT, PT ;  /* 0x0000000000047886 */ /* 0x000fe200038e0100 */
[----:B------:R-:W1:Y:S01]  /*04b0*/  LDC.64 R4, c[0x4][0x8] ;  /* 0x01000200ff047b82 */ /* 0x000e620000000a00 */
[----:B------:R-:W-:Y:S07]  /*04c0*/  FLO.U32 R6, UR4 ;  /* 0x0000000400067d00 */ /* 0x000fee00080e0000 */
[----:B------:R-:W2:Y:S01]  /*04d0*/  S2UR UR5, SR_CgaCtaId ;  /* 0x00000000000579c3 */ /* 0x000ea20000008800 */
[----:B------:R-:W3:Y:S01]  /*04e0*/  POPC R0, UR4 ;  /* 0x0000000400007d09 */ /* 0x000ee20008000000 */
[----:B------:R-:W-:Y:S01]  /*04f0*/  MOV R8, 0x0 ;  /* 0x0000000000087802 */ /* 0x000fe20000000f00 */
[----:B------:R-:W4:Y:S01]  /*0500*/  LDCU.64 UR6, c[0x4][0x18] ;  /* 0x01000300ff0677ac */ /* 0x000f220008000a00 */
[----:B---3--:R-:W-:Y:S01]  /*0510*/  IMAD R7, R0, 0xa, RZ ;  /* 0x0000000a00077824 */ /* 0x008fe200078e02ff */
[----:B0-----:R-:W-:-:S13]  /*0520*/  ISETP.EQ.U32.AND P0, PT, R6, R3, PT ;  /* 0x000000030600720c */ /* 0x001fda0003f02070 */
[----:B-1----:R4:W3:Y:S01]  /*0530*/  @P0 ATOMG.E.ADD.STRONG.GPU PT, R5, desc[UR36][R4.64], R7 ;  /* 0x80000007040509a8 */ /* 0x0028e200081ef124 */
[----:B------:R-:W0:Y:S01]  /*0540*/  LDC.64 R8, c[0x4][R8] ;  /* 0x0100000008087b82 */ /* 0x000e220000000a00 */
[----:B------:R-:W1:Y:S01]  /*0550*/  S2R R0, SR_LTMASK ;  /* 0x0000000000007919 */ /* 0x000e620000003900 */
[----:B----4-:R-:W-:Y:S02]  /*0560*/  IMAD.U32 R4, RZ, RZ, UR6 ;  /* 0x00000006ff047e24 */ /* 0x010fe4000f8e00ff */
[----:B------:R-:W-:Y:S01]  /*0570*/  IMAD.MOV.U32 R7, RZ, RZ, R16 ;  /* 0x000000ffff077224 */ /* 0x000fe200078e0010 */
[----:B-1----:R-:W-:Y:S01]  /*0580*/  LOP3.LUT R0, R0, UR4, RZ, 0xc0, !PT ;  /* 0x0000000400007c12 */ /* 0x002fe2000f8ec0ff */
[----:B------:R-:W-:Y:S02]  /*0590*/  UMOV UR4, 0x400 ;  /* 0x0000040000047882 */ /* 0x000fe40000000000 */
[----:B--2---:R-:W-:-:S03]  /*05a0*/  ULEA UR4, UR5, UR4, 0x18 ;  /* 0x0000000405047291 */ /* 0x004fc6000f8ec0ff */
[----:B------:R-:W1:Y:S01]  /*05b0*/  POPC R0, R0 ;  /* 0x0000000000007309 */ /* 0x000e620000000000 */
[----:B---3--:R2:W1:Y:S02]  /*05c0*/  SHFL.IDX PT, R3, R5, R6, 0x1f ;  /* 0x00001f0605037589 */ /* 0x00846400000e0000 */
[----:B--2---:R-:W-:Y:S01]  /*05d0*/  IMAD.U32 R5, RZ, RZ, UR7 ;  /* 0x00000007ff057e24 */ /* 0x004fe2000f8e00ff */
[----:B------:R-:W-:Y:S01]  /*05e0*/  MOV R6, R17 ;  /* 0x0000001100067202 */ /* 0x000fe20000000f00 */
[----:B-1----:R-:W-:-:S05]  /*05f0*/  IMAD R3, R0, 0xa, R3 ;  /* 0x0000000a00037824 */ /* 0x002fca00078e0203 */
[----:B------:R1:W-:Y:S04]  /*0600*/  STS [UR4+0x4], R3 ;  /* 0x00000403ff007988 */ /* 0x0003e80008000804 */
[----:B0-----:R1:W-:Y:S02]  /*0610*/  STL.64 [R1], R2 ;  /* 0x0000000201007387 */ /* 0x0013e40000100a00 */
[----:B------:R-:W-:-:S07]  /*0620*/  LEPC R20, `(.L_x_105) ;  /* 0x000000001014794e */ /* 0x000fce0000000000 */
[----:B-1----:R-:W-:Y:S05]  /*0630*/  CALL.ABS.NOINC R8 ;  /* 0x0000000008007343 */ /* 0x002fea0003c00000 */
.L_x_105:
        /* <DEDUP_REMOVED lines=8> */
.L_x_104:
        /* <DEDUP_REMOVED lines=8> */
[----:B------:R-:W0:Y:S01]  /*0740*/  LDS R23, [UR4+0x4] ;  /* 0x00000404ff177984 */ /* 0x000e220008000800 */
[----:B------:R-:W0:Y:S02]  /*0750*/  LDC R22, c[0x0][0x3a0] ;  /* 0x0000e800ff167b82 */ /* 0x000e240000000800 */
[----:B0-----:R-:W-:-:S13]  /*0760*/  ISETP.GE.AND P0, PT, R23, R22, PT ;  /* 0x000000161700720c */ /* 0x001fda0003f06270 */
[----:B------:R-:W-:Y:S05]  /*0770*/  @P0 BRA `(.L_x_106) ;  /* 0x0000000c000c0947 */ /* 0x000fea0003800000 */
[----:B------:R-:W-:-:S07]  /*0780*/  VIADDMNMX R22, R23, 0xa, R22, PT ;  /* 0x0000000a17167846 */ /* 0x000fce0003800116 */
.L_x_116:
[----:B0-----:R-:W0:Y:S01]  /*0790*/  LDCU UR4, c[0x0][0x394] ;  /* 0x00007280ff0477ac */ /* 0x001e220008000800 */
[----:B------:R-:W-:Y:S01]  /*07a0*/  ISETP.NE.AND P3, PT, R19, RZ, PT ;  /* 0x000000ff1300720c */ /* 0x000fe20003f65270 */
[----:B------:R-:W-:Y:S01]  /*07b0*/  BSSY.RECONVERGENT B6, `(.L_x_107) ;  /* 0x0000047000067945 */ /* 0x000fe20003800200 */
[----:B0-----:R-:W0:Y:S01]  /*07c0*/  I2F.U32.RP R3, UR4 ;  /* 0x0000000400037d06 */ /* 0x001e220008209000 */
[----:B------:R-:W-:-:S07]  /*07d0*/  ISETP.NE.U32.AND P2, PT, RZ, UR4, PT ;  /* 0x00000004ff007c0c */ /* 0x000fce000bf45070 */
[----:B0-----:R-:W0:Y:S02]  /*07e0*/  MUFU.RCP R3, R3 ;  /* 0x0000000300037308 */ /* 0x001e240000001000 */
[----:B0-----:R-:W-:Y:S01]  /*07f0*/  VIADD R4, R3, 0xffffffe ;  /* 0x0ffffffe03047836 */ /* 0x001fe20000000000 */
[----:B------:R-:W-:-:S05]  /*0800*/  LOP3.LUT R3, RZ, UR4, RZ, 0x33, !PT ;  /* 0x00000004ff037c12 */ /* 0x000fca000f8e33ff */
[----:B------:R0:W1:Y:S02]  /*0810*/  F2I.FTZ.U32.TRUNC.NTZ R5, R4 ;  /* 0x0000000400057305 */ /* 0x000064000021f000 */
[----:B0-----:R-:W-:Y:S02]  /*0820*/  HFMA2 R4, -RZ, RZ, 0, 0 ;  /* 0x00000000ff047431 */ /* 0x001fe400000001ff */
[----:B-1----:R-:W-:-:S04]  /*0830*/  IMAD.MOV R7, RZ, RZ, -R5 ;  /* 0x000000ffff077224 */ /* 0x002fc800078e0a05 */
        /* <DEDUP_REMOVED lines=11> */
[----:B------:R-:W0:Y:S01]  /*08f0*/  LDCU UR4, c[0x0][0x398] ;  /* 0x00007300ff0477ac */ /* 0x000e220008000800 */
[----:B------:R-:W1:Y:S01]  /*0900*/  I2F.U32.RP R9, UR40 ;  /* 0x0000002800097d06 */ /* 0x000e620008209000 */
[----:B------:R-:W-:Y:S01]  /*0910*/  @P0 VIADD R0, R0, 0x1 ;  /* 0x0000000100000836 */ /* 0x000fe20000000000 */
[----:B------:R-:W-:Y:S01]  /*0920*/  ISETP.NE.U32.AND P4, PT, RZ, UR40, PT ;  /* 0x00000028ff007c0c */ /* 0x000fe2000bf85070 */
[----:B------:R-:W-:Y:S01]  /*0930*/  IMAD R11, RZ, RZ, -UR40 ;  /* 0x80000028ff0b7e24 */ /* 0x000fe2000f8e02ff */
[----:B------:R-:W-:Y:S02]  /*0940*/  MOV R12, 0x0 ;  /* 0x00000000000c7802 */ /* 0x000fe40000000f00 */
[----:B------:R-:W-:-:S04]  /*0950*/  @P1 IADD3 R0, PT, PT, R0, 0x1, RZ ;  /* 0x0000000100001810 */ /* 0x000fc80007ffe0ff */
[----:B------:R-:W-:Y:S01]  /*0960*/  SEL R0, R3, R0, !P2 ;  /* 0x0000000003007207 */ /* 0x000fe20005000000 */
[----:B------:R-:W2:Y:S01]  /*0970*/  LDC.64 R12, c[0x4][R12] ;  /* 0x010000000c0c7b82 */ /* 0x000ea20000000a00 */
[----:B-1----:R-:W1:Y:S01]  /*0980*/  MUFU.RCP R9, R9 ;  /* 0x0000000900097308 */ /* 0x002e620000001000 */
[----:B0-----:R-:W-:-:S07]  /*0990*/  ISETP.NE.U32.AND P2, PT, RZ, UR4, PT ;  /* 0x00000004ff007c0c */ /* 0x001fce000bf45070 */
[----:B------:R-:W0:Y:S01]  /*09a0*/  I2F.U32.RP R8, UR4 ;  /* 0x0000000400087d06 */ /* 0x000e220008209000 */
[----:B-1----:R-:W-:-:S07]  /*09b0*/  IADD3 R6, PT, PT, R9, 0xffffffe, RZ ;  /* 0x0ffffffe09067810 */ /* 0x002fce0007ffe0ff */
[----:B------:R1:W3:Y:S08]  /*09c0*/  F2I.FTZ.U32.TRUNC.NTZ R7, R6 ;  /* 0x0000000600077305 */ /* 0x0002f0000021f000 */
[----:B0-----:R-:W0:Y:S01]  /*09d0*/  MUFU.RCP R8, R8 ;  /* 0x0000000800087308 */ /* 0x001e220000001000 */
[----:B-1----:R-:W-:Y:S02]  /*09e0*/  IMAD.MOV.U32 R6, RZ, RZ, RZ ;  /* 0x000000ffff067224 */ /* 0x002fe400078e00ff */
[----:B---3--:R-:W-:-:S02]  /*09f0*/  IMAD R11, R11, R7, RZ ;  /* 0x000000070b0b7224 */ /* 0x008fc400078e02ff */
[----:B0-----:R-:W-:Y:S02]  /*0a00*/  VIADD R4, R8, 0xffffffe ;  /* 0x0ffffffe08047836 */ /* 0x001fe40000000000 */
[----:B------:R-:W-:Y:S02]  /*0a10*/  IMAD.HI.U32 R8, R7, R11, R6 ;  /* 0x0000000b07087227 */ /* 0x000fe400078e0006 */
[----:B------:R0:W1:Y:S02]  /*0a20*/  F2I.FTZ.U32.TRUNC.NTZ R5, R4 ;  /* 0x0000000400057305 */ /* 0x000064000021f000 */
[----:B------:R-:W-:Y:S02]  /*0a30*/  IMAD.MOV.U32 R6, RZ, RZ, R17 ;  /* 0x000000ffff067224 */ /* 0x000fe400078e0011 */
[----:B------:R-:W-:-:S04]  /*0a40*/  IMAD.HI.U32 R11, R8, R23, RZ ;  /* 0x00000017080b7227 */ /* 0x000fc800078e00ff */
[----:B------:R-:W-:Y:S02]  /*0a50*/  IMAD.MOV.U32 R8, RZ, RZ, R2 ;  /* 0x000000ffff087224 */ /* 0x000fe400078e0002 */
[----:B0-----:R-:W-:Y:S02]  /*0a60*/  IMAD.MOV.U32 R4, RZ, RZ, RZ ;  /* 0x000000ffff047224 */ /* 0x001fe400078e00ff */
[----:B------:R-:W-:Y:S02]  /*0a70*/  IMAD.MOV.U32 R7, RZ, RZ, R16 ;  /* 0x000000ffff077224 */ /* 0x000fe400078e0010 */
[----:B-1----:R-:W-:-:S04]  /*0a80*/  IMAD.MOV R10, RZ, RZ, -R5 ;  /* 0x000000ffff0a7224 */ /* 0x002fc800078e0a05 */
[----:B------:R-:W-:-:S04]  /*0a90*/  IMAD R9, R10, UR4, RZ ;  /* 0x000000040a097c24 */ /* 0x000fc8000f8e02ff */
[----:B------:R-:W-:-:S04]  /*0aa0*/  IMAD.HI.U32 R5, R5, R9, R4 ;  /* 0x0000000905057227 */ /* 0x000fc800078e0004 */
[----:B------:R-:W-:Y:S02]  /*0ab0*/  IMAD.MOV R4, RZ, RZ, -R11 ;  /* 0x000000ffff047224 */ /* 0x000fe400078e0a0b */
[----:B------:R-:W-:-:S04]  /*0ac0*/  IMAD.HI.U32 R5, R5, R0, RZ ;  /* 0x0000000005057227 */ /* 0x000fc800078e00ff */
[----:B------:R-:W-:Y:S01]  /*0ad0*/  IMAD R3, R4, UR40, R23 ;  /* 0x0000002804037c24 */ /* 0x000fe2000f8e0217 */
[----:B------:R-:W-:Y:S01]  /*0ae0*/  IADD3 R5, PT, PT, -R5, RZ, RZ ;  /* 0x000000ff05057210 */ /* 0x000fe20007ffe1ff */
[----:B------:R-:W-:-:S03]  /*0af0*/  IMAD.MOV.U32 R9, RZ, RZ, R24 ;  /* 0x000000ffff097224 */ /* 0x000fc600078e0018 */
[----:B------:R-:W-:Y:S01]  /*0b00*/  ISETP.GE.U32.AND P0, PT, R3, UR40, PT ;  /* 0x0000002803007c0c */ /* 0x000fe2000bf06070 */
[----:B------:R-:W-:-:S05]  /*0b10*/  IMAD R10, R5, UR4, R0 ;  /* 0x00000004050a7c24 */ /* 0x000fca000f8e0200 */
[----:B------:R-:W-:-:S07]  /*0b20*/  ISETP.GE.U32.AND P1, PT, R10, UR4, PT ;  /* 0x000000040a007c0c */ /* 0x000fce000bf26070 */
[----:B------:R-:W-:Y:S02]  /*0b30*/  @P0 VIADD R3, R3, -UR40 ;  /* 0x8000002803030c36 */ /* 0x000fe40008000000 */
[----:B------:R-:W-:-:S03]  /*0b40*/  @P0 VIADD R11, R11, 0x1 ;  /* 0x000000010b0b0836 */ /* 0x000fc60000000000 */
[----:B------:R-:W-:Y:S01]  /*0b50*/  ISETP.GE.U32.AND P3, PT, R3, UR40, PT ;  /* 0x0000002803007c0c */ /* 0x000fe2000bf66070 */
[----:B------:R-:W-:-:S05]  /*0b60*/  @P1 VIADD R10, R10, -UR4 ;  /* 0x800000040a0a1c36 */ /* 0x000fca0008000000 */
[----:B------:R-:W-:-:S07]  /*0b70*/  ISETP.GE.U32.AND P1, PT, R10, UR4, PT ;  /* 0x000000040a007c0c */ /* 0x000fce000bf26070 */
[----:B------:R-:W-:Y:S02]  /*0b80*/  @P3 IADD3 R11, PT, PT, R11, 0x1, RZ ;  /* 0x000000010b0b3810 */ /* 0x000fe40007ffe0ff */
[----:B------:R-:W-:-:S04]  /*0b90*/  @!P4 LOP3.LUT R11, RZ, UR40, RZ, 0x33, !PT ;  /* 0x00000028ff0bcc12 */ /* 0x000fc8000f8e33ff */
[----:B------:R-:W-:Y:S01]  /*0ba0*/  @P1 VIADD R10, R10, -UR4 ;  /* 0x800000040a0a1c36 */ /* 0x000fe20008000000 */
[----:B------:R-:W-:Y:S01]  /*0bb0*/  @!P2 LOP3.LUT R10, RZ, UR4, RZ, 0x33, !PT ;  /* 0x00000004ff0aac12 */ /* 0x000fe2000f8e33ff */
[----:B------:R-:W0:Y:S04]  /*0bc0*/  LDCU.64 UR4, c[0x4][0x20] ;  /* 0x01000400ff0477ac */ /* 0x000e280008000a00 */
[----:B------:R1:W-:Y:S01]  /*0bd0*/  STL.128 [R1], R8 ;  /* 0x0000000801007387 */ /* 0x0003e20000100c00 */
[----:B0-----:R-:W-:Y:S01]  /*0be0*/  MOV R4, UR4 ;  /* 0x0000000400047c02 */ /* 0x001fe20008000f00 */
[----:B--2---:R-:W-:-:S07]  /*0bf0*/  IMAD.U32 R5, RZ, RZ, UR5 ;  /* 0x00000005ff057e24 */ /* 0x004fce000f8e00ff */
[----:B------:R-:W-:-:S07]  /*0c00*/  LEPC R20, `(.L_x_108) ;  /* 0x000000001014794e */ /* 0x000fce0000000000 */
[----:B-1----:R-:W-:Y:S05]  /*0c10*/  CALL.ABS.NOINC R12 ;  /* 0x000000000c007343 */ /* 0x002fea0003c00000 */
.L_x_108:
[----:B------:R-:W-:Y:S05]  /*0c20*/  BSYNC.RECONVERGENT B6 ;  /* 0x0000000000067941 */ /* 0x000fea0003800200 */
.L_x_107:
[----:B------:R-:W-:Y:S01]  /*0c30*/  IMAD R24, R24, UR42, RZ ;  /* 0x0000002a18187c24 */ /* 0x000fe2000f8e02ff */
[----:B------:R-:W-:-:S04]  /*0c40*/  IADD3 R3, PT, PT, -R18, RZ, RZ ;  /* 0x000000ff12037210 */ /* 0x000fc80007ffe1ff */
[----:B------:R-:W-:-:S13]  /*0c50*/  ISETP.NE.AND P0, PT, R24, R3, PT ;  /* 0x000000031800720c */ /* 0x000fda0003f05270 */
[----:B------:R-:W-:Y:S05]  /*0c60*/  @P0 BRA `(.L_x_109) ;  /* 0x0000000400ac0947 */ /* 0x000fea0003800000 */
[----:B------:R-:W-:Y:S01]  /*0c70*/  UISETP.GE.AND UP0, UPT, UR41, 0x1, UPT ;  /* 0x000000012900788c */ /* 0x000fe2000bf06270 */
[----:B------:R-:W-:-:S08]  /*0c80*/  CS2R R20, SRZ ;  /* 0x0000000000147805 */ /* 0x000fd0000001ff00 */
[----:B------:R-:W-:Y:S05]  /*0c90*/  BRA.U !UP0, `(.L_x_110) ;  /* 0x0000000508987547 */ /* 0x000fea000b800000 */
[----:B------:R-:W-:Y:S01]  /*0ca0*/  UISETP.GE.U32.AND UP0, UPT, UR41, 0x10, UPT ;  /* 0x000000102900788c */ /* 0x000fe2000bf06070 */
[----:B------:R-:W-:Y:S01]  /*0cb0*/  IMAD.MOV.U32 R0, RZ, RZ, RZ ;  /* 0x000000ffff007224 */ /* 0x000fe200078e00ff */
[----:B------:R-:W-:-:S07]  /*0cc0*/  CS2R R20, SRZ ;  /* 0x0000000000147805 */ /* 0x000fce000001ff00 */
[----:B------:R-:W-:Y:S05]  /*0cd0*/  BRA.U !UP0, `(.L_x_111) ;  /* 0x0000000108b07547 */ /* 0x000fea000b800000 */
[----:B------:R-:W-:Y:S01]  /*0ce0*/  BSSY.RECONVERGENT B0, `(.L_x_112) ;  /* 0x000002a000007945 */ /* 0x000fe20003800200 */
[----:B------:R-:W-:Y:S01]  /*0cf0*/  IMAD.U32 R4, RZ, RZ, UR38 ;  /* 0x00000026ff047e24 */ /* 0x000fe2000f8e00ff */
[----:B------:R-:W-:Y:S01]  /*0d00*/  MOV R0, UR47 ;  /* 0x0000002f00007c02 */ /* 0x000fe20008000f00 */
[----:B------:R-:W-:Y:S01]  /*0d10*/  IMAD.U32 R5, RZ, RZ, UR39 ;  /* 0x00000027ff057e24 */ /* 0x000fe2000f8e00ff */
[----:B------:R-:W-:-:S07]  /*0d20*/  CS2R R20, SRZ ;  /* 0x0000000000147805 */ /* 0x000fce000001ff00 */
.L_x_113:
[----:B------:R-:W2:Y:S04]  /*0d30*/  LDG.E.64 R26, desc[UR36][R4.64+-0x40] ;  /* 0xffffc024041a7981 */ /* 0x000ea8000c1e1b00 */
[----:B------:R-:W3:Y:S04]  /*0d40*/  LDG.E.64 R24, desc[UR36][R4.64+-0x38] ;  /* 0xffffc82404187981 */ /* 0x000ee8000c1e1b00 */
[----:B------:R-:W4:Y:S04]  /*0d50*/  LDG.E.64 R6, desc[UR36][R4.64+-0x30] ;  /* 0xffffd02404067981 */ /* 0x000f28000c1e1b00 */
[----:B------:R-:W5:Y:S04]  /*0d60*/  LDG.E.64 R8, desc[UR36][R4.64+-0x28] ;  /* 0xffffd82404087981 */ /* 0x000f68000c1e1b00 */
[----:B------:R-:W5:Y:S04]  /*0d70*/  LDG.E.64 R10, desc[UR36][R4.64+-0x20] ;  /* 0xffffe024040a7981 */ /* 0x000f68000c1e1b00 */
[----:B------:R-:W5:Y:S04]  /*0d80*/  LDG.E.64 R12, desc[UR36][R4.64+-0x18] ;  /* 0xffffe824040c7981 */ /* 0x000f68000c1e1b00 */
[----:B------:R-:W5:Y:S01]  /*0d90*/  LDG.E.64 R14, desc[UR36][R4.64+-0x10] ;  /* 0xfffff024040e7981 */ /* 0x000f62000c1e1b00 */
[----:B--2---:R-:W-:-:S03]  /*0da0*/  DADD R26, R26, R20 ;  /* 0x000000001a1a7229 */ /* 0x004fc60000000014 */
[----:B------:R-:W2:Y:S05]  /*0db0*/  LDG.E.64 R20, desc[UR36][R4.64+-0x8] ;  /* 0xfffff82404147981 */ /* 0x000eaa000c1e1b00 */
[----:B---3--:R-:W-:Y:S02]  /*0dc0*/  DADD R24, R26, R24 ;  /* 0x000000001a187229 */ /* 0x008fe40000000018 */
[----:B------:R-:W3:Y:S06]  /*0dd0*/  LDG.E.64 R26, desc[UR36][R4.64] ;  /* 0x00000024041a7981 */ /* 0x000eec000c1e1b00 */
[----:B----4-:R-:W-:-:S02]  /*0de0*/  DADD R6, R24, R6 ;  /* 0x0000000018067229 */ /* 0x010fc40000000006 */
[----:B------:R-:W4:Y:S06]  /*0df0*/  LDG.E.64 R24, desc[UR36][R4.64+0x8] ;  /* 0x0000082404187981 */ /* 0x000f2c000c1e1b00 */
[----:B-----5:R-:W-:Y:S02]  /*0e00*/  DADD R8, R6, R8 ;  /* 0x0000000006087229 */ /* 0x020fe40000000008 */
[----:B------:R-:W5:Y:S06]  /*0e10*/  LDG.E.64 R6, desc[UR36][R4.64+0x10] ;  /* 0x0000102404067981 */ /* 0x000f6c000c1e1b00 */
[----:B------:R-:W-:-:S02]  /*0e20*/  DADD R10, R8, R10 ;  /* 0x00000000080a7229 */ /* 0x000fc4000000000a */
[----:B------:R-:W5:Y:S06]  /*0e30*/  LDG.E.64 R8, desc[UR36][R4.64+0x18] ;  /* 0x0000182404087981 */ /* 0x000f6c000c1e1b00 */
[----:B------:R-:W-:Y:S02]  /*0e40*/  DADD R12, R10, R12 ;  /* 0x000000000a0c7229 */ /* 0x000fe4000000000c */
[----:B------:R-:W5:Y:S06]  /*0e50*/  LDG.E.64 R10, desc[UR36][R4.64+0x20] ;  /* 0x00002024040a7981 */ /* 0x000f6c000c1e1b00 */
[----:B------:R-:W-:-:S02]  /*0e60*/  DADD R14, R12, R14 ;  /* 0x000000000c0e7229 */ /* 0x000fc4000000000e */
[----:B------:R-:W5:Y:S06]  /*0e70*/  LDG.E.64 R12, desc[UR36][R4.64+0x28] ;  /* 0x00002824040c7981 */ /* 0x000f6c000c1e1b00 */
[----:B--2---:R-:W-:Y:S02]  /*0e80*/  DADD R20, R14, R20 ;  /* 0x000000000e147229 */ /* 0x004fe40000000014 */
[----:B------:R-:W2:Y:S06]  /*0e90*/  LDG.E.64 R14, desc[UR36][R4.64+0x30] ;  /* 0x00003024040e7981 */ /* 0x000eac000c1e1b00 */
[----:B---3--:R-:W-:-:S02]  /*0ea0*/  DADD R26, R20, R26 ;  /* 0x00000000141a7229 */ /* 0x008fc4000000001a */
[----:B------:R0:W3:Y:S01]  /*0eb0*/  LDG.E.64 R20, desc[UR36][R4.64+0x38] ;  /* 0x0000382404147981 */ /* 0x0000e2000c1e1b00 */
[----:B------:R-:W-:-:S05]  /*0ec0*/  VIADD R0, R0, 0x10 ;  /* 0x0000001000007836 */ /* 0x000fca0000000000 */
[----:B----4-:R-:W-:Y:S01]  /*0ed0*/  DADD R24, R26, R24 ;  /* 0x000000001a187229 */ /* 0x010fe20000000018 */
[----:B------:R-:W-:Y:S02]  /*0ee0*/  ISETP.NE.AND P0, PT, R0, RZ, PT ;  /* 0x000000ff0000720c */ /* 0x000fe40003f05270 */
[----:B0-----:R-:W-:-:S05]  /*0ef0*/  IADD3 R4, P1, PT, R4, 0x80, RZ ;  /* 0x0000008004047810 */ /* 0x001fca0007f3e0ff */
[----:B-----5:R-:W-:Y:S01]  /*0f00*/  DADD R6, R24, R6 ;  /* 0x0000000018067229 */ /* 0x020fe20000000006 */
[----:B------:R-:W-:-:S07]  /*0f10*/  IMAD.X R5, RZ, RZ, R5, P1 ;  /* 0x000000ffff057224 */ /* 0x000fce00008e0605 */
[----:B------:R-:W-:-:S08]  /*0f20*/  DADD R6, R6, R8 ;  /* 0x0000000006067229 */ /* 0x000fd00000000008 */
[----:B------:R-:W-:-:S08]  /*0f30*/  DADD R6, R6, R10 ;  /* 0x0000000006067229 */ /* 0x000fd0000000000a */
[----:B------:R-:W-:-:S08]  /*0f40*/  DADD R6, R6, R12 ;  /* 0x0000000006067229 */ /* 0x000fd0000000000c */
[----:B--2---:R-:W-:-:S08]  /*0f50*/  DADD R6, R6, R14 ;  /* 0x0000000006067229 */ /* 0x004fd0000000000e */
[----:B---3--:R-:W-:Y:S01]  /*0f60*/  DADD R20, R6, R20 ;  /* 0x0000000006147229 */ /* 0x008fe20000000014 */
[----:B------:R-:W-:Y:S10]  /*0f70*/  @P0 BRA `(.L_x_113) ;  /* 0xfffffffc006c0947 */ /* 0x000ff4000383ffff */
[----:B------:R-:W-:Y:S05]  /*0f80*/  BSYNC.RECONVERGENT B0 ;  /* 0x0000000000007941 */ /* 0x000fea0003800200 */
.L_x_112:
[----:B------:R-:W-:-:S07]  /*0f90*/  IMAD.U32 R0, RZ, RZ, UR44 ;  /* 0x0000002cff007e24 */ /* 0x000fce000f8e00ff */
.L_x_111:
[----:B------:R-:W-:-:S04]  /*0fa0*/  ULOP3.LUT UR4, UR41, 0xf, URZ, 0xc0, !UPT ;  /* 0x0000000f29047892 */ /* 0x000fc8000f8ec0ff */
[----:B------:R-:W-:-:S09]  /*0fb0*/  UISETP.NE.AND UP0, UPT, UR4, URZ, UPT ;  /* 0x000000ff0400728c */ /* 0x000fd2000bf05270 */
[----:B------:R-:W-:Y:S05]  /*0fc0*/  BRA.U !UP0, `(.L_x_110) ;  /* 0x0000000108cc7547 */ /* 0x000fea000b800000 */
[----:B------:R-:W-:Y:S02]  /*0fd0*/  UIADD3 UR4, UPT, UPT, UR4, -0x1, URZ ;  /* 0xffffffff04047890 */ /* 0x000fe4000fffe0ff */
[----:B------:R-:W-:Y:S02]  /*0fe0*/  UISETP.NE.AND UP1, UPT, UR43, URZ, UPT ;  /* 0x000000ff2b00728c */ /* 0x000fe4000bf25270 */
[----:B------:R-:W-:-:S09]  /*0ff0*/  UISETP.GE.U32.AND UP0, UPT, UR4, 0x7, UPT ;  /* 0x000000070400788c */ /* 0x000fd2000bf06070 */
[----:B------:R-:W-:Y:S05]  /*1000*/  BRA.U !UP0, `(.L_x_114) ;  /* 0x00000001084c7547 */ /* 0x000fea000b800000 */
[----:B------:R-:W0:Y:S02]  /*1010*/  LDC.64 R28, c[0x0][0x380] ;  /* 0x0000e000ff1c7b82 */ /* 0x000e240000000a00 */
[----:B0-----:R-:W-:-:S05]  /*1020*/  IMAD.WIDE.U32 R28, R0, 0x8, R28 ;  /* 0x00000008001c7825 */ /* 0x001fca00078e001c */
[----:B------:R-:W2:Y:S04]  /*1030*/  LDG.E.64 R26, desc[UR36][R28.64] ;  /* 0x000000241c1a7981 */ /* 0x000ea8000c1e1b00 */
[----:B------:R-:W3:Y:S04]  /*1040*/  LDG.E.64 R24, desc[UR36][R28.64+0x8] ;  /* 0x000008241c187981 */ /* 0x000ee8000c1e1b00 */
[----:B------:R-:W4:Y:S04]  /*1050*/  LDG.E.64 R4, desc[UR36][R28.64+0x10] ;  /* 0x000010241c047981 */ /* 0x000f28000c1e1b00 */
[----:B------:R-:W5:Y:S04]  /*1060*/  LDG.E.64 R6, desc[UR36][R28.64+0x18] ;  /* 0x000018241c067981 */ /* 0x000f68000c1e1b00 */
[----:B------:R-:W5:Y:S04]  /*1070*/  LDG.E.64 R8, desc[UR36][R28.64+0x20] ;  /* 0x000020241c087981 */ /* 0x000f68000c1e1b00 */
[----:B------:R-:W5:Y:S04]  /*1080*/  LDG.E.64 R10, desc[UR36][R28.64+0x28] ;  /* 0x000028241c0a7981 */ /* 0x000f68000c1e1b00 */
[----:B------:R-:W5:Y:S04]  /*1090*/  LDG.E.64 R12, desc[UR36][R28.64+0x30] ;  /* 0x000030241c0c7981 */ /* 0x000f68000c1e1b00 */
[----:B------:R-:W5:Y:S01]  /*10a0*/  LDG.E.64 R14, desc[UR36][R28.64+0x38] ;  /* 0x000038241c0e7981 */ /* 0x000f62000c1e1b00 */
[----:B------:R-:W-:Y:S01]  /*10b0*/  IADD3 R0, PT, PT, R0, 0x8, RZ ;  /* 0x0000000800007810 */ /* 0x000fe20007ffe0ff */
[----:B--2---:R-:W-:-:S08]  /*10c0*/  DADD R26, R20, R26 ;  /* 0x00000000141a7229 */ /* 0x004fd0000000001a */
[----:B---3--:R-:W-:-:S08]  /*10d0*/  DADD R24, R26, R24 ;  /* 0x000000001a187229 */ /* 0x008fd00000000018 */
[----:B----4-:R-:W-:-:S08]  /*10e0*/  DADD R4, R24, R4 ;  /* 0x0000000018047229 */ /* 0x010fd00000000004 */
[----:B-----5:R-:W-:-:S08]  /*10f0*/  DADD R4, R4, R6 ;  /* 0x0000000004047229 */ /* 0x020fd00000000006 */
[----:B------:R-:W-:-:S08]  /*1100*/  DADD R4, R4, R8 ;  /* 0x0000000004047229 */ /* 0x000fd00000000008 */
[----:B------:R-:W-:-:S08]  /*1110*/  DADD R4, R4, R10 ;  /* 0x0000000004047229 */ /* 0x000fd0000000000a */
[----:B------:R-:W-:-:S08]  /*1120*/  DADD R4, R4, R12 ;  /* 0x0000000004047229 */ /* 0x000fd0000000000c */
[----:B------:R-:W-:-:S11]  /*1130*/  DADD R20, R4, R14 ;  /* 0x0000000004147229 */ /* 0x000fd6000000000e */
.L_x_114:
[----:B------:R-:W-:Y:S05]  /*1140*/  BRA.U !UP1, `(.L_x_110) ;  /* 0x00000001096c7547 */ /* 0x000fea000b800000 */
[----:B------:R-:W-:Y:S02]  /*1150*/  UISETP.GE.U32.AND UP0, UPT, UR46, 0x3, UPT ;  /* 0x000000032e00788c */ /* 0x000fe4000bf06070 */
[----:B------:R-:W-:-:S07]  /*1160*/  UISETP.NE.AND UP1, UPT, UR45, URZ, UPT ;  /* 0x000000ff2d00728c */ /* 0x000fce000bf25270 */
[----:B------:R-:W-:Y:S05]  /*1170*/  BRA.U !UP0, `(.L_x_115) ;  /* 0x00000001082c7547 */ /* 0x000fea000b800000 */
[----:B------:R-:W0:Y:S02]  /*1180*/  LDC.64 R4, c[0x0][0x380] ;  /* 0x0000e000ff047b82 */ /* 0x000e240000000a00 */
[----:B0-----:R-:W-:-:S05]  /*1190*/  IMAD.WIDE.U32 R10, R0, 0x8, R4 ;  /* 0x00000008000a7825 */ /* 0x001fca00078e0004 */
[----:B------:R-:W2:Y:S04]  /*11a0*/  LDG.E.64 R12, desc[UR36][R10.64] ;  /* 0x000000240a0c7981 */ /* 0x000ea8000c1e1b00 */
[----:B------:R-:W3:Y:S04]  /*11b0*/  LDG.E.64 R6, desc[UR36][R10.64+0x8] ;  /* 0x000008240a067981 */ /* 0x000ee8000c1e1b00 */
[----:B------:R-:W4:Y:S04]  /*11c0*/  LDG.E.64 R4, desc[UR36][R10.64+0x10] ;  /* 0x000010240a047981 */ /* 0x000f28000c1e1b00 */
[----:B------:R-:W5:Y:S01]  /*11d0*/  LDG.E.64 R8, desc[UR36][R10.64+0x18] ;  /* 0x000018240a087981 */ /* 0x000f62000c1e1b00 */
[----:B------:R-:W-:Y:S01]  /*11e0*/  VIADD R0, R0, 0x4 ;  /* 0x0000000400007836 */ /* 0x000fe20000000000 */
[----:B--2---:R-:W-:-:S08]  /*11f0*/  DADD R12, R20, R12 ;  /* 0x00000000140c7229 */ /* 0x004fd0000000000c */
[----:B---3--:R-:W-:-:S08]  /*1200*/  DADD R6, R12, R6 ;  /* 0x000000000c067229 */ /* 0x008fd00000000006 */
[----:B----4-:R-:W-:-:S08]  /*1210*/  DADD R4, R6, R4 ;  /* 0x0000000006047229 */ /* 0x010fd00000000004 */
[----:B-----5:R-:W-:-:S11]  /*1220*/  DADD R20, R4, R8 ;  /* 0x0000000004147229 */ /* 0x020fd60000000008 */
.L_x_115:
[----:B------:R-:W-:Y:S05]  /*1230*/  BRA.U !UP1, `(.L_x_110) ;  /* 0x0000000109307547 */ /* 0x000fea000b800000 */
[----:B------:R-:W0:Y:S02]  /*1240*/  LDC.64 R8, c[0x0][0x380] ;  /* 0x0000e000ff087b82 */ /* 0x000e240000000a00 */
[----:B0-----:R-:W-:-:S05]  /*1250*/  IMAD.WIDE.U32 R8, R0, 0x8, R8 ;  /* 0x0000000800087825 */ /* 0x001fca00078e0008 */
[----:B------:R-:W2:Y:S01]  /*1260*/  LDG.E.64 R4, desc[UR36][R8.64] ;  /* 0x0000002408047981 */ /* 0x000ea2000c1e1b00 */
[----:B------:R-:W-:Y:S01]  /*1270*/  UISETP.NE.AND UP0, UPT, UR45, 0x1, UPT ;  /* 0x000000012d00788c */ /* 0x000fe2000bf05270 */
[----:B--2---:R-:W-:-:S08]  /*1280*/  DADD R20, R20, R4 ;  /* 0x0000000014147229 */ /* 0x004fd00000000004 */
[----:B------:R-:W-:Y:S05]  /*1290*/  BRA.U !UP0, `(.L_x_110) ;  /* 0x0000000108187547 */ /* 0x000fea000b800000 */
[----:B------:R-:W-:Y:S01]  /*12a0*/  UISETP.NE.AND UP0, UPT, UR45, 0x2, UPT ;  /* 0x000000022d00788c */ /* 0x000fe2000bf05270 */
[----:B------:R-:W2:Y:S05]  /*12b0*/  LDG.E.64 R4, desc[UR36][R8.64+0x8] ;  /* 0x0000082408047981 */ /* 0x000eaa000c1e1b00 */
[----:B------:R-:W-:-:S13]  /*12c0*/  PLOP3.LUT P0, PT, PT, PT, UP0, 0x80, 0x8 ;  /* 0x000000000008781c */ /* 0x000fda0003f0f008 */
[----:B------:R-:W3:Y:S01]  /*12d0*/  @P0 LDG.E.64 R6, desc[UR36][R8.64+0x10] ;  /* 0x0000102408060981 */ /* 0x000ee2000c1e1b00 */
[----:B--2---:R-:W-:-:S08]  /*12e0*/  DADD R20, R20, R4 ;  /* 0x0000000014147229 */ /* 0x004fd00000000004 */
[----:B---3--:R-:W-:-:S11]  /*12f0*/  @P0 DADD R20, R20, R6 ;  /* 0x0000000014140229 */ /* 0x008fd60000000006 */
.L_x_110:
[----:B------:R-:W0:Y:S02]  /*1300*/  LDC.64 R4, c[0x0][0x380] ;  /* 0x0000e000ff047b82 */ /* 0x000e240000000a00 */
[----:B0-----:R0:W-:Y:S02]  /*1310*/  STG.E.64 desc[UR36][R4.64], R20 ;  /* 0x0000001404007986 */ /* 0x0011e4000c101b24 */
.L_x_109:
[----:B------:R-:W-:Y:S05]  /*1320*/  WARPSYNC.ALL ;  /* 0x0000000000007948 */ /* 0x000fea0003800000 */
[----:B------:R-:W-:Y:S01]  /*1330*/  VIADD R23, R23, 0x1 ;  /* 0x0000000117177836 */ /* 0x000fe20000000000 */
[----:B------:R-:W-:Y:S04]  /*1340*/  BAR.SYNC.DEFER_BLOCKING 0x0 ;  /* 0x0000000000007b1d */ /* 0x000fe80000010000 */
[----:B------:R-:W-:-:S13]  /*1350*/  ISETP.GE.AND P0, PT, R23, R22, PT ;  /* 0x000000161700720c */ /* 0x000fda0003f06270 */
[----:B------:R-:W-:Y:S05]  /*1360*/  @!P0 BRA `(.L_x_116) ;  /* 0xfffffff400088947 */ /* 0x000fea000383ffff */
[----:B------:R-:W1:Y:S01]  /*1370*/  S2UR UR5, SR_CgaCtaId ;  /* 0x00000000000579c3 */ /* 0x000e620000008800 */
[----:B------:R-:W-:Y:S02]  /*1380*/  UMOV UR4, 0x400 ;  /* 0x0000040000047882 */ /* 0x000fe40000000000 */
[----:B-1----:R-:W-:-:S09]  /*1390*/  ULEA UR4, UR5, UR4, 0x18 ;  /* 0x0000000405047291 */ /* 0x002fd2000f8ec0ff */
[----:B------:R-:W1:Y:S03]  /*13a0*/  LDS R23, [UR4+0x4] ;  /* 0x00000404ff177984 */ /* 0x000e660008000800 */
.L_x_106:
[----:B------:R-:W1:Y:S02]  /*13b0*/  LDCU UR4, c[0x0][0x3a0] ;  /* 0x00007400ff0477ac */ /* 0x000e640008000800 */
[----:B-1----:R-:W-:-:S13]  /*13c0*/  ISETP.GE.AND P0, PT, R23, UR4, PT ;  /* 0x0000000417007c0c */ /* 0x002fda000bf06270 */
[----:B------:R-:W-:Y:S05]  /*13d0*/  @P0 EXIT ;  /* 0x000000000000094d */ /* 0x000fea0003800000 */
[----:B------:R-:W-:Y:S05]  /*13e0*/  BRA `(.L_x_117) ;  /* 0xfffffff0000c7947 */ /* 0x000fea000383ffff */
.L_x_118:
        /* <DEDUP_REMOVED lines=9> */
.L_x_177:


//--------------------- .text.normalize_weights_kernelProxy --------------------------
	.section	.text.normalize_weights_kernelProxy,"ax",@progbits
	.align	128
        .global         normalize_weights_kernelProxy
        .type           normalize_weights_kernelProxy,@function
        .size           normalize_weights_kernelProxy,(.L_x_175 - normalize_weights_kernelProxy)
        .other          normalize_weights_kernelProxy,@"STO_CUDA_ENTRY STV_DEFAULT"
normalize_weights_kernelProxy:
.text.normalize_weights_kernelProxy:
        /* <DEDUP_REMOVED lines=28> */
[----:B------:R-:W-:Y:S01]  /*01c0*/  IMAD.MOV.U32 R7, RZ, RZ, R18 ;  /* 0x000000ffff077224 */ /* 0x000fe200078e0012 */
[----:B0-----:R-:W-:Y:S01]  /*01d0*/  MOV R4, UR4 ;  /* 0x0000000400047c02 */ /* 0x001fe20008000f00 */
[----:B------:R-:W-:Y:S01]  /*01e0*/  IMAD.U32 R5, RZ, RZ, UR5 ;  /* 0x00000005ff057e24 */ /* 0x000fe2000f8e00ff */
[----:B-1----:R2:W-:Y:S06]  /*01f0*/  STL.64 [R1], R8 ;  /* 0x0000000801007387 */ /* 0x0025ec0000100a00 */
[----:B------:R-:W-:-:S07]  /*0200*/  LEPC R20, `(.L_x_119) ;  /* 0x000000001014794e */ /* 0x000fce0000000000 */
[----:B--23--:R-:W-:Y:S05]  /*0210*/  CALL.ABS.NOINC R2 ;  /* 0x0000000002007343 */ /* 0x00cfea0003c00000 */
.L_x_119:
        /* <DEDUP_REMOVED lines=16> */
[----:B------:R-:W-:-:S04]  /*0320*/  IADD3 R6, PT, PT, R5, 0x300402, RZ ;  /* 0x0030040205067810 */ /* 0x000fc80007ffe0ff */
[----:B------:R-:W-:Y:S02]  /*0330*/  FSETP.GEU.AND P0, PT, |R6|, 5.8789094863358348022e-39, PT ;  /* 0x004004020600780b */ /* 0x000fe40003f0e200 */
[----:B0-----:R-:W-:-:S08]  /*0340*/  DFMA R2, -R4, R6, 1 ;  /* 0x3ff000000402742b */ /* 0x001fd00000000106 */
[----:B------:R-:W-:Y:S02]  /*0350*/  DFMA R8, R2, R2, R2 ;  /* 0x000000020208722b */ /* 0x000fe40000000002 */
[----:B------:R-:W0:Y:S06]  /*0360*/  S2R R2, SR_CTAID.X ;  /* 0x0000000000027919 */ /* 0x000e2c0000002500 */
[----:B------:R-:W-:-:S08]  /*0370*/  DFMA R8, R6, R8, R6 ;  /* 0x000000080608722b */ /* 0x000fd00000000006 */
[----:B------:R-:W-:-:S08]  /*0380*/  DFMA R16, -R4, R8, 1 ;  /* 0x3ff000000410742b */ /* 0x000fd00000000108 */
[----:B------:R-:W-:Y:S01]  /*0390*/  DFMA R16, R8, R16, R8 ;  /* 0x000000100810722b */ /* 0x000fe20000000008 */
[----:B-1----:R-:W-:Y:S10]  /*03a0*/  @P0 BRA `(.L_x_120) ;  /* 0x0000000000100947 */ /* 0x002ff40003800000 */
[----:B------:R-:W-:-:S05]  /*03b0*/  LOP3.LUT R0, R5, 0x7fffffff, RZ, 0xc0, !PT ;  /* 0x7fffffff05007812 */ /* 0x000fca00078ec0ff */
[----:B------:R-:W-:Y:S01]  /*03c0*/  VIADD R8, R0, 0xfff00000 ;  /* 0xfff0000000087836 */ /* 0x000fe20000000000 */
[----:B------:R-:W-:-:S07]  /*03d0*/  MOV R0, 0x3f0 ;  /* 0x000003f000007802 */ /* 0x000fce0000000f00 */
[----:B0-----:R-:W-:Y:S05]  /*03e0*/  CALL.REL.NOINC `($__internal_3_$__cuda_sm20_dblrcp_rn_slowpath_v3) ;  /* 0x0000001c00d47944 */ /* 0x001fea0003c00000 */
.L_x_120:
[----:B------:R-:W1:Y:S01]  /*03f0*/  LDCU UR38, c[0x0][0x388] ;  /* 0x00007100ff2677ac */ /* 0x000e620008000800 */
[----:B------:R-:W2:Y:S01]  /*0400*/  LDCU.64 UR36, c[0x0][0x358] ;  /* 0x00006b00ff2477ac */ /* 0x000ea20008000a00 */
[----:B-1----:R-:W-:Y:S02]  /*0410*/  UIADD3 UR4, UPT, UPT, UR38, 0x7, URZ ;  /* 0x0000000726047890 */ /* 0x002fe4000fffe0ff */
[----:B------:R-:W-:Y:S02]  /*0420*/  UIADD3 UR38, UPT, UPT, UR38, 0xf, URZ ;  /* 0x0000000f26267890 */ /* 0x000fe4000fffe0ff */
[----:B------:R-:W-:-:S04]  /*0430*/  ULOP3.LUT UR4, UR4, 0x7, URZ, 0xc0, !UPT ;  /* 0x0000000704047892 */ /* 0x000fc8000f8ec0ff */
[----:B--2---:R-:W-:-:S12]  /*0440*/  UIADD3 UR39, UPT, UPT, UR4, -0x1, URZ ;  /* 0xffffffff04277890 */ /* 0x004fd8000fffe0ff */
.L_x_146:
[----:B-1----:R-:W1:Y:S01]  /*0450*/  S2R R24, SR_TID.Y ;  /* 0x0000000000187919 */ /* 0x002e620000002200 */
[----:B------:R-:W1:Y:S01]  /*0460*/  S2R R23, SR_TID.Z ;  /* 0x0000000000177919 */ /* 0x000e620000002300 */
[----:B--2---:R-:W2:Y:S01]  /*0470*/  S2R R22, SR_TID.X ;  /* 0x0000000000167919 */ /* 0x004ea20000002100 */
[----:B-1----:R-:W-:-:S04]  /*0480*/  LOP3.LUT R3, R24, R23, RZ, 0xfc, !PT ;  /* 0x0000001718037212 */ /* 0x002fc800078efcff */
[----:B--2---:R-:W-:-:S04]  /*0490*/  LOP3.LUT R3, R3, RZ, R22, 0xfa, !PT ;  /* 0x000000ff03037212 */ /* 0x004fc800078efa16 */
[----:B------:R-:W-:-:S13]  /*04a0*/  ISETP.NE.AND P0, PT, R3, RZ, PT ;  /* 0x000000ff0300720c */ /* 0x000fda0003f05270 */
[----:B---34-:R-:W-:Y:S05]  /*04b0*/  @P0 BRA `(.L_x_121) ;  /* 0x0000000000940947 */ /* 0x018fea0003800000 */
[----:B------:R-:W1:Y:S01]  /*04c0*/  S2R R3, SR_LANEID ;  /* 0x0000000000037919 */ /* 0x000e620000000000 */
[----:B------:R-:W-:Y:S01]  /*04d0*/  VOTEU.ANY UR4, UPT, PT ;  /* 0x0000000000047886 */ /* 0x000fe200038e0100 */
[----:B------:R-:W2:Y:S01]  /*04e0*/  LDC.64 R4, c[0x4][0x8] ;  /* 0x01000200ff047b82 */ /* 0x000ea20000000a00 */
[----:B------:R-:W-:Y:S08]  /*04f0*/  FLO.U32 R6, UR4 ;  /* 0x0000000400067d00 */ /* 0x000ff000080e0000 */
[----:B------:R-:W3:Y:S02]  /*0500*/  POPC R0, UR4 ;  /* 0x0000000400007d09 */ /* 0x000ee40008000000 */
[----:B---3--:R-:W-:Y:S01]  /*0510*/  IMAD R7, R0, 0xa, RZ ;  /* 0x0000000a00077824 */ /* 0x008fe200078e02ff */
[----:B-1----:R-:W-:-:S13]  /*0520*/  ISETP.EQ.U32.AND P0, PT, R6, R3, PT ;  /* 0x000000030600720c */ /* 0x002fda0003f02070 */
[----:B--2---:R1:W2:Y:S01]  /*0530*/  @P0 ATOMG.E.ADD.STRONG.GPU PT, R5, desc[UR36][R4.64], R7 ;  /* 0x80000007040509a8 */ /* 0x0042a200081ef124 */
[----:B------:R-:W3:Y:S01]  /*0540*/  S2UR UR5, SR_CgaCtaId ;  /* 0x00000000000579c3 */ /* 0x000ee20000008800 */
[----:B------:R-:W4:Y:S01]  /*0550*/  LDCU UR6, c[0x0][0x2f8] ;  /* 0x00005f00ff0677ac */ /* 0x000f220008000800 */
[----:B------:R-:W-:Y:S01]  /*0560*/  MOV R9, 0x0 ;  /* 0x0000000000097802 */ /* 0x000fe20000000f00 */
[----:B------:R-:W5:Y:S05]  /*0570*/  S2R R0, SR_LTMASK ;  /* 0x0000000000007919 */ /* 0x000f6a0000003900 */
[----:B------:R0:W0:Y:S01]  /*0580*/  LDC.64 R10, c[0x4][R9] ;  /* 0x01000000090a7b82 */ /* 0x0000220000000a00 */
[----:B-1----:R-:W-:-:S02]  /*0590*/  IMAD.MOV.U32 R7, RZ, RZ, R18 ;  /* 0x000000ffff077224 */ /* 0x002fc400078e0012 */
[----:B----4-:R-:W-:Y:S01]  /*05a0*/  VIADD R8, R19, -UR6 ;  /* 0x8000000613087c36 */ /* 0x010fe20008000000 */
[----:B------:R-:W1:Y:S01]  /*05b0*/  LDCU.64 UR6, c[0x4][0x18] ;  /* 0x01000300ff0677ac */ /* 0x000e620008000a00 */
[----:B-----5:R-:W-:Y:S01]  /*05c0*/  LOP3.LUT R0, R0, UR4, RZ, 0xc0, !PT ;  /* 0x0000000400007c12 */ /* 0x020fe2000f8ec0ff */
[----:B------:R-:W-:Y:S02]  /*05d0*/  UMOV UR4, 0x400 ;  /* 0x0000040000047882 */ /* 0x000fe40000000000 */
[----:B---3--:R-:W-:Y:S01]  /*05e0*/  ULEA UR4, UR5, UR4, 0x18 ;  /* 0x0000000405047291 */ /* 0x008fe2000f8ec0ff */
[----:B-1----:R-:W-:Y:S02]  /*05f0*/  IMAD.U32 R4, RZ, RZ, UR6 ;  /* 0x00000006ff047e24 */ /* 0x002fe4000f8e00ff */
[----:B------:R-:W1:Y:S01]  /*0600*/  POPC R0, R0 ;  /* 0x0000000000007309 */ /* 0x000e620000000000 */
[----:B--2---:R2:W1:Y:S02]  /*0610*/  SHFL.IDX PT, R3, R5, R6, 0x1f ;  /* 0x00001f0605037589 */ /* 0x00446400000e0000 */
[----:B--2---:R-:W-:Y:S01]  /*0620*/  MOV R5, UR7 ;  /* 0x0000000700057c02 */ /* 0x004fe20008000f00 */
[----:B------:R-:W-:-:S02]  /*0630*/  IMAD.MOV.U32 R6, RZ, RZ, R19 ;  /* 0x000000ffff067224 */ /* 0x000fc400078e0013 */
[----:B-1----:R-:W-:-:S05]  /*0640*/  IMAD R3, R0, 0xa, R3 ;  /* 0x0000000a00037824 */ /* 0x002fca00078e0203 */
[----:B0-----:R0:W-:Y:S04]  /*0650*/  STL.64 [R8], R2 ;  /* 0x0000000208007387 */ /* 0x0011e80000100a00 */
[----:B------:R0:W-:Y:S02]  /*0660*/  STS [UR4+0x4], R3 ;  /* 0x00000403ff007988 */ /* 0x0001e40008000804 */
[----:B------:R-:W-:-:S07]  /*0670*/  LEPC R20, `(.L_x_122) ;  /* 0x000000001014794e */ /* 0x000fce0000000000 */
[----:B0-----:R-:W-:Y:S05]  /*0680*/  CALL.ABS.NOINC R10 ;  /* 0x000000000a007343 */ /* 0x001fea0003c00000 */
.L_x_122:
        /* <DEDUP_REMOVED lines=8> */
.L_x_121:
[----:B------:R-:W-:Y:S05]  /*0710*/  WARPSYNC.ALL ;  /* 0x0000000000007948 */ /* 0x000fea0003800000 */
[----:B------:R-:W2:Y:S08]  /*0720*/  S2UR UR5, SR_CgaCtaId ;  /* 0x00000000000579c3 */ /* 0x000eb00000008800 */
[----:B------:R-:W-:Y:S06]  /*0730*/  BAR.SYNC.DEFER_BLOCKING 0x0 ;  /* 0x0000000000007b1d */ /* 0x000fec0000010000 */
[----:B------:R-:W-:-:S02]  /*0740*/  UMOV UR4, 0x400 ;  /* 0x0000040000047882 */ /* 0x000fc40000000000 */
[----:B--2---:R-:W-:-:S09]  /*0750*/  ULEA UR4, UR5, UR4, 0x18 ;  /* 0x0000000405047291 */ /* 0x004fd2000f8ec0ff */
        /* <DEDUP_REMOVED lines=8> */
.L_x_145:
[----:B-1----:R-:W1:Y:S01]  /*07e0*/  LDCU UR41, c[0x0][0x3b8] ;  /* 0x00007700ff2977ac */ /* 0x002e620008000800 */
[----:B------:R-:W-:Y:S01]  /*07f0*/  BSSY.RECONVERGENT B6, `(.L_x_124) ;  /* 0x000004d000067945 */ /* 0x000fe20003800200 */
[----:B-1----:R-:W1:Y:S01]  /*0800*/  I2F.U32.RP R0, UR41 ;  /* 0x0000002900007d06 */ /* 0x002e620008209000 */
[----:B------:R-:W-:-:S07]  /*0810*/  ISETP.NE.U32.AND P2, PT, RZ, UR41, PT ;  /* 0x00000029ff007c0c */ /* 0x000fce000bf45070 */
[----:B-1----:R-:W1:Y:S02]  /*0820*/  MUFU.RCP R0, R0 ;  /* 0x0000000000007308 */ /* 0x002e640000001000 */
[----:B-1234-:R-:W-:Y:S02]  /*0830*/  IADD3 R4, PT, PT, R0, 0xffffffe, RZ ;  /* 0x0ffffffe00047810 */ /* 0x01efe40007ffe0ff */
[----:B------:R-:W-:-:S04]  /*0840*/  LOP3.LUT R0, RZ, UR41, RZ, 0x33, !PT ;  /* 0x00000029ff007c12 */ /* 0x000fc8000f8e33ff */
[----:B------:R1:W2:Y:S02]  /*0850*/  F2I.FTZ.U32.TRUNC.NTZ R5, R4 ;  /* 0x0000000400057305 */ /* 0x0002a4000021f000 */
[----:B-1----:R-:W-:Y:S02]  /*0860*/  IMAD.MOV.U32 R4, RZ, RZ, RZ ;  /* 0x000000ffff047224 */ /* 0x002fe400078e00ff */
[----:B--2---:R-:W-:-:S04]  /*0870*/  IMAD.MOV R3, RZ, RZ, -R5 ;  /* 0x000000ffff037224 */ /* 0x004fc800078e0a05 */
[----:B------:R-:W-:-:S04]  /*0880*/  IMAD R3, R3, UR41, RZ ;  /* 0x0000002903037c24 */ /* 0x000fc8000f8e02ff */
[----:B------:R-:W-:-:S06]  /*0890*/  IMAD.HI.U32 R5, R5, R3, R4 ;  /* 0x0000000305057227 */ /* 0x000fcc00078e0004 */
[----:B------:R-:W-:Y:S01]  /*08a0*/  IMAD.HI.U32 R3, R5, R26, RZ ;  /* 0x0000001a05037227 */ /* 0x000fe200078e00ff */
[----:B------:R-:W-:-:S03]  /*08b0*/  LOP3.LUT R5, R24, R23, RZ, 0xfc, !PT ;  /* 0x0000001718057212 */ /* 0x000fc600078efcff */
[----:B------:R-:W-:Y:S01]  /*08c0*/  IMAD.MOV R27, RZ, RZ, -R3 ;  /* 0x000000ffff1b7224 */ /* 0x000fe200078e0a03 */
[----:B------:R-:W-:-:S03]  /*08d0*/  LOP3.LUT R5, R5, RZ, R22, 0xfa, !PT ;  /* 0x000000ff05057212 */ /* 0x000fc600078efa16 */
[----:B------:R-:W-:Y:S01]  /*08e0*/  IMAD R27, R27, UR41, R26 ;  /* 0x000000291b1b7c24 */ /* 0x000fe2000f8e021a */
[----:B------:R-:W-:-:S04]  /*08f0*/  ISETP.NE.AND P3, PT, R5, RZ, PT ;  /* 0x000000ff0500720c */ /* 0x000fc80003f65270 */
[----:B------:R-:W-:-:S13]  /*0900*/  ISETP.GE.U32.AND P0, PT, R27, UR41, PT ;  /* 0x000000291b007c0c */ /* 0x000fda000bf06070 */
[----:B------:R-:W-:-:S04]  /*0910*/  @P0 IADD3 R27, PT, PT, R27, -UR41, RZ ;  /* 0x800000291b1b0c10 */ /* 0x000fc8000fffe0ff */
[----:B------:R-:W-:-:S13]  /*0920*/  ISETP.GE.U32.AND P1, PT, R27, UR41, PT ;  /* 0x000000291b007c0c */ /* 0x000fda000bf26070 */
[----:B------:R-:W-:-:S05]  /*0930*/  @P1 VIADD R27, R27, -UR41 ;  /* 0x800000291b1b1c36 */ /* 0x000fca0008000000 */
[----:B------:R-:W-:Y:S01]  /*0940*/  SEL R27, R0, R27, !P2 ;  /* 0x0000001b001b7207 */ /* 0x000fe20005000000 */
[----:B------:R-:W-:Y:S06]  /*0950*/  @P3 BRA `(.L_x_125) ;  /* 0x0000000000d83947 */ /* 0x000fec0003800000 */
[----:B------:R-:W1:Y:S01]  /*0960*/  LDCU UR5, c[0x0][0x3bc] ;  /* 0x00007780ff0577ac */ /* 0x000e620008000800 */
[----:B------:R-:W-:Y:S01]  /*0970*/  @P0 VIADD R3, R3, 0x1 ;  /* 0x0000000103030836 */ /* 0x000fe20000000000 */
[----:B------:R-:W-:Y:S01]  /*0980*/  MOV R12, 0x0 ;  /* 0x00000000000c7802 */ /* 0x000fe20000000f00 */
[----:B------:R-:W2:Y:S02]  /*0990*/  LDCU UR6, c[0x0][0x2f8] ;  /* 0x00005f00ff0677ac */ /* 0x000ea40008000800 */
[----:B------:R-:W-:-:S03]  /*09a0*/  @P1 VIADD R3, R3, 0x1 ;  /* 0x0000000103031836 */ /* 0x000fc60000000000 */
[----:B------:R-:W3:Y:S02]  /*09b0*/  LDC.64 R12, c[0x4][R12] ;  /* 0x010000000c0c7b82 */ /* 0x000ee40000000a00 */
[----:B------:R-:W-:Y:S01]  /*09c0*/  SEL R0, R0, R3, !P2 ;  /* 0x0000000300007207 */ /* 0x000fe20005000000 */
[----:B-1----:R-:W-:Y:S02]  /*09d0*/  UIMAD UR4, UR41, UR5, URZ ;  /* 0x00000005290472a4 */ /* 0x002fe4000f8e02ff */
[----:B------:R-:W1:Y:S01]  /*09e0*/  I2F.U32.RP R8, UR5 ;  /* 0x0000000500087d06 */ /* 0x000e620008209000 */
[----:B------:R-:W-:-:S03]  /*09f0*/  ISETP.NE.U32.AND P2, PT, RZ, UR5, PT ;  /* 0x00000005ff007c0c */ /* 0x000fc6000bf45070 */
[----:B------:R-:W-:Y:S02]  /*0a00*/  IADD3 R11, PT, PT, RZ, -UR4, RZ ;  /* 0x80000004ff0b7c10 */ /* 0x000fe4000fffe0ff */
[----:B------:R-:W-:Y:S02]  /*0a10*/  ISETP.NE.U32.AND P4, PT, RZ, UR4, PT ;  /* 0x00000004ff007c0c */ /* 0x000fe4000bf85070 */
[----:B------:R-:W4:Y:S08]  /*0a20*/  I2F.U32.RP R9, UR4 ;  /* 0x0000000400097d06 */ /* 0x000f300008209000 */
[----:B-1----:R-:W1:Y:S08]  /*0a30*/  MUFU.RCP R8, R8 ;  /* 0x0000000800087308 */ /* 0x002e700000001000 */
[----:B----4-:R-:W4:Y:S01]  /*0a40*/  MUFU.RCP R9, R9 ;  /* 0x0000000900097308 */ /* 0x010f220000001000 */
[----:B-1----:R-:W-:-:S02]  /*0a50*/  VIADD R4, R8, 0xffffffe ;  /* 0x0ffffffe08047836 */ /* 0x002fc40000000000 */
[----:B0-----:R-:W-:-:S05]  /*0a60*/  IMAD.MOV.U32 R8, RZ, RZ, R2 ;  /* 0x000000ffff087224 */ /* 0x001fca00078e0002 */
[----:B------:R0:W1:Y:S01]  /*0a70*/  F2I.FTZ.U32.TRUNC.NTZ R5, R4 ;  /* 0x0000000400057305 */ /* 0x000062000021f000 */
[----:B----4-:R-:W-:-:S07]  /*0a80*/  VIADD R6, R9, 0xffffffe ;  /* 0x0ffffffe09067836 */ /* 0x010fce0000000000 */
[----:B------:R4:W5:Y:S01]  /*0a90*/  F2I.FTZ.U32.TRUNC.NTZ R7, R6 ;  /* 0x0000000600077305 */ /* 0x000962000021f000 */
[----:B0-----:R-:W-:Y:S02]  /*0aa0*/  IMAD.MOV.U32 R4, RZ, RZ, RZ ;  /* 0x000000ffff047224 */ /* 0x001fe400078e00ff */
[--C-:B-1----:R-:W-:Y:S02]  /*0ab0*/  IMAD.MOV R10, RZ, RZ, -R5.reuse ;  /* 0x000000ffff0a7224 */ /* 0x102fe400078e0a05 */
[----:B----4-:R-:W-:Y:S02]  /*0ac0*/  HFMA2 R6, -RZ, RZ, 0, 0 ;  /* 0x00000000ff067431 */ /* 0x010fe400000001ff */
        /* <DEDUP_REMOVED lines=9> */
[----:B------:R-:W-:Y:S02]  /*0b60*/  IMAD R3, R3, UR4, R26 ;  /* 0x0000000403037c24 */ /* 0x000fe4000f8e021a */
[----:B------:R-:W-:Y:S01]  /*0b70*/  IMAD.MOV.U32 R9, RZ, RZ, R27 ;  /* 0x000000ffff097224 */ /* 0x000fe200078e001b */
[----:B------:R-:W-:Y:S01]  /*0b80*/  ISETP.GE.U32.AND P1, PT, R10, UR5, PT ;  /* 0x000000050a007c0c */ /* 0x000fe2000bf26070 */
[----:B--2---:R-:W-:Y:S01]  /*0b90*/  VIADD R0, R19, -UR6 ;  /* 0x8000000613007c36 */ /* 0x004fe20008000000 */
[----:B------:R-:W-:Y:S01]  /*0ba0*/  ISETP.GE.U32.AND P0, PT, R3, UR4, PT ;  /* 0x0000000403007c0c */ /* 0x000fe2000bf06070 */
[----:B------:R-:W-:-:S02]  /*0bb0*/  IMAD.MOV.U32 R6, RZ, RZ, R19 ;  /* 0x000000ffff067224 */ /* 0x000fc400078e0013 */
[----:B------:R-:W-:-:S08]  /*0bc0*/  IMAD.MOV.U32 R7, RZ, RZ, R18 ;  /* 0x000000ffff077224 */ /* 0x000fd000078e0012 */
[----:B------:R-:W-:Y:S02]  /*0bd0*/  @P1 VIADD R10, R10, -UR5 ;  /* 0x800000050a0a1c36 */ /* 0x000fe40008000000 */
[----:B------:R-:W-:Y:S01]  /*0be0*/  @P0 IADD3 R3, PT, PT, R3, -UR4, RZ ;  /* 0x8000000403030c10 */ /* 0x000fe2000fffe0ff */
[----:B------:R-:W-:Y:S02]  /*0bf0*/  @P0 VIADD R11, R11, 0x1 ;  /* 0x000000010b0b0836 */ /* 0x000fe40000000000 */
[----:B------:R-:W-:Y:S02]  /*0c00*/  ISETP.GE.U32.AND P1, PT, R10, UR5, PT ;  /* 0x000000050a007c0c */ /* 0x000fe4000bf26070 */
[----:B------:R-:W-:-:S11]  /*0c10*/  ISETP.GE.U32.AND P3, PT, R3, UR4, PT ;  /* 0x0000000403007c0c */ /* 0x000fd6000bf66070 */
[----:B------:R-:W-:Y:S01]  /*0c20*/  @P1 VIADD R10, R10, -UR5 ;  /* 0x800000050a0a1c36 */ /* 0x000fe20008000000 */
[----:B------:R-:W-:Y:S02]  /*0c30*/  @!P2 LOP3.LUT R10, RZ, UR5, RZ, 0x33, !PT ;  /* 0x00000005ff0aac12 */ /* 0x000fe4000f8e33ff */
[----:B------:R-:W-:Y:S02]  /*0c40*/  @P3 IADD3 R11, PT, PT, R11, 0x1, RZ ;  /* 0x000000010b0b3810 */ /* 0x000fe40007ffe0ff */
[----:B------:R-:W-:Y:S01]  /*0c50*/  @!P4 LOP3.LUT R11, RZ, UR4, RZ, 0x33, !PT ;  /* 0x00000004ff0bcc12 */ /* 0x000fe2000f8e33ff */
[----:B------:R-:W0:Y:S04]  /*0c60*/  LDCU.64 UR4, c[0x4][0x20] ;  /* 0x01000400ff0477ac */ /* 0x000e280008000a00 */
[----:B------:R1:W-:Y:S01]  /*0c70*/  STL.128 [R0], R8 ;  /* 0x0000000800007387 */ /* 0x0003e20000100c00 */
[----:B0-----:R-:W-:Y:S01]  /*0c80*/  MOV R4, UR4 ;  /* 0x0000000400047c02 */ /* 0x001fe20008000f00 */
[----:B---3--:R-:W-:-:S07]  /*0c90*/  IMAD.U32 R5, RZ, RZ, UR5 ;  /* 0x00000005ff057e24 */ /* 0x008fce000f8e00ff */
[----:B------:R-:W-:-:S07]  /*0ca0*/  LEPC R20, `(.L_x_125) ;  /* 0x000000001014794e */ /* 0x000fce0000000000 */
[----:B-1----:R-:W-:Y:S05]  /*0cb0*/  CALL.ABS.NOINC R12 ;  /* 0x000000000c007343 */ /* 0x002fea0003c00000 */
.L_x_125:
[----:B------:R-:W-:Y:S05]  /*0cc0*/  BSYNC.RECONVERGENT B6 ;  /* 0x0000000000067941 */ /* 0x000fea0003800200 */
.L_x_124:
[----:B------:R-:W1:Y:S02]  /*0cd0*/  S2R R30, SR_TID.X ;  /* 0x00000000001e7919 */ /* 0x000e640000002100 */
[----:B-1----:R-:W-:-:S13]  /*0ce0*/  ISETP.NE.AND P0, PT, R30, RZ, PT ;  /* 0x000000ff1e00720c */ /* 0x002fda0003f05270 */
[----:B------:R-:W-:Y:S05]  /*0cf0*/  @P0 BRA `(.L_x_126) ;  /* 0x0000000000180947 */ /* 0x000fea0003800000 */
[----:B------:R-:W1:Y:S02]  /*0d00*/  LDC.64 R4, c[0x0][0x390] ;  /* 0x0000e400ff047b82 */ /* 0x000e640000000a00 */
[----:B-1----:R-:W2:Y:S06]  /*0d10*/  LDG.E.64 R4, desc[UR36][R4.64] ;  /* 0x0000002404047981 */ /* 0x002eac000c1e1b00 */
[----:B------:R-:W1:Y:S01]  /*0d20*/  S2UR UR5, SR_CgaCtaId ;  /* 0x00000000000579c3 */ /* 0x000e620000008800 */
[----:B------:R-:W-:Y:S02]  /*0d30*/  UMOV UR4, 0x400 ;  /* 0x0000040000047882 */ /* 0x000fe40000000000 */
[----:B-1----:R-:W-:-:S09]  /*0d40*/  ULEA UR4, UR5, UR4, 0x18 ;  /* 0x0000000405047291 */ /* 0x002fd2000f8ec0ff */
[----:B--2---:R1:W-:Y:S03]  /*0d50*/  STS.64 [UR4+0x10], R4 ;  /* 0x00001004ff007988 */ /* 0x0043e60008000a04 */
.L_x_126:
[----:B------:R-:W-:Y:S05]  /*0d60*/  WARPSYNC.ALL ;  /* 0x0000000000007948 */ /* 0x000fea0003800000 */
[----:B------:R-:W2:Y:S01]  /*0d70*/  LDCU UR4, c[0x0][0x388] ;  /* 0x00007100ff0477ac */ /* 0x000ea20008000800 */
[----:B------:R-:W-:Y:S01]  /*0d80*/  IMAD R3, R27, UR40, R30 ;  /* 0x000000281b037c24 */ /* 0x000fe2000f8e021e */
[----:B------:R-:W-:Y:S01]  /*0d90*/  BSSY.RECONVERGENT B0, `(.L_x_127) ;  /* 0x0000024000007945 */ /* 0x000fe20003800200 */
[----:B------:R-:W-:Y:S03]  /*0da0*/  BAR.SYNC.DEFER_BLOCKING 0x0 ;  /* 0x0000000000007b1d */ /* 0x000fe60000010000 */
[----:B--2---:R-:W-:-:S13]  /*0db0*/  ISETP.GE.AND P0, PT, R3, UR4, PT ;  /* 0x0000000403007c0c */ /* 0x004fda000bf06270 */
[----:B------:R-:W-:Y:S05]  /*0dc0*/  @P0 BRA `(.L_x_128) ;  /* 0x0000000000800947 */ /* 0x000fea0003800000 */
[----:B------:R-:W2:Y:S02]  /*0dd0*/  LDC.64 R12, c[0x0][0x380] ;  /* 0x0000e000ff0c7b82 */ /* 0x000ea40000000a00 */
[----:B--2---:R-:W-:-:S05]  /*0de0*/  IMAD.WIDE R12, R3, 0x8, R12 ;  /* 0x00000008030c7825 */ /* 0x004fca00078e020c */
[----:B------:R-:W2:Y:S01]  /*0df0*/  LDG.E.64 R6, desc[UR36][R12.64] ;  /* 0x000000240c067981 */ /* 0x000ea2000c1e1b00 */
[----:B------:R-:W3:Y:S01]  /*0e00*/  S2UR UR5, SR_CgaCtaId ;  /* 0x00000000000579c3 */ /* 0x000ee20000008800 */
[----:B------:R-:W-:Y:S01]  /*0e10*/  UMOV UR4, 0x400 ;  /* 0x0000040000047882 */ /* 0x000fe20000000000 */
[----:B-1----:R-:W-:Y:S01]  /*0e20*/  HFMA2 R4, -RZ, RZ, 0, 5.9604644775390625e-08 ;  /* 0x00000001ff047431 */ /* 0x002fe200000001ff */
[----:B------:R-:W-:Y:S01]  /*0e30*/  BSSY.RECONVERGENT B1, `(.L_x_129) ;  /* 0x0000018000017945 */ /* 0x000fe20003800200 */
[----:B---3--:R-:W-:-:S09]  /*0e40*/  ULEA UR4, UR5, UR4, 0x18 ;  /* 0x0000000405047291 */ /* 0x008fd2000f8ec0ff */
[----:B------:R-:W1:Y:S02]  /*0e50*/  LDS.64 R8, [UR4+0x10] ;  /* 0x00001004ff087984 */ /* 0x000e640008000a00 */
[----:B-1----:R-:W1:Y:S02]  /*0e60*/  MUFU.RCP64H R5, R9 ;  /* 0x0000000900057308 */ /* 0x002e640000001800 */
[----:B-1----:R-:W-:-:S08]  /*0e70*/  DFMA R10, -R8, R4, 1 ;  /* 0x3ff00000080a742b */ /* 0x002fd00000000104 */
[----:B------:R-:W-:-:S08]  /*0e80*/  DFMA R10, R10, R10, R10 ;  /* 0x0000000a0a0a722b */ /* 0x000fd0000000000a */
[----:B------:R-:W-:-:S08]  /*0e90*/  DFMA R10, R4, R10, R4 ;  /* 0x0000000a040a722b */ /* 0x000fd00000000004 */
[----:B------:R-:W-:-:S08]  /*0ea0*/  DFMA R4, -R8, R10, 1 ;  /* 0x3ff000000804742b */ /* 0x000fd0000000010a */
[----:B------:R-:W-:-:S08]  /*0eb0*/  DFMA R4, R10, R4, R10 ;  /* 0x000000040a04722b */ /* 0x000fd0000000000a */
[----:B--2---:R-:W-:Y:S01]  /*0ec0*/  DMUL R10, R6, R4 ;  /* 0x00000004060a7228 */ /* 0x004fe20000000000 */
[----:B------:R-:W-:-:S07]  /*0ed0*/  FSETP.GEU.AND P1, PT, |R7|, 6.5827683646048100446e-37, PT ;  /* 0x036000000700780b */ /* 0x000fce0003f2e200 */
[----:B------:R-:W-:-:S08]  /*0ee0*/  DFMA R14, -R8, R10, R6 ;  /* 0x0000000a080e722b */ /* 0x000fd00000000106 */
[----:B------:R-:W-:-:S10]  /*0ef0*/  DFMA R4, R4, R14, R10 ;  /* 0x0000000e0404722b */ /* 0x000fd4000000000a */
[----:B------:R-:W-:-:S05]  /*0f00*/  FFMA R0, RZ, R9, R5 ;  /* 0x00000009ff007223 */ /* 0x000fca0000000005 */
[----:B------:R-:W-:-:S13]  /*0f10*/  FSETP.GT.AND P0, PT, |R0|, 1.469367938527859385e-39, PT ;  /* 0x001000000000780b */ /* 0x000fda0003f04200 */
[----:B------:R-:W-:Y:S05]  /*0f20*/  @P0 BRA P1, `(.L_x_130) ;  /* 0x0000000000200947 */ /* 0x000fea0000800000 */
[----:B------:R-:W-:Y:S01]  /*0f30*/  IMAD.MOV.U32 R10, RZ, RZ, R6 ;  /* 0x000000ffff0a7224 */ /* 0x000fe200078e0006 */
[----:B------:R-:W-:Y:S01]  /*0f40*/  MOV R0, 0xf90 ;  /* 0x00000f9000007802 */ /* 0x000fe20000000f00 */
[----:B------:R-:W-:Y:S01]  /*0f50*/  IMAD.MOV.U32 R15, RZ, RZ, R7 ;  /* 0x000000ffff0f7224 */ /* 0x000fe200078e0007 */
[----:B------:R-:W-:Y:S01]  /*0f60*/  MOV R7, R9 ;  /* 0x0000000900077202 */ /* 0x000fe20000000f00 */
[----:B------:R-:W-:-:S07]  /*0f70*/  IMAD.MOV.U32 R6, RZ, RZ, R8 ;  /* 0x000000ffff067224 */ /* 0x000fce00078e0008 */
[----:B0-----:R-:W-:Y:S05]  /*0f80*/  CALL.REL.NOINC `($__internal_4_$__cuda_sm20_div_rn_f64_full) ;  /* 0x00000014008c7944 */ /* 0x001fea0003c00000 */
[----:B------:R-:W-:Y:S02]  /*0f90*/  IMAD.MOV.U32 R4, RZ, RZ, R14 ;  /* 0x000000ffff047224 */ /* 0x000fe400078e000e */
[----:B------:R-:W-:-:S07]  /*0fa0*/  IMAD.MOV.U32 R5, RZ, RZ, R15 ;  /* 0x000000ffff057224 */ /* 0x000fce00078e000f */
.L_x_130:
[----:B------:R-:W-:Y:S05]  /*0fb0*/  BSYNC.RECONVERGENT B1 ;  /* 0x0000000000017941 */ /* 0x000fea0003800200 */
.L_x_129:
[----:B------:R2:W-:Y:S02]  /*0fc0*/  STG.E.64 desc[UR36][R12.64], R4 ;  /* 0x000000040c007986 */ /* 0x0005e4000c101b24 */
.L_x_128:
[----:B------:R-:W-:Y:S05]  /*0fd0*/  BSYNC.RECONVERGENT B0 ;  /* 0x0000000000007941 */ /* 0x000fea0003800200 */
.L_x_127:
[----:B------:R-:W-:Y:S01]  /*0fe0*/  BAR.SYNC.DEFER_BLOCKING 0x0 ;  /* 0x0000000000007b1d */ /* 0x000fe20000010000 */
[----:B------:R-:W-:-:S05]  /*0ff0*/  ISETP.NE.AND P0, PT, R3, RZ, PT ;  /* 0x000000ff0300720c */ /* 0x000fca0003f05270 */
[----:B------:R-:W-:Y:S08]  /*1000*/  BSSY.RECONVERGENT B0, `(.L_x_131) ;  /* 0x00000f5000007945 */ /* 0x000ff00003800200 */
[----:B------:R-:W-:Y:S05]  /*1010*/  @P0 BRA `(.L_x_132) ;  /* 0x0000000c00cc0947 */ /* 0x000fea0003800000 */
[----:B-12---:R-:W1:Y:S01]  /*1020*/  LDC.64 R4, c[0x0][0x380] ;  /* 0x0000e000ff047b82 */ /* 0x006e620000000a00 */
[----:B------:R-:W2:Y:S01]  /*1030*/  LDCU UR4, c[0x0][0x388] ;  /* 0x00007100ff0477ac */ /* 0x000ea20008000800 */
[----:B-1----:R-:W3:Y:S06]  /*1040*/  LDG.E.64 R4, desc[UR36][R4.64] ;  /* 0x0000002404047981 */ /* 0x002eec000c1e1b00 */
[----:B------:R-:W3:Y:S01]  /*1050*/  LDC.64 R6, c[0x0][0x398] ;  /* 0x0000e600ff067b82 */ /* 0x000ee20000000a00 */
[----:B--2---:R-:W-:Y:S01]  /*1060*/  UISETP.GE.AND UP0, UPT, UR4, 0x2, UPT ;  /* 0x000000020400788c */ /* 0x004fe2000bf06270 */
[----:B---3--:R1:W-:Y:S08]  /*1070*/  STG.E.64 desc[UR36][R6.64], R4 ;  /* 0x0000000406007986 */ /* 0x0083f0000c101b24 */
[----:B------:R-:W-:Y:S05]  /*1080*/  BRA.U !UP0, `(.L_x_133) ;  /* 0x0000000d081c7547 */ /* 0x000fea000b800000 */
[----:B------:R-:W1:Y:S01]  /*1090*/  LDC R0, c[0x0][0x388] ;  /* 0x0000e200ff007b82 */ /* 0x000e620000000800 */
[----:B------:R-:W-:Y:S02]  /*10a0*/  HFMA2 R27, -RZ, RZ, 0, 5.9604644775390625e-08 ;  /* 0x00000001ff1b7431 */ /* 0x000fe400000001ff */
[----:B-1----:R-:W-:-:S05]  /*10b0*/  VIADD R4, R0, 0xfffffffe ;  /* 0xfffffffe00047836 */ /* 0x002fca0000000000 */
[----:B------:R-:W-:Y:S01]  /*10c0*/  ISETP.GE.U32.AND P0, PT, R4, 0xf, PT ;  /* 0x0000000f0400780c */ /* 0x000fe20003f06070 */
[----:B------:R-:W-:-:S12]  /*10d0*/  VIADD R4, R0, 0xffffffff ;  /* 0xffffffff00047836 */ /* 0x000fd80000000000 */
[----:B------:R-:W-:Y:S05]  /*10e0*/  @!P0 BRA `(.L_x_134) ;  /* 0x00000004002c8947 */ /* 0x000fea0003800000 */
[----:B------:R-:W1:Y:S01]  /*10f0*/  LDCU.64 UR6, c[0x0][0x380] ;  /* 0x00007000ff0677ac */ /* 0x000e620008000a00 */
[----:B------:R-:W-:Y:S01]  /*1100*/  LOP3.LUT R5, R4, 0xfffffff0, RZ, 0xc0, !PT ;  /* 0xfffffff004057812 */ /* 0x000fe200078ec0ff */
[----:B------:R-:W-:Y:S01]  /*1110*/  IMAD.MOV.U32 R27, RZ, RZ, RZ ;  /* 0x000000ffff1b7224 */ /* 0x000fe200078e00ff */
[----:B------:R-:W2:Y:S03]  /*1120*/  LDCU.64 UR4, c[0x0][0x398] ;  /* 0x00007300ff0477ac */ /* 0x000ea60008000a00 */
[----:B------:R-:W-:Y:S01]  /*1130*/  IMAD.MOV R5, RZ, RZ, -R5 ;  /* 0x000000ffff057224 */ /* 0x000fe200078e0a05 */
[----:B-1----:R-:W-:Y:S02]  /*1140*/  UIADD3 UR6, UP0, UPT, UR6, 0x40, URZ ;  /* 0x0000004006067890 */ /* 0x002fe4000ff1e0ff */
[----:B--2---:R-:W-:Y:S02]  /*1150*/  UIADD3 UR4, UP1, UPT, UR4, 0x40, URZ ;  /* 0x0000004004047890 */ /* 0x004fe4000ff3e0ff */
[----:B------:R-:W-:-:S02]  /*1160*/  UIADD3.X UR7, UPT, UPT, URZ, UR7, URZ, UP0, !UPT ;  /* 0x00000007ff077290 */ /* 0x000fc400087fe4ff */
[----:B------:R-:W-:Y:S01]  /*1170*/  MOV R12, UR6 ;  /* 0x00000006000c7c02 */ /* 0x000fe20008000f00 */
[----:B------:R-:W-:Y:S01]  /*1180*/  UIADD3.X UR5, UPT, UPT, URZ, UR5, URZ, UP1, !UPT ;  /* 0x00000005ff057290 */ /* 0x000fe20008ffe4ff */
[----:B------:R-:W-:Y:S02]  /*1190*/  IMAD.U32 R10, RZ, RZ, UR4 ;  /* 0x00000004ff0a7e24 */ /* 0x000fe4000f8e00ff */
[----:B------:R-:W-:-:S03]  /*11a0*/  IMAD.U32 R13, RZ, RZ, UR7 ;  /* 0x00000007ff0d7e24 */ /* 0x000fc6000f8e00ff */
[----:B------:R-:W-:-:S07]  /*11b0*/  IMAD.U32 R11, RZ, RZ, UR5 ;  /* 0x00000005ff0b7e24 */ /* 0x000fce000f8e00ff */
.L_x_135:
[----:B------:R-:W-:Y:S01]  /*11c0*/  MOV R6, R12 ;  /* 0x0000000c00067202 */ /* 0x000fe20000000f00 */
[----:B------:R-:W-:Y:S02]  /*11d0*/  IMAD.MOV.U32 R7, RZ, RZ, R13 ;  /* 0x000000ffff077224 */ /* 0x000fe400078e000d */
[----:B---3--:R-:W-:Y:S02]  /*11e0*/  IMAD.MOV.U32 R8, RZ, RZ, R10 ;  /* 0x000000ffff087224 */ /* 0x008fe400078e000a */
[----:B------:R-:W-:Y:S02]  /*11f0*/  IMAD.MOV.U32 R9, RZ, RZ, R11 ;  /* 0x000000ffff097224 */ /* 0x000fe400078e000b */
[----:B------:R-:W2:Y:S04]  /*1200*/  LDG.E.64 R10, desc[UR36][R6.64+-0x38] ;  /* 0xffffc824060a7981 */ /* 0x000ea8000c1e1b00 */
[----:B------:R-:W2:Y:S02]  /*1210*/  LDG.E.64 R28, desc[UR36][R8.64+-0x40] ;  /* 0xffffc024081c7981 */ /* 0x000ea4000c1e1b00 */
[----:B--2---:R-:W-:-:S07]  /*1220*/  DADD R28, R10, R28 ;  /* 0x000000000a1c7229 */ /* 0x004fce000000001c */
[----:B------:R1:W-:Y:S04]  /*1230*/  STG.E.64 desc[UR36][R8.64+-0x38], R28 ;  /* 0xffffc81c08007986 */ /* 0x0003e8000c101b24 */
[----:B------:R-:W2:Y:S02]  /*1240*/  LDG.E.64 R10, desc[UR36][R6.64+-0x30] ;  /* 0xffffd024060a7981 */ /* 0x000ea4000c1e1b00 */
[----:B--2---:R-:W-:-:S07]  /*1250*/  DADD R10, R28, R10 ;  /* 0x000000001c0a7229 */ /* 0x004fce000000000a */
[----:B------:R2:W-:Y:S04]  /*1260*/  STG.E.64 desc[UR36][R8.64+-0x30], R10 ;  /* 0xffffd00a08007986 */ /* 0x0005e8000c101b24 */
[----:B------:R-:W3:Y:S02]  /*1270*/  LDG.E.64 R12, desc[UR36][R6.64+-0x28] ;  /* 0xffffd824060c7981 */ /* 0x000ee4000c1e1b00 */
[----:B---3--:R-:W-:-:S07]  /*1280*/  DADD R12, R10, R12 ;  /* 0x000000000a0c7229 */ /* 0x008fce000000000c */
[----:B------:R3:W-:Y:S04]  /*1290*/  STG.E.64 desc[UR36][R8.64+-0x28], R12 ;  /* 0xffffd80c08007986 */ /* 0x0007e8000c101b24 */
[----:B------:R-:W4:Y:S02]  /*12a0*/  LDG.E.64 R14, desc[UR36][R6.64+-0x20] ;  /* 0xffffe024060e7981 */ /* 0x000f24000c1e1b00 */
[----:B----4-:R-:W-:-:S07]  /*12b0*/  DADD R14, R12, R14 ;  /* 0x000000000c0e7229 */ /* 0x010fce000000000e */
[----:B------:R4:W-:Y:S04]  /*12c0*/  STG.E.64 desc[UR36][R8.64+-0x20], R14 ;  /* 0xffffe00e08007986 */ /* 0x0009e8000c101b24 */
[----:B------:R-:W5:Y:S02]  /*12d0*/  LDG.E.64 R20, desc[UR36][R6.64+-0x18] ;  /* 0xffffe82406147981 */ /* 0x000f64000c1e1b00 */
[----:B-----5:R-:W-:-:S07]  /*12e0*/  DADD R20, R14, R20 ;  /* 0x000000000e147229 */ /* 0x020fce0000000014 */
[----:B------:R5:W-:Y:S04]  /*12f0*/  STG.E.64 desc[UR36][R8.64+-0x18], R20 ;  /* 0xffffe81408007986 */ /* 0x000be8000c101b24 */
[----:B-1----:R-:W2:Y:S02]  /*1300*/  LDG.E.64 R28, desc[UR36][R6.64+-0x10] ;  /* 0xfffff024061c7981 */ /* 0x002ea4000c1e1b00 */
[----:B--2---:R-:W-:-:S07]  /*1310*/  DADD R28, R20, R28 ;  /* 0x00000000141c7229 */ /* 0x004fce000000001c */
[----:B------:R1:W-:Y:S04]  /*1320*/  STG.E.64 desc[UR36][R8.64+-0x10], R28 ;  /* 0xfffff01c08007986 */ /* 0x0003e8000c101b24 */
[----:B------:R-:W2:Y:S02]  /*1330*/  LDG.E.64 R10, desc[UR36][R6.64+-0x8] ;  /* 0xfffff824060a7981 */ /* 0x000ea4000c1e1b00 */
[----:B--2---:R-:W-:-:S07]  /*1340*/  DADD R10, R28, R10 ;  /* 0x000000001c0a7229 */ /* 0x004fce000000000a */
[----:B------:R2:W-:Y:S04]  /*1350*/  STG.E.64 desc[UR36][R8.64+-0x8], R10 ;  /* 0xfffff80a08007986 */ /* 0x0005e8000c101b24 */
[----:B---3--:R-:W3:Y:S02]  /*1360*/  LDG.E.64 R12, desc[UR36][R6.64] ;  /* 0x00000024060c7981 */ /* 0x008ee4000c1e1b00 */
[----:B---3--:R-:W-:-:S07]  /*1370*/  DADD R12, R10, R12 ;  /* 0x000000000a0c7229 */ /* 0x008fce000000000c */
[----:B------:R3:W-:Y:S04]  /*1380*/  STG.E.64 desc[UR36][R8.64], R12 ;  /* 0x0000000c08007986 */ /* 0x0007e8000c101b24 */
[----:B----4-:R-:W4:Y:S02]  /*1390*/  LDG.E.64 R14, desc[UR36][R6.64+0x8] ;  /* 0x00000824060e7981 */ /* 0x010f24000c1e1b00 */
[----:B----4-:R-:W-:-:S07]  /*13a0*/  DADD R14, R12, R14 ;  /* 0x000000000c0e7229 */ /* 0x010fce000000000e */
[----:B------:R4:W-:Y:S04]  /*13b0*/  STG.E.64 desc[UR36][R8.64+0x8], R14 ;  /* 0x0000080e08007986 */ /* 0x0009e8000c101b24 */
[----:B-----5:R-:W5:Y:S02]  /*13c0*/  LDG.E.64 R20, desc[UR36][R6.64+0x10] ;  /* 0x0000102406147981 */ /* 0x020f64000c1e1b00 */
[----:B-----5:R-:W-:-:S07]  /*13d0*/  DADD R20, R14, R20 ;  /* 0x000000000e147229 */ /* 0x020fce0000000014 */
[----:B------:R5:W-:Y:S04]  /*13e0*/  STG.E.64 desc[UR36][R8.64+0x10], R20 ;  /* 0x0000101408007986 */ /* 0x000be8000c101b24 */
[----:B-1----:R-:W2:Y:S02]  /*13f0*/  LDG.E.64 R28, desc[UR36][R6.64+0x18] ;  /* 0x00001824061c7981 */ /* 0x002ea4000c1e1b00 */
[----:B--2---:R-:W-:-:S07]  /*1400*/  DADD R28, R20, R28 ;  /* 0x00000000141c7229 */ /* 0x004fce000000001c */
[----:B------:R1:W-:Y:S04]  /*1410*/  STG.E.64 desc[UR36][R8.64+0x18], R28 ;  /* 0x0000181c08007986 */ /* 0x0003e8000c101b24 */
[----:B------:R-:W2:Y:S02]  /*1420*/  LDG.E.64 R10, desc[UR36][R6.64+0x20] ;  /* 0x00002024060a7981 */ /* 0x000ea4000c1e1b00 */
[----:B--2---:R-:W-:-:S07]  /*1430*/  DADD R10, R28, R10 ;  /* 0x000000001c0a7229 */ /* 0x004fce000000000a */
[----:B------:R-:W-:Y:S04]  /*1440*/  STG.E.64 desc[UR36][R8.64+0x20], R10 ;  /* 0x0000200a08007986 */ /* 0x000fe8000c101b24 */
[----:B---3--:R-:W2:Y:S02]  /*1450*/  LDG.E.64 R12, desc[UR36][R6.64+0x28] ;  /* 0x00002824060c7981 */ /* 0x008ea4000c1e1b00 */
[----:B--2---:R-:W-:-:S07]  /*1460*/  DADD R12, R10, R12 ;  /* 0x000000000a0c7229 */ /* 0x004fce000000000c */
[----:B------:R2:W-:Y:S04]  /*1470*/  STG.E.64 desc[UR36][R8.64+0x28], R12 ;  /* 0x0000280c08007986 */ /* 0x0005e8000c101b24 */
[----:B----4-:R-:W3:Y:S02]  /*1480*/  LDG.E.64 R14, desc[UR36][R6.64+0x30] ;  /* 0x00003024060e7981 */ /* 0x010ee4000c1e1b00 */
[----:B---3--:R-:W-:-:S07]  /*1490*/  DADD R14, R12, R14 ;  /* 0x000000000c0e7229 */ /* 0x008fce000000000e */
[----:B------:R3:W-:Y:S04]  /*14a0*/  STG.E.64 desc[UR36][R8.64+0x30], R14 ;  /* 0x0000300e08007986 */ /* 0x0007e8000c101b24 */
[----:B-----5:R-:W4:Y:S02]  /*14b0*/  LDG.E.64 R20, desc[UR36][R6.64+0x38] ;  /* 0x0000382406147981 */ /* 0x020f24000c1e1b00 */
[----:B----4-:R-:W-:-:S07]  /*14c0*/  DADD R20, R14, R20 ;  /* 0x000000000e147229 */ /* 0x010fce0000000014 */
[----:B------:R3:W-:Y:S04]  /*14d0*/  STG.E.64 desc[UR36][R8.64+0x38], R20 ;  /* 0x0000381408007986 */ /* 0x0007e8000c101b24 */
[----:B-1----:R-:W4:Y:S01]  /*14e0*/  LDG.E.64 R28, desc[UR36][R6.64+0x40] ;  /* 0x00004024061c7981 */ /* 0x002f22000c1e1b00 */
[----:B------:R-:W-:Y:S01]  /*14f0*/  IADD3 R5, PT, PT, R5, 0x10, RZ ;  /* 0x0000001005057810 */ /* 0x000fe20007ffe0ff */
[----:B------:R-:W-:Y:S01]  /*1500*/  VIADD R27, R27, 0x10 ;  /* 0x000000101b1b7836 */ /* 0x000fe20000000000 */
[----:B--2---:R-:W-:Y:S02]  /*1510*/  IADD3 R12, P1, PT, R6, 0x80, RZ ;  /* 0x00000080060c7810 */ /* 0x004fe40007f3e0ff */
[----:B------:R-:W-:Y:S02]  /*1520*/  ISETP.NE.AND P0, PT, R5, RZ, PT ;  /* 0x000000ff0500720c */ /* 0x000fe40003f05270 */
[----:B------:R-:W-:Y:S01]  /*1530*/  IADD3 R10, P2, PT, R8, 0x80, RZ ;  /* 0x00000080080a7810 */ /* 0x000fe20007f5e0ff */
[----:B------:R-:W-:-:S04]  /*1540*/  IMAD.X R13, RZ, RZ, R7, P1 ;  /* 0x000000ffff0d7224 */ /* 0x000fc800008e0607 */
[----:B------:R-:W-:Y:S01]  /*1550*/  IMAD.X R11, RZ, RZ, R9, P2 ;  /* 0x000000ffff0b7224 */ /* 0x000fe200010e0609 */
[----:B----4-:R-:W-:-:S07]  /*1560*/  DADD R28, R20, R28 ;  /* 0x00000000141c7229 */ /* 0x010fce000000001c */
[----:B------:R3:W-:Y:S01]  /*1570*/  STG.E.64 desc[UR36][R8.64+0x40], R28 ;  /* 0x0000401c08007986 */ /* 0x0007e2000c101b24 */
[----:B------:R-:W-:Y:S05]  /*1580*/  @P0 BRA `(.L_x_135) ;  /* 0xfffffffc000c0947 */ /* 0x000fea000383ffff */
[----:B------:R-:W-:-:S07]  /*1590*/  IADD3 R27, PT, PT, R27, 0x1, RZ ;  /* 0x000000011b1b7810 */ /* 0x000fce0007ffe0ff */
.L_x_134:
[----:B------:R-:W-:-:S13]  /*15a0*/  LOP3.LUT P0, RZ, R4, 0xf, RZ, 0xc0, !PT ;  /* 0x0000000f04ff7812 */ /* 0x000fda000780c0ff */
[----:B------:R-:W-:Y:S05]  /*15b0*/  @!P0 BRA `(.L_x_133) ;  /* 0x0000000400d08947 */ /* 0x000fea0003800000 */
[----:B------:R-:W-:Y:S02]  /*15c0*/  ULOP3.LUT UR4, UR38, 0xf, URZ, 0xc0, !UPT ;  /* 0x0000000f26047892 */ /* 0x000fe4000f8ec0ff */
[----:B------:R-:W-:Y:S02]  /*15d0*/  ULOP3.LUT UP1, URZ, UR38, 0x7, URZ, 0xc0, !UPT ;  /* 0x0000000726ff7892 */ /* 0x000fe4000f82c0ff */
[----:B------:R-:W-:-:S04]  /*15e0*/  UIADD3 UR4, UPT, UPT, UR4, -0x1, URZ ;  /* 0xffffffff04047890 */ /* 0x000fc8000fffe0ff */
[----:B------:R-:W-:-:S09]  /*15f0*/  UISETP.GE.U32.AND UP0, UPT, UR4, 0x7, UPT ;  /* 0x000000070400788c */ /* 0x000fd2000bf06070 */
[----:B------:R-:W-:Y:S05]  /*1600*/  BRA.U !UP0, `(.L_x_136) ;  /* 0x0000000108dc7547 */ /* 0x000fea000b800000 */
[----:B------:R-:W3:Y:S08]  /*1610*/  LDC.64 R4, c[0x0][0x380] ;  /* 0x0000e000ff047b82 */ /* 0x000ef00000000a00 */
[----:B------:R-:W1:Y:S01]  /*1620*/  LDC.64 R6, c[0x0][0x398] ;  /* 0x0000e600ff067b82 */ /* 0x000e620000000a00 */
[----:B---3--:R-:W-:-:S05]  /*1630*/  IMAD.WIDE.U32 R28, R27, 0x8, R4 ;  /* 0x000000081b1c7825 */ /* 0x008fca00078e0004 */
[----:B------:R-:W2:Y:S01]  /*1640*/  LDG.E.64 R10, desc[UR36][R28.64] ;  /* 0x000000241c0a7981 */ /* 0x000ea2000c1e1b00 */
[----:B-1----:R-:W-:-:S05]  /*1650*/  IMAD.WIDE R8, R27, 0x8, R6 ;  /* 0x000000081b087825 */ /* 0x002fca00078e0206 */
[----:B------:R-:W2:Y:S01]  /*1660*/  LDG.E.64 R20, desc[UR36][R8.64+-0x8] ;  /* 0xfffff82408147981 */ /* 0x000ea2000c1e1b00 */
[----:B------:R-:W-:-:S04]  /*1670*/  VIADD R33, R27, 0x1 ;  /* 0x000000011b217836 */ /* 0x000fc80000000000 */
[----:B------:R-:W-:Y:S01]  /*1680*/  IMAD.WIDE.U32 R36, R33, 0x8, R4 ;  /* 0x0000000821247825 */ /* 0x000fe200078e0004 */
[----:B--2---:R-:W-:-:S03]  /*1690*/  DADD R20, R10, R20 ;  /* 0x000000000a147229 */ /* 0x004fc60000000014 */
[----:B------:R-:W-:-:S05]  /*16a0*/  IMAD.WIDE.U32 R10, R27, 0x8, R6 ;  /* 0x000000081b0a7825 */ /* 0x000fca00078e0006 */
[----:B------:R1:W-:Y:S04]  /*16b0*/  STG.E.64 desc[UR36][R10.64], R20 ;  /* 0x000000140a007986 */ /* 0x0003e8000c101b24 */
[----:B------:R-:W2:Y:S01]  /*16c0*/  LDG.E.64 R36, desc[UR36][R36.64] ;  /* 0x0000002424247981 */ /* 0x000ea2000c1e1b00 */
[----:B------:R-:W-:Y:S02]  /*16d0*/  VIADD R15, R27, 0x2 ;  /* 0x000000021b0f7836 */ /* 0x000fe40000000000 */
[----:B------:R-:W-:-:S04]  /*16e0*/  IMAD.WIDE.U32 R32, R33, 0x8, R6 ;  /* 0x0000000821207825 */ /* 0x000fc800078e0006 */
[----:B------:R-:W-:Y:S01]  /*16f0*/  IMAD.WIDE.U32 R34, R15, 0x8, R4 ;  /* 0x000000080f227825 */ /* 0x000fe200078e0004 */
[----:B--2---:R-:W-:-:S07]  /*1700*/  DADD R36, R20, R36 ;  /* 0x0000000014247229 */ /* 0x004fce0000000024 */
[----:B------:R-:W-:Y:S04]  /*1710*/  STG.E.64 desc[UR36][R32.64], R36 ;  /* 0x0000002420007986 */ /* 0x000fe8000c101b24 */
[----:B------:R-:W2:Y:S04]  /*1720*/  LDG.E.64 R34, desc[UR36][R34.64] ;  /* 0x0000002422227981 */ /* 0x000ea8000c1e1b00 */
[----:B------:R-:W2:Y:S01]  /*1730*/  LDG.E.64 R12, desc[UR36][R8.64+0x8] ;  /* 0x00000824080c7981 */ /* 0x000ea2000c1e1b00 */
[----:B------:R-:W-:Y:S02]  /*1740*/  VIADD R31, R27, 0x3 ;  /* 0x000000031b1f7836 */ /* 0x000fe40000000000 */
[----:B------:R-:W-:-:S04]  /*1750*/  IMAD.WIDE.U32 R14, R15, 0x8, R6 ;  /* 0x000000080f0e7825 */ /* 0x000fc800078e0006 */
[----:B-1----:R-:W-:Y:S01]  /*1760*/  IMAD.WIDE.U32 R20, R31, 0x8, R4 ;  /* 0x000000081f147825 */ /* 0x002fe200078e0004 */
[----:B--2---:R-:W-:-:S07]  /*1770*/  DADD R12, R34, R12 ;  /* 0x00000000220c7229 */ /* 0x004fce000000000c */
[----:B------:R1:W-:Y:S04]  /*1780*/  STG.E.64 desc[UR36][R14.64], R12 ;  /* 0x0000000c0e007986 */ /* 0x0003e8000c101b24 */
[----:B------:R-:W2:Y:S04]  /*1790*/  LDG.E.64 R34, desc[UR36][R20.64] ;  /* 0x0000002414227981 */ /* 0x000ea8000c1e1b00 */
[----:B------:R-:W2:Y:S01]  /*17a0*/  LDG.E.64 R20, desc[UR36][R8.64+0x10] ;  /* 0x0000102408147981 */ /* 0x000ea2000c1e1b00 */
[----:B-1----:R-:W-:Y:S01]  /*17b0*/  IADD3 R13, PT, PT, R27, 0x4, RZ ;  /* 0x000000041b0d7810 */ /* 0x002fe20007ffe0ff */
[----:B------:R-:W-:Y:S01]  /*17c0*/  IMAD.WIDE.U32 R36, R31, 0x8, R6 ;  /* 0x000000081f247825 */ /* 0x000fe200078e0006 */
[----:B--2---:R-:W-:-:S03]  /*17d0*/  DADD R32, R34, R20 ;  /* 0x0000000022207229 */ /* 0x004fc60000000014 */
[----:B------:R-:W-:-:S04]  /*17e0*/  IMAD.WIDE.U32 R34, R13, 0x8, R4 ;  /* 0x000000080d227825 */ /* 0x000fc800078e0004 */
[----:B------:R-:W-:Y:S04]  /*17f0*/  STG.E.64 desc[UR36][R36.64], R32 ;  /* 0x0000002024007986 */ /* 0x000fe8000c101b24 */
[----:B------:R-:W2:Y:S04]  /*1800*/  LDG.E.64 R34, desc[UR36][R34.64] ;  /* 0x0000002422227981 */ /* 0x000ea8000c1e1b00 */
[----:B------:R-:W2:Y:S01]  /*1810*/  LDG.E.64 R20, desc[UR36][R8.64+0x18] ;  /* 0x0000182408147981 */ /* 0x000ea2000c1e1b00 */
[----:B------:R-:W-:Y:S01]  /*1820*/  VIADD R31, R27, 0x5 ;  /* 0x000000051b1f7836 */ /* 0x000fe20000000000 */
[----:B--2---:R-:W-:Y:S01]  /*1830*/  DADD R14, R34, R20 ;  /* 0x00000000220e7229 */ /* 0x004fe20000000014 */
[----:B------:R-:W-:-:S04]  /*1840*/  IMAD.WIDE.U32 R20, R13, 0x8, R6 ;  /* 0x000000080d147825 */ /* 0x000fc800078e0006 */
[----:B------:R-:W-:Y:S02]  /*1850*/  IMAD.WIDE.U32 R12, R31, 0x8, R4 ;  /* 0x000000081f0c7825 */ /* 0x000fe400078e0004 */
[----:B------:R1:W-:Y:S04]  /*1860*/  STG.E.64 desc[UR36][R20.64], R14 ;  /* 0x0000000e14007986 */ /* 0x0003e8000c101b24 */
[----:B------:R-:W2:Y:S04]  /*1870*/  LDG.E.64 R34, desc[UR36][R12.64] ;  /* 0x000000240c227981 */ /* 0x000ea8000c1e1b00 */
[----:B------:R-:W2:Y:S01]  /*1880*/  LDG.E.64 R12, desc[UR36][R8.64+0x20] ;  /* 0x00002024080c7981 */ /* 0x000ea2000c1e1b00 */
[----:B-1----:R-:W-:-:S04]  /*1890*/  VIADD R15, R27, 0x6 ;  /* 0x000000061b0f7836 */ /* 0x002fc80000000000 */
[----:B------:R-:W-:Y:S01]  /*18a0*/  IMAD.WIDE.U32 R4, R15, 0x8, R4 ;  /* 0x000000080f047825 */ /* 0x000fe200078e0004 */
[----:B--2---:R-:W-:-:S03]  /*18b0*/  DADD R32, R34, R12 ;  /* 0x0000000022207229 */ /* 0x004fc6000000000c */
[----:B------:R-:W-:-:S05]  /*18c0*/  IMAD.WIDE.U32 R34, R31, 0x8, R6 ;  /* 0x000000081f227825 */ /* 0x000fca00078e0006 */
[----:B------:R1:W-:Y:S04]  /*18d0*/  STG.E.64 desc[UR36][R34.64], R32 ;  /* 0x0000002022007986 */ /* 0x0003e8000c101b24 */
[----:B------:R-:W2:Y:S04]  /*18e0*/  LDG.E.64 R4, desc[UR36][R4.64] ;  /* 0x0000002404047981 */ /* 0x000ea8000c1e1b00 */
[----:B------:R-:W2:Y:S01]  /*18f0*/  LDG.E.64 R36, desc[UR36][R8.64+0x28] ;  /* 0x0000282408247981 */ /* 0x000ea2000c1e1b00 */
[----:B------:R-:W-:Y:S01]  /*1900*/  IMAD.WIDE.U32 R6, R15, 0x8, R6 ;  /* 0x000000080f067825 */ /* 0x000fe200078e0006 */
[----:B--2---:R-:W-:-:S07]  /*1910*/  DADD R36, R4, R36 ;  /* 0x0000000004247229 */ /* 0x004fce0000000024 */
[----:B------:R1:W-:Y:S04]  /*1920*/  STG.E.64 desc[UR36][R6.64], R36 ;  /* 0x0000002406007986 */ /* 0x0003e8000c101b24 */
[----:B------:R-:W2:Y:S04]  /*1930*/  LDG.E.64 R28, desc[UR36][R28.64+0x38] ;  /* 0x000038241c1c7981 */ /* 0x000ea8000c1e1b00 */
[----:B------:R-:W2:Y:S01]  /*1940*/  LDG.E.64 R12, desc[UR36][R8.64+0x30] ;  /* 0x00003024080c7981 */ /* 0x000ea2000c1e1b00 */
[----:B------:R-:W-:Y:S01]  /*1950*/  VIADD R27, R27, 0x8 ;  /* 0x000000081b1b7836 */ /* 0x000fe20000000000 */
[----:B--2---:R-:W-:-:S07]  /*1960*/  DADD R12, R28, R12 ;  /* 0x000000001c0c7229 */ /* 0x004fce000000000c */
[----:B------:R1:W-:Y:S04]  /*1970*/  STG.E.64 desc[UR36][R10.64+0x38], R12 ;  /* 0x0000380c0a007986 */ /* 0x0003e8000c101b24 */
.L_x_136:
[----:B------:R-:W-:Y:S05]  /*1980*/  BRA.U !UP1, `(.L_x_133) ;  /* 0x0000000109dc7547 */ /* 0x000fea000b800000 */
[----:B------:R-:W-:Y:S01]  /*1990*/  UISETP.GE.U32.AND UP0, UPT, UR39, 0x3, UPT ;  /* 0x000000032700788c */ /* 0x000fe2000bf06070 */
[----:B------:R-:W-:-:S04]  /*19a0*/  IADD3 R0, PT, PT, R0, 0x7, RZ ;  /* 0x0000000700007810 */ /* 0x000fc80007ffe0ff */
[----:B------:R-:W-:-:S04]  /*19b0*/  LOP3.LUT R0, R0, 0x3, RZ, 0xc0, !PT ;  /* 0x0000000300007812 */ /* 0x000fc800078ec0ff */
[----:B------:R-:W-:Y:S01]  /*19c0*/  ISETP.NE.AND P0, PT, R0, RZ, PT ;  /* 0x000000ff0000720c */ /* 0x000fe20003f05270 */
[----:B------:R-:W-:-:S12]  /*19d0*/  BRA.U !UP0, `(.L_x_137) ;  /* 0x00000001086c7547 */ /* 0x000fd8000b800000 */
[----:B---3--:R-:W2:Y:S08]  /*19e0*/  LDC.64 R14, c[0x0][0x380] ;  /* 0x0000e000ff0e7b82 */ /* 0x008eb00000000a00 */
[----:B-1----:R-:W1:Y:S01]  /*19f0*/  LDC.64 R10, c[0x0][0x398] ;  /* 0x0000e600ff0a7b82 */ /* 0x002e620000000a00 */
[----:B--2---:R-:W-:-:S05]  /*1a00*/  IMAD.WIDE.U32 R8, R27, 0x8, R14 ;  /* 0x000000081b087825 */ /* 0x004fca00078e000e */
        /* <DEDUP_REMOVED lines=8> */
[----:B------:R-:W3:Y:S01]  /*1a90*/  LDG.E.64 R20, desc[UR36][R28.64] ;  /* 0x000000241c147981 */ /* 0x000ee2000c1e1b00 */
[----:B------:R-:W-:Y:S02]  /*1aa0*/  VIADD R31, R27, 0x2 ;  /* 0x000000021b1f7836 */ /* 0x000fe40000000000 */
[----:B------:R-:W-:-:S04]  /*1ab0*/  IMAD.WIDE.U32 R12, R13, 0x8, R10 ;  /* 0x000000080d0c7825 */ /* 0x000fc800078e000a */
[----:B------:R-:W-:Y:S01]  /*1ac0*/  IMAD.WIDE.U32 R14, R31, 0x8, R14 ;  /* 0x000000081f0e7825 */ /* 0x000fe200078e000e */
[----:B---3--:R-:W-:-:S07]  /*1ad0*/  DADD R20, R32, R20 ;  /* 0x0000000020147229 */ /* 0x008fce0000000014 */
[----:B------:R2:W-:Y:S04]  /*1ae0*/  STG.E.64 desc[UR36][R12.64], R20 ;  /* 0x000000140c007986 */ /* 0x0005e8000c101b24 */
[----:B------:R-:W3:Y:S04]  /*1af0*/  LDG.E.64 R14, desc[UR36][R14.64] ;  /* 0x000000240e0e7981 */ /* 0x000ee8000c1e1b00 */
[----:B------:R-:W3:Y:S01]  /*1b00*/  LDG.E.64 R34, desc[UR36][R6.64+0x8] ;  /* 0x0000082406227981 */ /* 0x000ee2000c1e1b00 */
[----:B------:R-:W-:Y:S01]  /*1b10*/  IMAD.WIDE.U32 R36, R31, 0x8, R10 ;  /* 0x000000081f247825 */ /* 0x000fe200078e000a */
[----:B---3--:R-:W-:-:S07]  /*1b20*/  DADD R34, R14, R34 ;  /* 0x000000000e227229 */ /* 0x008fce0000000022 */
[----:B------:R2:W-:Y:S04]  /*1b30*/  STG.E.64 desc[UR36][R36.64], R34 ;  /* 0x0000002224007986 */ /* 0x0005e8000c101b24 */
[----:B------:R-:W3:Y:S04]  /*1b40*/  LDG.E.64 R8, desc[UR36][R8.64+0x18] ;  /* 0x0000182408087981 */ /* 0x000ee8000c1e1b00 */
[----:B------:R-:W3:Y:S01]  /*1b50*/  LDG.E.64 R10, desc[UR36][R6.64+0x10] ;  /* 0x00001024060a7981 */ /* 0x000ee2000c1e1b00 */
[----:B------:R-:W-:Y:S01]  /*1b60*/  VIADD R27, R27, 0x4 ;  /* 0x000000041b1b7836 */ /* 0x000fe20000000000 */
[----:B---3--:R-:W-:-:S07]  /*1b70*/  DADD R10, R8, R10 ;  /* 0x00000000080a7229 */ /* 0x008fce000000000a */
[----:B------:R2:W-:Y:S04]  /*1b80*/  STG.E.64 desc[UR36][R4.64+0x18], R10 ;  /* 0x0000180a04007986 */ /* 0x0005e8000c101b24 */
.L_x_137:
[----:B------:R-:W-:Y:S05]  /*1b90*/  @!P0 BRA `(.L_x_133) ;  /* 0x0000000000588947 */ /* 0x000fea0003800000 */
[----:B-1----:R-:W3:Y:S08]  /*1ba0*/  LDC.64 R6, c[0x0][0x380] ;  /* 0x0000e000ff067b82 */ /* 0x002ef00000000a00 */
[----:B--2---:R-:W1:Y:S01]  /*1bb0*/  LDC.64 R4, c[0x0][0x398] ;  /* 0x0000e600ff047b82 */ /* 0x004e620000000a00 */
[----:B---3--:R-:W-:-:S05]  /*1bc0*/  IMAD.WIDE.U32 R14, R27, 0x8, R6 ;  /* 0x000000081b0e7825 */ /* 0x008fca00078e0006 */
[----:B------:R-:W2:Y:S01]  /*1bd0*/  LDG.E.64 R12, desc[UR36][R14.64] ;  /* 0x000000240e0c7981 */ /* 0x000ea2000c1e1b00 */
[----:B-1----:R-:W-:-:S05]  /*1be0*/  IMAD.WIDE R8, R27, 0x8, R4 ;  /* 0x000000081b087825 */ /* 0x002fca00078e0204 */
[----:B------:R-:W2:Y:S01]  /*1bf0*/  LDG.E.64 R10, desc[UR36][R8.64+-0x8] ;  /* 0xfffff824080a7981 */ /* 0x000ea2000c1e1b00 */
[----:B------:R-:W-:Y:S01]  /*1c00*/  ISETP.NE.AND P0, PT, R0, 0x1, PT ;  /* 0x000000010000780c */ /* 0x000fe20003f05270 */
[----:B--2---:R-:W-:Y:S01]  /*1c10*/  DADD R10, R12, R10 ;  /* 0x000000000c0a7229 */ /* 0x004fe2000000000a */
[----:B------:R-:W-:-:S06]  /*1c20*/  IMAD.WIDE.U32 R12, R27, 0x8, R4 ;  /* 0x000000081b0c7825 */ /* 0x000fcc00078e0004 */
[----:B------:R4:W-:Y:S05]  /*1c30*/  STG.E.64 desc[UR36][R12.64], R10 ;  /* 0x0000000a0c007986 */ /* 0x0009ea000c101b24 */
[----:B------:R-:W-:Y:S05]  /*1c40*/  @!P0 BRA `(.L_x_133) ;  /* 0x00000000002c8947 */ /* 0x000fea0003800000 */
[----:B------:R-:W-:-:S05]  /*1c50*/  IADD3 R27, PT, PT, R27, 0x1, RZ ;  /* 0x000000011b1b7810 */ /* 0x000fca0007ffe0ff */
[----:B------:R-:W-:-:S06]  /*1c60*/  IMAD.WIDE.U32 R6, R27, 0x8, R6 ;  /* 0x000000081b067825 */ /* 0x000fcc00078e0006 */
[----:B------:R-:W4:Y:S01]  /*1c70*/  LDG.E.64 R6, desc[UR36][R6.64] ;  /* 0x0000002406067981 */ /* 0x000f22000c1e1b00 */
[----:B------:R-:W-:Y:S01]  /*1c80*/  ISETP.NE.AND P0, PT, R0, 0x2, PT ;  /* 0x000000020000780c */ /* 0x000fe20003f05270 */
[----:B------:R-:W-:Y:S01]  /*1c90*/  IMAD.WIDE.U32 R4, R27, 0x8, R4 ;  /* 0x000000081b047825 */ /* 0x000fe200078e0004 */
[----:B----4-:R-:W-:-:S07]  /*1ca0*/  DADD R10, R10, R6 ;  /* 0x000000000a0a7229 */ /* 0x010fce0000000006 */
[----:B------:R1:W-:Y:S04]  /*1cb0*/  STG.E.64 desc[UR36][R4.64], R10 ;  /* 0x0000000a04007986 */ /* 0x0003e8000c101b24 */
[----:B------:R-:W2:Y:S04]  /*1cc0*/  @P0 LDG.E.64 R14, desc[UR36][R14.64+0x10] ;  /* 0x000010240e0e0981 */ /* 0x000ea8000c1e1b00 */
[----:B------:R-:W2:Y:S02]  /*1cd0*/  @P0 LDG.E.64 R8, desc[UR36][R8.64+0x8] ;  /* 0x0000082408080981 */ /* 0x000ea4000c1e1b00 */
[----:B--2---:R-:W-:-:S07]  /*1ce0*/  @P0 DADD R20, R14, R8 ;  /* 0x000000000e140229 */ /* 0x004fce0000000008 */
[----:B------:R1:W-:Y:S04]  /*1cf0*/  @P0 STG.E.64 desc[UR36][R12.64+0x10], R20 ;  /* 0x000010140c000986 */ /* 0x0003e8000c101b24 */
.L_x_133:
[----:B-1----:R-:W1:Y:S02]  /*1d00*/  LDC.64 R6, c[0x0][0x3a8] ;  /* 0x0000ea00ff067b82 */ /* 0x002e640000000a00 */
[----:B-1----:R-:W5:Y:S01]  /*1d10*/  LDG.E R0, desc[UR36][R6.64] ;  /* 0x0000002406007981 */ /* 0x002f62000c1e1900 */
[----:B---3--:R-:W1:Y:S01]  /*1d20*/  MUFU.RCP64H R9, 2.14748262400000000000e+09 ;  /* 0x41dfffff00097908 */ /* 0x008e620000001800 */
[----:B--2---:R-:W-:Y:S01]  /*1d30*/  IMAD.MOV.U32 R4, RZ, RZ, -0x400000 ;  /* 0xffc00000ff047424 */ /* 0x004fe200078e00ff */
[----:B------:R-:W-:Y:S01]  /*1d40*/  MOV R8, 0x1 ;  /* 0x0000000100087802 */ /* 0x000fe20000000f00 */
[----:B------:R-:W-:Y:S02]  /*1d50*/  IMAD.MOV.U32 R5, RZ, RZ, 0x41dfffff ;  /* 0x41dfffffff057424 */ /* 0x000fe400078e00ff */
[----:B----4-:R-:W-:-:S04]  /*1d60*/  IMAD.MOV.U32 R13, RZ, RZ, 0x41c64e6d ;  /* 0x41c64e6dff0d7424 */ /* 0x010fc800078e00ff */
[----:B-1----:R-:W-:-:S08]  /*1d70*/  DFMA R10, R8, -R4, 1 ;  /* 0x3ff00000080a742b */ /* 0x002fd00000000804 */
[----:B------:R-:W-:-:S08]  /*1d80*/  DFMA R10, R10, R10, R10 ;  /* 0x0000000a0a0a722b */ /* 0x000fd0000000000a */
[----:B------:R-:W-:Y:S01]  /*1d90*/  DFMA R10, R8, R10, R8 ;  /* 0x0000000a080a722b */ /* 0x000fe20000000008 */
[----:B-----5:R-:W-:-:S04]  /*1da0*/  IMAD R0, R0, R13, 0x3039 ;  /* 0x0000303900007424 */ /* 0x020fc800078e020d */
[----:B------:R-:W-:-:S05]  /*1db0*/  IMAD.HI R12, R0, 0x40000001, RZ ;  /* 0x40000001000c7827 */ /* 0x000fca00078e02ff */
[----:B------:R-:W-:-:S04]  /*1dc0*/  SHF.R.U32.HI R13, RZ, 0x1f, R12 ;  /* 0x0000001fff0d7819 */ /* 0x000fc8000001160c */
[----:B------:R-:W-:-:S05]  /*1dd0*/  LEA.HI.SX32 R13, R12, R13, 0x3 ;  /* 0x0000000d0c0d7211 */ /* 0x000fca00078f1aff */
[----:B------:R-:W-:Y:S01]  /*1de0*/  IMAD R15, R13, -0x7fffffff, R0 ;  /* 0x800000010d0f7824 */ /* 0x000fe200078e0200 */
[----:B------:R-:W-:-:S03]  /*1df0*/  DFMA R12, R10, -R4, 1 ;  /* 0x3ff000000a0c742b */ /* 0x000fc60000000804 */
[----:B------:R-:W1:Y:S01]  /*1e00*/  I2F.F64 R8, R15 ;  /* 0x0000000f00087312 */ /* 0x000e620000201c00 */
[----:B------:R2:W-:Y:S04]  /*1e10*/  STG.E desc[UR36][R6.64], R15 ;  /* 0x0000000f06007986 */ /* 0x0005e8000c101924 */
[----:B------:R-:W-:-:S08]  /*1e20*/  DFMA R12, R10, R12, R10 ;  /* 0x0000000c0a0c722b */ /* 0x000fd0000000000a */
[----:B-1----:R-:W-:Y:S01]  /*1e30*/  DMUL R10, R8, R12 ;  /* 0x0000000c080a7228 */ /* 0x002fe20000000000 */
[----:B------:R-:W-:-:S07]  /*1e40*/  FSETP.GEU.AND P1, PT, |R9|, 6.5827683646048100446e-37, PT ;  /* 0x036000000900780b */ /* 0x000fce0003f2e200 */
[----:B------:R-:W-:-:S08]  /*1e50*/  DFMA R4, R10, -R4, R8 ;  /* 0x800000040a04722b */ /* 0x000fd00000000008 */
[----:B------:R-:W-:-:S10]  /*1e60*/  DFMA R4, R12, R4, R10 ;  /* 0x000000040c04722b */ /* 0x000fd4000000000a */
[----:B------:R-:W-:-:S05]  /*1e70*/  FFMA R0, RZ, 27.999998092651367188, R5 ;  /* 0x41dfffffff007823 */ /* 0x000fca0000000005 */
[----:B------:R-:W-:-:S13]  /*1e80*/  FSETP.GT.AND P0, PT, |R0|, 1.469367938527859385e-39, PT ;  /* 0x001000000000780b */ /* 0x000fda0003f04200 */
[----:B--2---:R-:W-:Y:S05]  /*1e90*/  @P0 BRA P1, `(.L_x_138) ;  /* 0x0000000000200947 */ /* 0x004fea0000800000 */
[----:B------:R-:W-:Y:S01]  /*1ea0*/  IMAD.MOV.U32 R10, RZ, RZ, R8 ;  /* 0x000000ffff0a7224 */ /* 0x000fe200078e0008 */
[----:B------:R-:W-:Y:S01]  /*1eb0*/  MOV R7, 0x41dfffff ;  /* 0x41dfffff00077802 */ /* 0x000fe20000000f00 */
[----:B------:R-:W-:Y:S01]  /*1ec0*/  IMAD.MOV.U32 R15, RZ, RZ, R9 ;  /* 0x000000ffff0f7224 */ /* 0x000fe200078e0009 */
[----:B------:R-:W-:Y:S01]  /*1ed0*/  MOV R0, 0x1f00 ;  /* 0x00001f0000007802 */ /* 0x000fe20000000f00 */
[----:B------:R-:W-:-:S07]  /*1ee0*/  IMAD.MOV.U32 R6, RZ, RZ, -0x400000 ;  /* 0xffc00000ff067424 */ /* 0x000fce00078e00ff */
[----:B0-----:R-:W-:Y:S05]  /*1ef0*/  CALL.REL.NOINC `($__internal_4_$__cuda_sm20_div_rn_f64_full) ;  /* 0x0000000400b07944 */ /* 0x001fea0003c00000 */
[----:B------:R-:W-:Y:S02]  /*1f00*/  IMAD.MOV.U32 R4, RZ, RZ, R14 ;  /* 0x000000ffff047224 */ /* 0x000fe400078e000e */
[----:B------:R-:W-:-:S07]  /*1f10*/  IMAD.MOV.U32 R5, RZ, RZ, R15 ;  /* 0x000000ffff057224 */ /* 0x000fce00078e000f */
.L_x_138:
[----:B------:R-:W1:Y:S01]  /*1f20*/  LDC.64 R6, c[0x0][0x3a0] ;  /* 0x0000e800ff067b82 */ /* 0x000e620000000a00 */
[----:B------:R-:W-:-:S07]  /*1f30*/  DMUL R4, |R4|, R16 ;  /* 0x0000001004047228 */ /* 0x000fce0000000200 */
[----:B-1----:R3:W-:Y:S04]  /*1f40*/  STG.E.64 desc[UR36][R6.64], R4 ;  /* 0x0000000406007986 */ /* 0x0027e8000c101b24 */
.L_x_132:
[----:B------:R-:W-:Y:S05]  /*1f50*/  BSYNC.RECONVERGENT B0 ;  /* 0x0000000000007941 */ /* 0x000fea0003800200 */
.L_x_131:
[----:B------:R-:W-:Y:S01]  /*1f60*/  BAR.SYNC.DEFER_BLOCKING 0x0 ;  /* 0x0000000000007b1d */ /* 0x000fe20000010000 */
[----:B------:R-:W-:-:S05]  /*1f70*/  ISETP.NE.AND P0, PT, R30, RZ, PT ;  /* 0x000000ff1e00720c */ /* 0x000fca0003f05270 */
[----:B------:R-:W-:Y:S08]  /*1f80*/  BSSY.RECONVERGENT B0, `(.L_x_139) ;  /* 0x0000008000007945 */ /* 0x000ff00003800200 */
[----:B------:R-:W-:Y:S05]  /*1f90*/  @P0 BRA `(.L_x_140) ;  /* 0x0000000000180947 */ /* 0x000fea0003800000 */
[----:B-123--:R-:W1:Y:S02]  /*1fa0*/  LDC.64 R4, c[0x0][0x3a0] ;  /* 0x0000e800ff047b82 */ /* 0x00ee640000000a00 */
[----:B-1----:R-:W2:Y:S06]  /*1fb0*/  LDG.E.64 R4, desc[UR36][R4.64] ;  /* 0x0000002404047981 */ /* 0x002eac000c1e1b00 */
[----:B------:R-:W1:Y:S01]  /*1fc0*/  S2UR UR5, SR_CgaCtaId ;  /* 0x00000000000579c3 */ /* 0x000e620000008800 */
[----:B------:R-:W-:Y:S02]  /*1fd0*/  UMOV UR4, 0x400 ;  /* 0x0000040000047882 */ /* 0x000fe40000000000 */
[----:B-1----:R-:W-:-:S09]  /*1fe0*/  ULEA UR4, UR5, UR4, 0x18 ;  /* 0x0000000405047291 */ /* 0x002fd2000f8ec0ff */
[----:B--2---:R4:W-:Y:S03]  /*1ff0*/  STS.64 [UR4+0x8], R4 ;  /* 0x00000804ff007988 */ /* 0x0049e60008000a04 */
.L_x_140:
[----:B------:R-:W-:Y:S05]  /*2000*/  BSYNC.RECONVERGENT B0 ;  /* 0x0000000000007941 */ /* 0x000fea0003800200 */
.L_x_139:
[----:B------:R-:W5:Y:S01]  /*2010*/  LDCU UR4, c[0x0][0x388] ;  /* 0x00007100ff0477ac */ /* 0x000f620008000800 */
[----:B------:R-:W-:Y:S01]  /*2020*/  BSSY.RECONVERGENT B0, `(.L_x_141) ;  /* 0x0000025000007945 */ /* 0x000fe20003800200 */
[----:B------:R-:W-:Y:S01]  /*2030*/  BAR.SYNC.DEFER_BLOCKING 0x0 ;  /* 0x0000000000007b1d */ /* 0x000fe20000010000 */
[----:B-----5:R-:W-:-:S13]  /*2040*/  ISETP.GE.AND P0, PT, R3, UR4, PT ;  /* 0x0000000403007c0c */ /* 0x020fda000bf06270 */
[----:B------:R-:W-:Y:S05]  /*2050*/  @P0 BRA `(.L_x_142) ;  /* 0x0000000000840947 */ /* 0x000fea0003800000 */
[----:B------:R-:W5:Y:S01]  /*2060*/  LDCU UR4, c[0x0][0x388] ;  /* 0x00007100ff0477ac */ /* 0x000f620008000800 */
[----:B-1234-:R-:W-:Y:S01]  /*2070*/  IMAD.MOV.U32 R4, RZ, RZ, 0x1 ;  /* 0x00000001ff047424 */ /* 0x01efe200078e00ff */
[----:B------:R-:W1:Y:S01]  /*2080*/  S2UR UR5, SR_CgaCtaId ;  /* 0x00000000000579c3 */ /* 0x000e620000008800 */
[----:B------:R-:W-:Y:S01]  /*2090*/  BSSY.RECONVERGENT B1, `(.L_x_143) ;  /* 0x0000019000017945 */ /* 0x000fe20003800200 */
[----:B-----5:R-:W2:Y:S01]  /*20a0*/  I2F.F64 R6, UR4 ;  /* 0x0000000400067d12 */ /* 0x020ea20008201c00 */
[----:B------:R-:W-:Y:S02]  /*20b0*/  UMOV UR4, 0x400 ;  /* 0x0000040000047882 */ /* 0x000fe40000000000 */
[----:B-1----:R-:W-:-:S05]  /*20c0*/  ULEA UR4, UR5, UR4, 0x18 ;  /* 0x0000000405047291 */ /* 0x002fca000f8ec0ff */
[----:B--2---:R-:W1:Y:S04]  /*20d0*/  MUFU.RCP64H R5, R7 ;  /* 0x0000000700057308 */ /* 0x004e680000001800 */
[----:B------:R-:W2:Y:S01]  /*20e0*/  LDS.64 R12, [UR4+0x8] ;  /* 0x00000804ff0c7984 */ /* 0x000ea20008000a00 */
[----:B-1----:R-:W-:-:S08]  /*20f0*/  DFMA R8, -R6, R4, 1 ;  /* 0x3ff000000608742b */ /* 0x002fd00000000104 */
[----:B------:R-:W-:-:S08]  /*2100*/  DFMA R8, R8, R8, R8 ;  /* 0x000000080808722b */ /* 0x000fd00000000008 */
[----:B------:R-:W-:Y:S02]  /*2110*/  DFMA R4, R4, R8, R4 ;  /* 0x000000080404722b */ /* 0x000fe40000000004 */
[----:B------:R-:W1:Y:S06]  /*2120*/  I2F.F64 R8, R3 ;  /* 0x0000000300087312 */ /* 0x000e6c0000201c00 */
[----:B------:R-:W-:-:S08]  /*2130*/  DFMA R10, -R6, R4, 1 ;  /* 0x3ff00000060a742b */ /* 0x000fd00000000104 */
[----:B------:R-:W-:Y:S01]  /*2140*/  DFMA R4, R4, R10, R4 ;  /* 0x0000000a0404722b */ /* 0x000fe20000000004 */
[----:B-1----:R-:W-:-:S07]  /*2150*/  FSETP.GEU.AND P1, PT, |R9|, 6.5827683646048100446e-37, PT ;  /* 0x036000000900780b */ /* 0x002fce0003f2e200 */
[----:B------:R-:W-:-:S08]  /*2160*/  DMUL R10, R8, R4 ;  /* 0x00000004080a7228 */ /* 0x000fd00000000000 */
[----:B------:R-:W-:-:S08]  /*2170*/  DFMA R14, -R6, R10, R8 ;  /* 0x0000000a060e722b */ /* 0x000fd00000000108 */
[----:B------:R-:W-:-:S10]  /*2180*/  DFMA R4, R4, R14, R10 ;  /* 0x0000000e0404722b */ /* 0x000fd4000000000a */
[----:B------:R-:W-:-:S05]  /*2190*/  FFMA R0, RZ, R7, R5 ;  /* 0x00000007ff007223 */ /* 0x000fca0000000005 */
[----:B------:R-:W-:-:S13]  /*21a0*/  FSETP.GT.AND P0, PT, |R0|, 1.469367938527859385e-39, PT ;  /* 0x001000000000780b */ /* 0x000fda0003f04200 */
[----:B--2---:R-:W-:Y:S05]  /*21b0*/  @P0 BRA P1, `(.L_x_144) ;  /* 0x0000000000180947 */ /* 0x004fea0000800000 */
[----:B------:R-:W-:Y:S01]  /*21c0*/  MOV R10, R8 ;  /* 0x00000008000a7202 */ /* 0x000fe20000000f00 */
[----:B------:R-:W-:Y:S01]  /*21d0*/  IMAD.MOV.U32 R15, RZ, RZ, R9 ;  /* 0x000000ffff0f7224 */ /* 0x000fe200078e0009 */
[----:B------:R-:W-:-:S07]  /*21e0*/  MOV R0, 0x2200 ;  /* 0x0000220000007802 */ /* 0x000fce0000000f00 */
[----:B0-----:R-:W-:Y:S05]  /*21f0*/  CALL.REL.NOINC `($__internal_4_$__cuda_sm20_div_rn_f64_full) ;  /* 0x0000000000f07944 */ /* 0x001fea0003c00000 */
[----:B------:R-:W-:Y:S02]  /*2200*/  IMAD.MOV.U32 R4, RZ, RZ, R14 ;  /* 0x000000ffff047224 */ /* 0x000fe400078e000e */
[----:B------:R-:W-:-:S07]  /*2210*/  IMAD.MOV.U32 R5, RZ, RZ, R15 ;  /* 0x000000ffff057224 */ /* 0x000fce00078e000f */
.L_x_144:
[----:B------:R-:W-:Y:S05]  /*2220*/  BSYNC.RECONVERGENT B1 ;  /* 0x0000000000017941 */ /* 0x000fea0003800200 */
.L_x_143:
[----:B------:R-:W1:Y:S01]  /*2230*/  LDC.64 R6, c[0x0][0x3a0] ;  /* 0x0000e800ff067b82 */ /* 0x000e620000000a00 */
[----:B------:R-:W-:Y:S01]  /*2240*/  DADD R12, R12, R4 ;  /* 0x000000000c0c7229 */ /* 0x000fe20000000004 */
[----:B-1----:R-:W-:-:S06]  /*2250*/  IMAD.WIDE R4, R3, 0x8, R6 ;  /* 0x0000000803047825 */ /* 0x002fcc00078e0206 */
[----:B------:R1:W-:Y:S04]  /*2260*/  STG.E.64 desc[UR36][R4.64], R12 ;  /* 0x0000000c04007986 */ /* 0x0003e8000c101b24 */
.L_x_142:
[----:B------:R-:W-:Y:S05]  /*2270*/  BSYNC.RECONVERGENT B0 ;  /* 0x0000000000007941 */ /* 0x000fea0003800200 */
.L_x_141:
[----:B------:R-:W-:Y:S01]  /*2280*/  IADD3 R26, PT, PT, R26, 0x1, RZ ;  /* 0x000000011a1a7810 */ /* 0x000fe20007ffe0ff */
[----:B------:R-:W-:Y:S03]  /*2290*/  BAR.SYNC.DEFER_BLOCKING 0x0 ;  /* 0x0000000000007b1d */ /* 0x000fe60000010000 */
[----:B------:R-:W-:-:S13]  /*22a0*/  ISETP.GE.AND P0, PT, R26, R25, PT ;  /* 0x000000191a00720c */ /* 0x000fda0003f06270 */
[----:B------:R-:W-:Y:S05]  /*22b0*/  @!P0 BRA `(.L_x_145) ;  /* 0xffffffe400488947 */ /* 0x000fea000383ffff */
[----:B------:R-:W5:Y:S01]  /*22c0*/  S2UR UR5, SR_CgaCtaId ;  /* 0x00000000000579c3 */ /* 0x000f620000008800 */
[----:B------:R-:W-:Y:S02]  /*22d0*/  UMOV UR4, 0x400 ;  /* 0x0000040000047882 */ /* 0x000fe40000000000 */
[----:B-----5:R-:W-:-:S09]  /*22e0*/  ULEA UR4, UR5, UR4, 0x18 ;  /* 0x0000000405047291 */ /* 0x020fd2000f8ec0ff */
[----:B------:R-:W0:Y:S03]  /*22f0*/  LDS R26, [UR4+0x4] ;  /* 0x00000404ff1a7984 */ /* 0x000e260008000800 */
.L_x_123:
[----:B------:R-:W0:Y:S02]  /*2300*/  LDCU UR4, c[0x0][0x3c4] ;  /* 0x00007880ff0477ac */ /* 0x000e240008000800 */
[----:B0-----:R-:W-:-:S13]  /*2310*/  ISETP.GE.AND P0, PT, R26, UR4, PT ;  /* 0x000000041a007c0c */ /* 0x001fda000bf06270 */
[----:B------:R-:W-:Y:S05]  /*2320*/  @P0 EXIT ;  /* 0x000000000000094d */ /* 0x000fea0003800000 */
[----:B------:R-:W-:Y:S05]  /*2330*/  BRA `(.L_x_146) ;  /* 0xffffffe000447947 */ /* 0x000fea000383ffff */
        .weak           $__internal_3_$__cuda_sm20_dblrcp_rn_slowpath_v3
        .type           $__internal_3_$__cuda_sm20_dblrcp_rn_slowpath_v3,@function
        .size           $__internal_3_$__cuda_sm20_dblrcp_rn_slowpath_v3,($__internal_4_$__cuda_sm20_div_rn_f64_full - $__internal_3_$__cuda_sm20_dblrcp_rn_slowpath_v3)
$__internal_3_$__cuda_sm20_dblrcp_rn_slowpath_v3:
        /* <DEDUP_REMOVED lines=10> */
[----:B------:R-:W-:Y:S01]  /*23e0*/  VIADD R7, R5, 0xc0200000 ;  /* 0xc020000005077836 */ /* 0x000fe20000000000 */
[----:B------:R-:W-:-:S03]  /*23f0*/  MOV R6, R4 ;  /* 0x0000000400067202 */ /* 0x000fc60000000f00 */
[----:B------:R-:W0:Y:S03]  /*2400*/  MUFU.RCP64H R9, R7 ;  /* 0x0000000700097308 */ /* 0x000e260000001800 */
        /* <DEDUP_REMOVED lines=10> */
.L_x_149:
        /* <DEDUP_REMOVED lines=10> */
.L_x_147:
[----:B------:R-:W-:Y:S01]  /*2550*/  LOP3.LUT R7, R5, 0x80000, RZ, 0xfc, !PT ;  /* 0x0008000005077812 */ /* 0x000fe200078efcff */
[----:B------:R-:W-:-:S07]  /*2560*/  IMAD.MOV.U32 R6, RZ, RZ, R4 ;  /* 0x000000ffff067224 */ /* 0x000fce00078e0004 */
.L_x_148:
[----:B------:R-:W-:Y:S01]  /*2570*/  IMAD.MOV.U32 R4, RZ, RZ, R0 ;  /* 0x000000ffff047224 */ /* 0x000fe200078e0000 */
[----:B------:R-:W-:Y:S01]  /*2580*/  MOV R17, R7 ;  /* 0x0000000700117202 */ /* 0x000fe20000000f00 */
[----:B------:R-:W-:Y:S02]  /*2590*/  IMAD.MOV.U32 R5, RZ, RZ, 0x0 ;  /* 0x00000000ff057424 */ /* 0x000fe400078e00ff */
[----:B------:R-:W-:Y:S02]  /*25a0*/  IMAD.MOV.U32 R16, RZ, RZ, R6 ;  /* 0x000000ffff107224 */ /* 0x000fe400078e0006 */
[----:B------:R-:W-:Y:S05]  /*25b0*/  RET.REL.NODEC R4 `(normalize_weights_kernelProxy) ;  /* 0xffffffd804907950 */ /* 0x000fea0003c3ffff */
        .weak           $__internal_4_$__cuda_sm20_div_rn_f64_full
        .type           $__internal_4_$__cuda_sm20_div_rn_f64_full,@function
        .size           $__internal_4_$__cuda_sm20_div_rn_f64_full,(.L_x_175 - $__internal_4_$__cuda_sm20_div_rn_f64_full)
$__internal_4_$__cuda_sm20_div_rn_f64_full:
[C---:B------:R-:W-:Y:S01]  /*25c0*/  FSETP.GEU.AND P0, PT, |R7|.reuse, 1.469367938527859385e-39, PT ;  /* 0x001000000700780b */ /* 0x040fe20003f0e200 */
[----:B------:R-:W-:Y:S01]  /*25d0*/  IMAD.MOV.U32 R9, RZ, RZ, R15 ;  /* 0x000000ffff097224 */ /* 0x000fe200078e000f */
[----:B------:R-:W-:Y:S01]  /*25e0*/  LOP3.LUT R4, R7, 0x800fffff, RZ, 0xc0, !PT ;  /* 0x800fffff07047812 */ /* 0x000fe200078ec0ff */
[----:B------:R-:W-:Y:S01]  /*25f0*/  IMAD.MOV.U32 R8, RZ, RZ, R10 ;  /* 0x000000ffff087224 */ /* 0x000fe200078e000a */
[----:B------:R-:W-:Y:S01]  /*2600*/  MOV R10, 0x1 ;  /* 0x00000001000a7802 */ /* 0x000fe20000000f00 */
[----:B------:R-:W-:Y:S01]  /*2610*/  BSSY.RECONVERGENT B2, `(.L_x_150) ;  /* 0x0000055000027945 */ /* 0x000fe20003800200 */
[----:B------:R-:W-:Y:S02]  /*2620*/  LOP3.LUT R5, R4, 0x3ff00000, RZ, 0xfc, !PT ;  /* 0x3ff0000004057812 */ /* 0x000fe400078efcff */
[----:B------:R-:W-:Y:S02]  /*2630*/  MOV R4, R6 ;  /* 0x0000000600047202 */ /* 0x000fe40000000f00 */
[----:B------:R-:W-:-:S02]  /*2640*/  FSETP.GEU.AND P2, PT, |R9|, 1.469367938527859385e-39, PT ;  /* 0x001000000900780b */ /* 0x000fc40003f4e200 */
[----:B------:R-:W-:Y:S01]  /*2650*/  LOP3.LUT R27, R9, 0x7ff00000, RZ, 0xc0, !PT ;  /* 0x7ff00000091b7812 */ /* 0x000fe200078ec0ff */
[----:B------:R-:W-:Y:S01]  /*2660*/  @!P0 DMUL R4, R6, 8.98846567431157953865e+307 ;  /* 0x7fe0000006048828 */ /* 0x000fe20000000000 */
[----:B------:R-:W-:-:S03]  /*2670*/  LOP3.LUT R32, R7, 0x7ff00000, RZ, 0xc0, !PT ;  /* 0x7ff0000007207812 */ /* 0x000fc600078ec0ff */
[----:B------:R-:W-:Y:S01]  /*2680*/  IMAD.MOV.U32 R31, RZ, RZ, R27 ;  /* 0x000000ffff1f7224 */ /* 0x000fe200078e001b */
[----:B------:R-:W-:Y:S01]  /*2690*/  ISETP.GE.U32.AND P1, PT, R27, R32, PT ;  /* 0x000000201b00720c */ /* 0x000fe20003f26070 */
[----:B------:R-:W0:Y:S04]  /*26a0*/  MUFU.RCP64H R11, R5 ;  /* 0x00000005000b7308 */ /* 0x000e280000001800 */
[----:B------:R-:W-:Y:S02]  /*26b0*/  @!P2 LOP3.LUT R20, R7, 0x7ff00000, RZ, 0xc0, !PT ;  /* 0x7ff000000714a812 */ /* 0x000fe400078ec0ff */
[----:B------:R-:W-:Y:S02]  /*26c0*/  @!P0 LOP3.LUT R32, R5, 0x7ff00000, RZ, 0xc0, !PT ;  /* 0x7ff0000005208812 */ /* 0x000fe400078ec0ff */
[----:B------:R-:W-:Y:S01]  /*26d0*/  @!P2 ISETP.GE.U32.AND P3, PT, R27, R20, PT ;  /* 0x000000141b00a20c */ /* 0x000fe20003f66070 */
[----:B------:R-:W-:-:S05]  /*26e0*/  IMAD.MOV.U32 R20, RZ, RZ, 0x1ca00000 ;  /* 0x1ca00000ff147424 */ /* 0x000fca00078e00ff */
[----:B------:R-:W-:Y:S01]  /*26f0*/  @!P2 SEL R21, R20, 0x63400000, !P3 ;  /* 0x634000001415a807 */ /* 0x000fe20005800000 */
[----:B0-----:R-:W-:-:S03]  /*2700*/  DFMA R14, R10, -R4, 1 ;  /* 0x3ff000000a0e742b */ /* 0x001fc60000000804 */
[----:B------:R-:W-:-:S04]  /*2710*/  @!P2 LOP3.LUT R28, R21, 0x80000000, R9, 0xf8, !PT ;  /* 0x80000000151ca812 */ /* 0x000fc800078ef809 */
[----:B------:R-:W-:Y:S02]  /*2720*/  @!P2 LOP3.LUT R29, R28, 0x100000, RZ, 0xfc, !PT ;  /* 0x001000001c1da812 */ /* 0x000fe400078efcff */
[----:B------:R-:W-:Y:S01]  /*2730*/  @!P2 MOV R28, RZ ;  /* 0x000000ff001ca202 */ /* 0x000fe20000000f00 */
[----:B------:R-:W-:-:S08]  /*2740*/  DFMA R14, R14, R14, R14 ;  /* 0x0000000e0e0e722b */ /* 0x000fd0000000000e */
[----:B------:R-:W-:Y:S01]  /*2750*/  DFMA R14, R10, R14, R10 ;  /* 0x0000000e0a0e722b */ /* 0x000fe2000000000a */
[----:B------:R-:W-:Y:S01]  /*2760*/  SEL R11, R20, 0x63400000, !P1 ;  /* 0x63400000140b7807 */ /* 0x000fe20004800000 */
[----:B------:R-:W-:-:S03]  /*2770*/  IMAD.MOV.U32 R10, RZ, RZ, R8 ;  /* 0x000000ffff0a7224 */ /* 0x000fc600078e0008 */
[----:B------:R-:W-:-:S03]  /*2780*/  LOP3.LUT R11, R11, 0x800fffff, R9, 0xf8, !PT ;  /* 0x800fffff0b0b7812 */ /* 0x000fc600078ef809 */
[----:B------:R-:W-:-:S03]  /*2790*/  DFMA R20, R14, -R4, 1 ;  /* 0x3ff000000e14742b */ /* 0x000fc60000000804 */
[----:B------:R-:W-:-:S05]  /*27a0*/  @!P2 DFMA R10, R10, 2, -R28 ;  /* 0x400000000a0aa82b */ /* 0x000fca000000081c */
[----:B------:R-:W-:-:S05]  /*27b0*/  DFMA R20, R14, R20, R14 ;  /* 0x000000140e14722b */ /* 0x000fca000000000e */
[----:B------:R-:W-:-:S03]  /*27c0*/  @!P2 LOP3.LUT R31, R11, 0x7ff00000, RZ, 0xc0, !PT ;  /* 0x7ff000000b1fa812 */ /* 0x000fc600078ec0ff */
[----:B------:R-:W-:Y:S02]  /*27d0*/  DMUL R14, R20, R10 ;  /* 0x0000000a140e7228 */ /* 0x000fe40000000000 */
[----:B------:R-:W-:-:S05]  /*27e0*/  VIADD R33, R31, 0xffffffff ;  /* 0xffffffff1f217836 */ /* 0x000fca0000000000 */
[----:B------:R-:W-:Y:S01]  /*27f0*/  ISETP.GT.U32.AND P0, PT, R33, 0x7feffffe, PT ;  /* 0x7feffffe2100780c */ /* 0x000fe20003f04070 */
[----:B------:R-:W-:Y:S01]  /*2800*/  DFMA R28, R14, -R4, R10 ;  /* 0x800000040e1c722b */ /* 0x000fe2000000000a */
[----:B------:R-:W-:-:S04]  /*2810*/  IADD3 R33, PT, PT, R32, -0x1, RZ ;  /* 0xffffffff20217810 */ /* 0x000fc80007ffe0ff */
[----:B------:R-:W-:-:S03]  /*2820*/  ISETP.GT.U32.OR P0, PT, R33, 0x7feffffe, P0 ;  /* 0x7feffffe2100780c */ /* 0x000fc60000704470 */
[----:B------:R-:W-:-:S10]  /*2830*/  DFMA R28, R20, R28, R14 ;  /* 0x0000001c141c722b */ /* 0x000fd4000000000e */
[----:B------:R-:W-:Y:S05]  /*2840*/  @P0 BRA `(.L_x_151) ;  /* 0x0000000000700947 */ /* 0x000fea0003800000 */
[----:B------:R-:W-:Y:S01]  /*2850*/  LOP3.LUT R14, R7, 0x7ff00000, RZ, 0xc0, !PT ;  /* 0x7ff00000070e7812 */ /* 0x000fe200078ec0ff */
[----:B------:R-:W-:-:S03]  /*2860*/  IMAD.MOV.U32 R9, RZ, RZ, 0x1ca00000 ;  /* 0x1ca00000ff097424 */ /* 0x000fc600078e00ff */
[CC--:B------:R-:W-:Y:S02]  /*2870*/  VIADDMNMX R8, R27.reuse, -R14.reuse, 0xb9600000, !PT ;  /* 0xb96000001b087446 */ /* 0x0c0fe4000780090e */
[----:B------:R-:W-:Y:S02]  /*2880*/  ISETP.GE.U32.AND P0, PT, R27, R14, PT ;  /* 0x0000000e1b00720c */ /* 0x000fe40003f06070 */
[----:B------:R-:W-:Y:S02]  /*2890*/  VIMNMX R8, PT, PT, R8, 0x46a00000, PT ;  /* 0x46a0000008087848 */ /* 0x000fe40003fe0100 */
[----:B------:R-:W-:-:S05]  /*28a0*/  SEL R9, R9, 0x63400000, !P0 ;  /* 0x6340000009097807 */ /* 0x000fca0004000000 */
[----:B------:R-:W-:Y:S02]  /*28b0*/  IMAD.IADD R20, R8, 0x1, -R9 ;  /* 0x0000000108147824 */ /* 0x000fe400078e0a09 */
[----:B------:R-:W-:-:S03]  /*28c0*/  IMAD.MOV.U32 R8, RZ, RZ, RZ ;  /* 0x000000ffff087224 */ /* 0x000fc600078e00ff */
[----:B------:R-:W-:-:S06]  /*28d0*/  IADD3 R9, PT, PT, R20, 0x7fe00000, RZ ;  /* 0x7fe0000014097810 */ /* 0x000fcc0007ffe0ff */
        /* <DEDUP_REMOVED lines=9> */
[----:B------:R-:W-:Y:S01]  /*2970*/  IADD3 R5, PT, PT, -R20, RZ, RZ ;  /* 0x000000ff14057210 */ /* 0x000fe20007ffe1ff */
[----:B------:R-:W-:Y:S01]  /*2980*/  IMAD.MOV.U32 R4, RZ, RZ, RZ ;  /* 0x000000ffff047224 */ /* 0x000fe200078e00ff */
[----:B------:R-:W-:-:S05]  /*2990*/  DMUL.RP R8, R28, R8 ;  /* 0x000000081c087228 */ /* 0x000fca0000008000 */
[----:B------:R-:W-:-:S05]  /*29a0*/  DFMA R4, R14, -R4, R28 ;  /* 0x800000040e04722b */ /* 0x000fca000000001c */
[----:B------:R-:W-:Y:S02]  /*29b0*/  LOP3.LUT R7, R9, R7, RZ, 0x3c, !PT ;  /* 0x0000000709077212 */ /* 0x000fe400078e3cff */
[----:B------:R-:W-:-:S04]  /*29c0*/  IADD3 R4, PT, PT, -R20, -0x43300000, RZ ;  /* 0xbcd0000014047810 */ /* 0x000fc80007ffe1ff */
[----:B------:R-:W-:-:S04]  /*29d0*/  FSETP.NEU.AND P0, PT, |R5|, R4, PT ;  /* 0x000000040500720b */ /* 0x000fc80003f0d200 */
[----:B------:R-:W-:Y:S02]  /*29e0*/  FSEL R14, R8, R14, !P0 ;  /* 0x0000000e080e7208 */ /* 0x000fe40004000000 */
[----:B------:R-:W-:Y:S01]  /*29f0*/  FSEL R15, R7, R15, !P0 ;  /* 0x0000000f070f7208 */ /* 0x000fe20004000000 */
[----:B------:R-:W-:Y:S06]  /*2a00*/  BRA `(.L_x_152) ;  /* 0x0000000000547947 */ /* 0x000fec0003800000 */
.L_x_151:
[----:B------:R-:W-:-:S14]  /*2a10*/  DSETP.NAN.AND P0, PT, R8, R8, PT ;  /* 0x000000080800722a */ /* 0x000fdc0003f08000 */
[----:B------:R-:W-:Y:S05]  /*2a20*/  @P0 BRA `(.L_x_153) ;  /* 0x0000000000440947 */ /* 0x000fea0003800000 */
[----:B------:R-:W-:-:S14]  /*2a30*/  DSETP.NAN.AND P0, PT, R6, R6, PT ;  /* 0x000000060600722a */ /* 0x000fdc0003f08000 */
[----:B------:R-:W-:Y:S05]  /*2a40*/  @P0 BRA `(.L_x_154) ;  /* 0x0000000000300947 */ /* 0x000fea0003800000 */
[----:B------:R-:W-:Y:S01]  /*2a50*/  ISETP.NE.AND P0, PT, R31, R32, PT ;  /* 0x000000201f00720c */ /* 0x000fe20003f05270 */
[----:B------:R-:W-:Y:S01]  /*2a60*/  IMAD.MOV.U32 R14, RZ, RZ, 0x0 ;  /* 0x00000000ff0e7424 */ /* 0x000fe200078e00ff */
[----:B------:R-:W-:-:S11]  /*2a70*/  MOV R15, 0xfff80000 ;  /* 0xfff80000000f7802 */ /* 0x000fd60000000f00 */
[----:B------:R-:W-:Y:S05]  /*2a80*/  @!P0 BRA `(.L_x_152) ;  /* 0x0000000000348947 */ /* 0x000fea0003800000 */
[----:B------:R-:W-:Y:S02]  /*2a90*/  ISETP.NE.AND P0, PT, R31, 0x7ff00000, PT ;  /* 0x7ff000001f00780c */ /* 0x000fe40003f05270 */
[----:B------:R-:W-:Y:S02]  /*2aa0*/  LOP3.LUT R15, R9, 0x80000000, R7, 0x48, !PT ;  /* 0x80000000090f7812 */ /* 0x000fe400078e4807 */
[----:B------:R-:W-:-:S13]  /*2ab0*/  ISETP.EQ.OR P0, PT, R32, RZ, !P0 ;  /* 0x000000ff2000720c */ /* 0x000fda0004702670 */
[----:B------:R-:W-:Y:S01]  /*2ac0*/  @P0 LOP3.LUT R4, R15, 0x7ff00000, RZ, 0xfc, !PT ;  /* 0x7ff000000f040812 */ /* 0x000fe200078efcff */
[----:B------:R-:W-:Y:S02]  /*2ad0*/  @!P0 IMAD.MOV.U32 R14, RZ, RZ, RZ ;  /* 0x000000ffff0e8224 */ /* 0x000fe400078e00ff */
[----:B------:R-:W-:Y:S01]  /*2ae0*/  @P0 IMAD.MOV.U32 R14, RZ, RZ, RZ ;  /* 0x000000ffff0e0224 */ /* 0x000fe200078e00ff */
[----:B------:R-:W-:Y:S01]  /*2af0*/  @P0 MOV R15, R4 ;  /* 0x00000004000f0202 */ /* 0x000fe20000000f00 */
[----:B------:R-:W-:Y:S06]  /*2b00*/  BRA `(.L_x_152) ;  /* 0x0000000000147947 */ /* 0x000fec0003800000 */
.L_x_154:
[----:B------:R-:W-:Y:S01]  /*2b10*/  LOP3.LUT R15, R7, 0x80000, RZ, 0xfc, !PT ;  /* 0x00080000070f7812 */ /* 0x000fe200078efcff */
[----:B------:R-:W-:Y:S01]  /*2b20*/  IMAD.MOV.U32 R14, RZ, RZ, R6 ;  /* 0x000000ffff0e7224 */ /* 0x000fe200078e0006 */
[----:B------:R-:W-:Y:S06]  /*2b30*/  BRA `(.L_x_152) ;  /* 0x0000000000087947 */ /* 0x000fec0003800000 */
.L_x_153:
[----:B------:R-:W-:Y:S01]  /*2b40*/  LOP3.LUT R15, R9, 0x80000, RZ, 0xfc, !PT ;  /* 0x00080000090f7812 */ /* 0x000fe200078efcff */
[----:B------:R-:W-:-:S07]  /*2b50*/  IMAD.MOV.U32 R14, RZ, RZ, R8 ;  /* 0x000000ffff0e7224 */ /* 0x000fce00078e0008 */
.L_x_152:
[----:B------:R-:W-:Y:S05]  /*2b60*/  BSYNC.RECONVERGENT B2 ;  /* 0x0000000000027941 */ /* 0x000fea0003800200 */
.L_x_150:
[----:B------:R-:W-:Y:S01]  /*2b70*/  MOV R4, R0 ;  /* 0x0000000000047202 */ /* 0x000fe20000000f00 */
[----:B------:R-:W-:-:S04]  /*2b80*/  IMAD.MOV.U32 R5, RZ, RZ, 0x0 ;  /* 0x00000000ff057424 */ /* 0x000fc800078e00ff */
[----:B------:R-:W-:Y:S05]  /*2b90*/  RET.REL.NODEC R4 `(normalize_weights_kernelProxy) ;  /* 0xffffffd404187950 */ /* 0x000fea0003c3ffff */
.L_x_155:
        /* <DEDUP_REMOVED lines=14> */
.L_x_175:


//--------------------- .text.find_index_kernelProxy --------------------------
	.section	.text.find_index_kernelProxy,"ax",@progbits
	.align	128
        .global         find_index_kernelProxy
        .type           find_index_kernelProxy,@function
        .size           find_index_kernelProxy,(.L_x_179 - find_index_kernelProxy)
        .other          find_index_kernelProxy,@"STO_CUDA_ENTRY STV_DEFAULT"
find_index_kernelProxy:
.text.find_index_kernelProxy:
        /* <DEDUP_REMOVED lines=35> */
.L_x_156:
        /* <DEDUP_REMOVED lines=12> */
[----:B------:R-:W0:Y:S01]  /*02f0*/  LDC R22, c[0x0][0x3b8] ;  /* 0x0000ee00ff167b82 */ /* 0x000e220000000800 */
[----:B------:R-:W1:Y:S01]  /*0300*/  S2R R2, SR_CTAID.X ;  /* 0x0000000000027919 */ /* 0x000e620000002500 */
[----:B------:R-:W2:Y:S01]  /*0310*/  LDCU.64 UR36, c[0x0][0x358] ;  /* 0x00006b00ff2477ac */ /* 0x000ea20008000a00 */
[----:B0-----:R-:W-:Y:S01]  /*0320*/  IADD3 R19, PT, PT, R22, -0x1, RZ ;  /* 0xffffffff16137810 */ /* 0x001fe20007ffe0ff */
[----:B-12---:R-:W-:-:S07]  /*0330*/  IMAD.MOV R22, RZ, RZ, -R22 ;  /* 0x000000ffff167224 */ /* 0x006fce00078e0a16 */
.L_x_167:
[----:B------:R-:W-:-:S13]  /*0340*/  ISETP.NE.AND P0, PT, R23, RZ, PT ;  /* 0x000000ff1700720c */ /* 0x000fda0003f05270 */
[----:B-1----:R-:W-:Y:S05]  /*0350*/  @P0 BRA `(.L_x_157) ;  /* 0x00000000008c0947 */ /* 0x002fea0003800000 */
        /* <DEDUP_REMOVED lines=27> */
.L_x_158:
        /* <DEDUP_REMOVED lines=8> */
.L_x_157:
        /* <DEDUP_REMOVED lines=13> */
.L_x_166:
[----:B------:R-:W0:Y:S01]  /*0660*/  LDCU UR38, c[0x0][0x3c4] ;  /* 0x00007880ff2677ac */ /* 0x000e220008000800 */
[----:B------:R-:W-:Y:S01]  /*0670*/  ISETP.NE.AND P3, PT, R23, RZ, PT ;  /* 0x000000ff1700720c */ /* 0x000fe20003f65270 */
[----:B------:R-:W-:Y:S01]  /*0680*/  BSSY.RECONVERGENT B6, `(.L_x_160) ;  /* 0x0000048000067945 */ /* 0x000fe20003800200 */
[----:B0-----:R-:W0:Y:S01]  /*0690*/  I2F.U32.RP R3, UR38 ;  /* 0x0000002600037d06 */ /* 0x001e220008209000 */
[----:B------:R-:W-:-:S07]  /*06a0*/  ISETP.NE.U32.AND P2, PT, RZ, UR38, PT ;  /* 0x00000026ff007c0c */ /* 0x000fce000bf45070 */
[----:B0-----:R-:W0:Y:S02]  /*06b0*/  MUFU.RCP R3, R3 ;  /* 0x0000000300037308 */ /* 0x001e240000001000 */
[----:B01----:R-:W-:Y:S01]  /*06c0*/  VIADD R4, R3, 0xffffffe ;  /* 0x0ffffffe03047836 */ /* 0x003fe20000000000 */
[----:B------:R-:W-:-:S05]  /*06d0*/  LOP3.LUT R3, RZ, UR38, RZ, 0x33, !PT ;  /* 0x00000026ff037c12 */ /* 0x000fca000f8e33ff */
[----:B------:R0:W1:Y:S02]  /*06e0*/  F2I.FTZ.U32.TRUNC.NTZ R5, R4 ;  /* 0x0000000400057305 */ /* 0x000064000021f000 */
[----:B0-----:R-:W-:Y:S01]  /*06f0*/  IMAD.MOV.U32 R4, RZ, RZ, RZ ;  /* 0x000000ffff047224 */ /* 0x001fe200078e00ff */
[----:B-1----:R-:W-:-:S05]  /*0700*/  IADD3 R7, PT, PT, RZ, -R5, RZ ;  /* 0x80000005ff077210 */ /* 0x002fca0007ffe0ff */
[----:B------:R-:W-:-:S04]  /*0710*/  IMAD R7, R7, UR38, RZ ;  /* 0x0000002607077c24 */ /* 0x000fc8000f8e02ff */
[----:B------:R-:W-:-:S06]  /*0720*/  IMAD.HI.U32 R0, R5, R7, R4 ;  /* 0x0000000705007227 */ /* 0x000fcc00078e0004 */
[----:B------:R-:W-:-:S04]  /*0730*/  IMAD.HI.U32 R0, R0, R25, RZ ;  /* 0x0000001900007227 */ /* 0x000fc800078e00ff */
[----:B------:R-:W-:-:S04]  /*0740*/  IMAD.MOV R6, RZ, RZ, -R0 ;  /* 0x000000ffff067224 */ /* 0x000fc800078e0a00 */
[----:B------:R-:W-:-:S05]  /*0750*/  IMAD R6, R6, UR38, R25 ;  /* 0x0000002606067c24 */ /* 0x000fca000f8e0219 */
[----:B------:R-:W-:-:S13]  /*0760*/  ISETP.GE.U32.AND P0, PT, R6, UR38, PT ;  /* 0x0000002606007c0c */ /* 0x000fda000bf06070 */
[----:B------:R-:W-:-:S04]  /*0770*/  @P0 IADD3 R6, PT, PT, R6, -UR38, RZ ;  /* 0x8000002606060c10 */ /* 0x000fc8000fffe0ff */
[----:B------:R-:W-:-:S13]  /*0780*/  ISETP.GE.U32.AND P1, PT, R6, UR38, PT ;  /* 0x0000002606007c0c */ /* 0x000fda000bf26070 */
[----:B------:R-:W-:-:S05]  /*0790*/  @P1 VIADD R6, R6, -UR38 ;  /* 0x8000002606061c36 */ /* 0x000fca0008000000 */
[----:B------:R-:W-:Y:S01]  /*07a0*/  SEL R27, R3, R6, !P2 ;  /* 0x00000006031b7207 */ /* 0x000fe20005000000 */
[----:B------:R-:W-:Y:S06]  /*07b0*/  @P3 BRA `(.L_x_161) ;  /* 0x0000000000d03947 */ /* 0x000fec0003800000 */
[----:B------:R-:W0:Y:S01]  /*07c0*/  LDCU UR5, c[0x0][0x3c8] ;  /* 0x00007900ff0577ac */ /* 0x000e220008000800 */
[----:B------:R-:W-:Y:S02]  /*07d0*/  @P0 IADD3 R0, PT, PT, R0, 0x1, RZ ;  /* 0x0000000100000810 */ /* 0x000fe40007ffe0ff */
[----:B------:R-:W-:-:S03]  /*07e0*/  MOV R12, 0x0 ;  /* 0x00000000000c7802 */ /* 0x000fc60000000f00 */
[----:B------:R-:W-:-:S03]  /*07f0*/  @P1 VIADD R0, R0, 0x1 ;  /* 0x0000000100001836 */ /* 0x000fc60000000000 */
[----:B------:R-:W1:Y:S02]  /*0800*/  LDC.64 R12, c[0x4][R12] ;  /* 0x010000000c0c7b82 */ /* 0x000e640000000a00 */
[----:B------:R-:W-:Y:S01]  /*0810*/  SEL R0, R3, R0, !P2 ;  /* 0x0000000003007207 */ /* 0x000fe20005000000 */
[----:B0-----:R-:W-:Y:S02]  /*0820*/  UIMAD UR4, UR38, UR5, URZ ;  /* 0x00000005260472a4 */ /* 0x001fe4000f8e02ff */
[----:B------:R-:W0:Y:S01]  /*0830*/  I2F.U32.RP R8, UR5 ;  /* 0x0000000500087d06 */ /* 0x000e220008209000 */
[----:B------:R-:W-:-:S03]  /*0840*/  ISETP.NE.U32.AND P2, PT, RZ, UR5, PT ;  /* 0x00000005ff007c0c */ /* 0x000fc6000bf45070 */
[----:B------:R-:W-:Y:S01]  /*0850*/  IMAD R11, RZ, RZ, -UR4 ;  /* 0x80000004ff0b7e24 */ /* 0x000fe2000f8e02ff */
[----:B------:R-:W-:-:S03]  /*0860*/  ISETP.NE.U32.AND P4, PT, RZ, UR4, PT ;  /* 0x00000004ff007c0c */ /* 0x000fc6000bf85070 */
[----:B------:R-:W2:Y:S08]  /*0870*/  I2F.U32.RP R9, UR4 ;  /* 0x0000000400097d06 */ /* 0x000eb00008209000 */
[----:B0-----:R-:W0:Y:S08]  /*0880*/  MUFU.RCP R8, R8 ;  /* 0x0000000800087308 */ /* 0x001e300000001000 */
[----:B--2---:R-:W2:Y:S01]  /*0890*/  MUFU.RCP R9, R9 ;  /* 0x0000000900097308 */ /* 0x004ea20000001000 */
[----:B0-----:R-:W-:-:S07]  /*08a0*/  VIADD R4, R8, 0xffffffe ;  /* 0x0ffffffe08047836 */ /* 0x001fce0000000000 */
[----:B------:R0:W3:Y:S01]  /*08b0*/  F2I.FTZ.U32.TRUNC.NTZ R5, R4 ;  /* 0x0000000400057305 */ /* 0x0000e2000021f000 */
[----:B--2---:R-:W-:-:S07]  /*08c0*/  IADD3 R6, PT, PT, R9, 0xffffffe, RZ ;  /* 0x0ffffffe09067810 */ /* 0x004fce0007ffe0ff */
[----:B------:R2:W4:Y:S01]  /*08d0*/  F2I.FTZ.U32.TRUNC.NTZ R7, R6 ;  /* 0x0000000600077305 */ /* 0x000522000021f000 */
[----:B0-----:R-:W-:Y:S02]  /*08e0*/  HFMA2 R4, -RZ, RZ, 0, 0 ;  /* 0x00000000ff047431 */ /* 0x001fe400000001ff */
[--C-:B---3--:R-:W-:Y:S02]  /*08f0*/  IMAD.MOV R10, RZ, RZ, -R5.reuse ;  /* 0x000000ffff0a7224 */ /* 0x108fe400078e0a05 */
[----:B--2---:R-:W-:Y:S02]  /*0900*/  IMAD.MOV.U32 R6, RZ, RZ, RZ ;  /* 0x000000ffff067224 */ /* 0x004fe400078e00ff */
[----:B------:R-:W-:Y:S02]  /*0910*/  IMAD R9, R10, UR5, RZ ;  /* 0x000000050a097c24 */ /* 0x000fe4000f8e02ff */
[----:B----4-:R-:W-:Y:S02]  /*0920*/  IMAD R11, R11, R7, RZ ;  /* 0x000000070b0b7224 */ /* 0x010fe400078e02ff */
[----:B------:R-:W-:-:S04]  /*0930*/  IMAD.HI.U32 R5, R5, R9, R4 ;  /* 0x0000000905057227 */ /* 0x000fc800078e0004 */
[----:B------:R-:W-:Y:S01]  /*0940*/  IMAD.HI.U32 R8, R7, R11, R6 ;  /* 0x0000000b07087227 */ /* 0x000fe200078e0006 */
[----:B------:R-:W-:-:S03]  /*0950*/  MOV R6, R16 ;  /* 0x0000001000067202 */ /* 0x000fc60000000f00 */
[----:B------:R-:W-:-:S04]  /*0960*/  IMAD.HI.U32 R5, R5, R0, RZ ;  /* 0x0000000005057227 */ /* 0x000fc800078e00ff */
[----:B------:R-:W-:Y:S01]  /*0970*/  IMAD.HI.U32 R11, R8, R25, RZ ;  /* 0x00000019080b7227 */ /* 0x000fe200078e00ff */
[----:B------:R-:W-:-:S03]  /*0980*/  MOV R8, R2 ;  /* 0x0000000200087202 */ /* 0x000fc60000000f00 */
[----:B------:R-:W-:Y:S02]  /*0990*/  IMAD.MOV R5, RZ, RZ, -R5 ;  /* 0x000000ffff057224 */ /* 0x000fe400078e0a05 */
[----:B------:R-:W-:Y:S02]  /*09a0*/  IMAD.MOV R4, RZ, RZ, -R11 ;  /* 0x000000ffff047224 */ /* 0x000fe400078e0a0b */
[----:B------:R-:W-:Y:S02]  /*09b0*/  IMAD R10, R5, UR5, R0 ;  /* 0x00000005050a7c24 */ /* 0x000fe4000f8e0200 */
[----:B------:R-:W-:Y:S02]  /*09c0*/  IMAD R3, R4, UR4, R25 ;  /* 0x0000000404037c24 */ /* 0x000fe4000f8e0219 */
[----:B------:R-:W-:Y:S01]  /*09d0*/  IMAD.MOV.U32 R9, RZ, RZ, R27 ;  /* 0x000000ffff097224 */ /* 0x000fe200078e001b */
[----:B------:R-:W-:Y:S01]  /*09e0*/  ISETP.GE.U32.AND P1, PT, R10, UR5, PT ;  /* 0x000000050a007c0c */ /* 0x000fe2000bf26070 */
[----:B------:R-:W-:Y:S01]  /*09f0*/  IMAD.MOV.U32 R7, RZ, RZ, R17 ;  /* 0x000000ffff077224 */ /* 0x000fe200078e0011 */
[----:B------:R-:W-:-:S11]  /*0a00*/  ISETP.GE.U32.AND P0, PT, R3, UR4, PT ;  /* 0x0000000403007c0c */ /* 0x000fd6000bf06070 */
        /* <DEDUP_REMOVED lines=11> */
[----:B0-----:R-:W-:-:S02]  /*0ac0*/  IMAD.U32 R4, RZ, RZ, UR4 ;  /* 0x00000004ff047e24 */ /* 0x001fc4000f8e00ff */
[----:B-12---:R-:W-:-:S07]  /*0ad0*/  IMAD.U32 R5, RZ, RZ, UR5 ;  /* 0x00000005ff057e24 */ /* 0x006fce000f8e00ff */
[----:B------:R-:W-:-:S07]  /*0ae0*/  LEPC R20, `(.L_x_161) ;  /* 0x000000001014794e */ /* 0x000fce0000000000 */
[----:B------:R-:W-:Y:S05]  /*0af0*/  CALL.ABS.NOINC R12 ;  /* 0x000000000c007343 */ /* 0x000fea0003c00000 */
.L_x_161:
[----:B------:R-:W-:Y:S05]  /*0b00*/  BSYNC.RECONVERGENT B6 ;  /* 0x0000000000067941 */ /* 0x000fea0003800200 */
.L_x_160:
[----:B------:R-:W0:Y:S01]  /*0b10*/  LDC R0, c[0x0][0x3b8] ;  /* 0x0000ee00ff007b82 */ /* 0x000e220000000800 */
[----:B------:R-:W1:Y:S02]  /*0b20*/  LDCU UR4, c[0x0][0x360] ;  /* 0x00006c00ff0477ac */ /* 0x000e640008000800 */
[----:B-1----:R-:W-:-:S05]  /*0b30*/  IMAD R27, R27, UR4, R18 ;  /* 0x000000041b1b7c24 */ /* 0x002fca000f8e0212 */
[----:B0-----:R-:W-:-:S13]  /*0b40*/  ISETP.GE.AND P0, PT, R27, R0, PT ;  /* 0x000000001b00720c */ /* 0x001fda0003f06270 */
[----:B------:R-:W-:Y:S05]  /*0b50*/  @P0 BRA `(.L_x_162) ;  /* 0x00000000009c0947 */ /* 0x000fea0003800000 */
[----:B------:R-:W-:Y:S01]  /*0b60*/  ISETP.GE.AND P0, PT, R0, 0x1, PT ;  /* 0x000000010000780c */ /* 0x000fe20003f06270 */
[----:B------:R-:W-:-:S12]  /*0b70*/  IMAD.MOV.U32 R0, RZ, RZ, -0x1 ;  /* 0xffffffffff007424 */ /* 0x000fd800078e00ff */
[----:B------:R-:W-:Y:S05]  /*0b80*/  @!P0 BRA `(.L_x_163) ;  /* 0x0000000000588947 */ /* 0x000fea0003800000 */
[----:B------:R-:W0:Y:S01]  /*0b90*/  LDC.64 R4, c[0x0][0x398] ;  /* 0x0000e600ff047b82 */ /* 0x000e220000000a00 */
[----:B------:R-:W1:Y:S01]  /*0ba0*/  LDCU.64 UR4, c[0x0][0x390] ;  /* 0x00007200ff0477ac */ /* 0x000e620008000a00 */
[----:B0-----:R-:W-:-:S06]  /*0bb0*/  IMAD.WIDE R4, R27, 0x8, R4 ;  /* 0x000000081b047825 */ /* 0x001fcc00078e0204 */
[----:B------:R-:W5:Y:S01]  /*0bc0*/  LDG.E.64 R4, desc[UR36][R4.64] ;  /* 0x0000002404047981 */ /* 0x000f62000c1e1b00 */
[----:B------:R-:W-:Y:S01]  /*0bd0*/  BSSY.RECONVERGENT B0, `(.L_x_163) ;  /* 0x0000011000007945 */ /* 0x000fe20003800200 */
[----:B-1----:R-:W-:Y:S01]  /*0be0*/  MOV R8, UR4 ;  /* 0x0000000400087c02 */ /* 0x002fe20008000f00 */
[----:B------:R-:W-:Y:S01]  /*0bf0*/  IMAD.U32 R9, RZ, RZ, UR5 ;  /* 0x00000005ff097e24 */ /* 0x000fe2000f8e00ff */
[----:B------:R-:W-:Y:S01]  /*0c00*/  MOV R3, R22 ;  /* 0x0000001600037202 */ /* 0x000fe20000000f00 */
[----:B------:R-:W-:-:S07]  /*0c10*/  IMAD.MOV.U32 R0, RZ, RZ, RZ ;  /* 0x000000ffff007224 */ /* 0x000fce00078e00ff */
.L_x_165:
[----:B------:R-:W-:Y:S02]  /*0c20*/  IMAD.MOV.U32 R6, RZ, RZ, R8 ;  /* 0x000000ffff067224 */ /* 0x000fe400078e0008 */
[----:B------:R-:W-:-:S06]  /*0c30*/  IMAD.MOV.U32 R7, RZ, RZ, R9 ;  /* 0x000000ffff077224 */ /* 0x000fcc00078e0009 */
[----:B------:R-:W2:Y:S02]  /*0c40*/  LDG.E.64 R6, desc[UR36][R6.64] ;  /* 0x0000002406067981 */ /* 0x000ea4000c1e1b00 */
[----:B--2--5:R-:W-:-:S14]  /*0c50*/  DSETP.GE.AND P0, PT, R6, R4, PT ;  /* 0x000000040600722a */ /* 0x024fdc0003f06000 */
[----:B------:R-:W-:Y:S05]  /*0c60*/  @P0 BRA `(.L_x_164) ;  /* 0x00000000001c0947 */ /* 0x000fea0003800000 */
[----:B------:R-:W-:Y:S01]  /*0c70*/  IADD3 R3, PT, PT, R3, 0x1, RZ ;  /* 0x0000000103037810 */ /* 0x000fe20007ffe0ff */
[----:B------:R-:W-:Y:S01]  /*0c80*/  VIADD R0, R0, 0x1 ;  /* 0x0000000100007836 */ /* 0x000fe20000000000 */
[----:B------:R-:W-:Y:S02]  /*0c90*/  IADD3 R8, P1, PT, R8, 0x8, RZ ;  /* 0x0000000808087810 */ /* 0x000fe40007f3e0ff */
[----:B------:R-:W-:-:S03]  /*0ca0*/  ISETP.NE.AND P0, PT, R3, RZ, PT ;  /* 0x000000ff0300720c */ /* 0x000fc60003f05270 */
[----:B------:R-:W-:-:S10]  /*0cb0*/  IMAD.X R9, RZ, RZ, R9, P1 ;  /* 0x000000ffff097224 */ /* 0x000fd400008e0609 */
[----:B------:R-:W-:Y:S05]  /*0cc0*/  @P0 BRA `(.L_x_165) ;  /* 0xfffffffc00d40947 */ /* 0x000fea000383ffff */
[----:B------:R-:W-:-:S07]  /*0cd0*/  MOV R0, 0xffffffff ;  /* 0xffffffff00007802 */ /* 0x000fce0000000f00 */
.L_x_164:
[----:B------:R-:W-:Y:S05]  /*0ce0*/  BSYNC.RECONVERGENT B0 ;  /* 0x0000000000007941 */ /* 0x000fea0003800200 */
.L_x_163:
[----:B------:R-:W0:Y:S01]  /*0cf0*/  LDC.64 R4, c[0x0][0x380] ;  /* 0x0000e000ff047b82 */ /* 0x000e220000000a00 */
[----:B------:R-:W-:-:S04]  /*0d00*/  ISETP.NE.AND P0, PT, R0, -0x1, PT ;  /* 0xffffffff0000780c */ /* 0x000fc80003f05270 */
[----:B------:R-:W-:-:S03]  /*0d10*/  SEL R3, R19, R0, !P0 ;  /* 0x0000000013037207 */ /* 0x000fc60004000000 */
[----:B------:R-:W1:Y:S08]  /*0d20*/  LDC.64 R8, c[0x0][0x3a0] ;  /* 0x0000e800ff087b82 */ /* 0x000e700000000a00 */
[----:B------:R-:W2:Y:S01]  /*0d30*/  LDC.64 R6, c[0x0][0x388] ;  /* 0x0000e200ff067b82 */ /* 0x000ea20000000a00 */
[----:B0-----:R-:W-:-:S07]  /*0d40*/  IMAD.WIDE R4, R3, 0x8, R4 ;  /* 0x0000000803047825 */ /* 0x001fce00078e0204 */
[----:B------:R-:W0:Y:S01]  /*0d50*/  LDC.64 R10, c[0x0][0x3a8] ;  /* 0x0000ea00ff0a7b82 */ /* 0x000e220000000a00 */
[----:B------:R-:W3:Y:S01]  /*0d60*/  LDG.E.64 R4, desc[UR36][R4.64] ;  /* 0x0000002404047981 */ /* 0x000ee2000c1e1b00 */
[----:B-1----:R-:W-:-:S04]  /*0d70*/  IMAD.WIDE R8, R27, 0x8, R8 ;  /* 0x000000081b087825 */ /* 0x002fc800078e0208 */
[----:B--2---:R-:W-:Y:S01]  /*0d80*/  IMAD.WIDE R6, R3, 0x8, R6 ;  /* 0x0000000803067825 */ /* 0x004fe200078e0206 */
[----:B---3--:R1:W-:Y:S05]  /*0d90*/  STG.E.64 desc[UR36][R8.64], R4 ;  /* 0x0000000408007986 */ /* 0x0083ea000c101b24 */
[----:B------:R-:W2:Y:S01]  /*0da0*/  LDG.E.64 R6, desc[UR36][R6.64] ;  /* 0x0000002406067981 */ /* 0x000ea2000c1e1b00 */
[----:B0-----:R-:W-:-:S05]  /*0db0*/  IMAD.WIDE R10, R27, 0x8, R10 ;  /* 0x000000081b0a7825 */ /* 0x001fca00078e020a */
[----:B--2---:R1:W-:Y:S02]  /*0dc0*/  STG.E.64 desc[UR36][R10.64], R6 ;  /* 0x000000060a007986 */ /* 0x0043e4000c101b24 */
.L_x_162:
[----:B------:R-:W-:Y:S05]  /*0dd0*/  WARPSYNC.ALL ;  /* 0x0000000000007948 */ /* 0x000fea0003800000 */
[----:B------:R-:W-:Y:S01]  /*0de0*/  BAR.SYNC.DEFER_BLOCKING 0x0 ;  /* 0x0000000000007b1d */ /* 0x000fe20000010000 */
[----:B------:R-:W-:-:S07]  /*0df0*/  VIADD R25, R25, 0x1 ;  /* 0x0000000119197836 */ /* 0x000fce0000000000 */
[----:B------:R-:W-:Y:S01]  /*0e00*/  BAR.SYNC.DEFER_BLOCKING 0x0 ;  /* 0x0000000000007b1d */ /* 0x000fe20000010000 */
[----:B------:R-:W-:-:S13]  /*0e10*/  ISETP.GE.AND P0, PT, R25, R24, PT ;  /* 0x000000181900720c */ /* 0x000fda0003f06270 */
[----:B------:R-:W-:Y:S05]  /*0e20*/  @!P0 BRA `(.L_x_166) ;  /* 0xfffffff8000c8947 */ /* 0x000fea000383ffff */
[----:B------:R-:W0:Y:S01]  /*0e30*/  S2UR UR5, SR_CgaCtaId ;  /* 0x00000000000579c3 */ /* 0x000e220000008800 */
[----:B------:R-:W-:Y:S02]  /*0e40*/  UMOV UR4, 0x400 ;  /* 0x0000040000047882 */ /* 0x000fe40000000000 */
[----:B0-----:R-:W-:-:S09]  /*0e50*/  ULEA UR4, UR5, UR4, 0x18 ;  /* 0x0000000405047291 */ /* 0x001fd2000f8ec0ff */
[----:B------:R-:W0:Y:S03]  /*0e60*/  LDS R25, [UR4+0x4] ;  /* 0x00000404ff197984 */ /* 0x000e260008000800 */
.L_x_159:
[----:B------:R-:W0:Y:S02]  /*0e70*/  LDCU UR4, c[0x0][0x3d0] ;  /* 0x00007a00ff0477ac */ /* 0x000e240008000800 */
[----:B0-----:R-:W-:-:S13]  /*0e80*/  ISETP.GE.AND P0, PT, R25, UR4, PT ;  /* 0x0000000419007c0c */ /* 0x001fda000bf06270 */
[----:B------:R-:W-:Y:S05]  /*0e90*/  @P0 EXIT ;  /* 0x000000000000094d */ /* 0x000fea0003800000 */
[----:B------:R-:W-:Y:S05]  /*0ea0*/  BRA `(.L_x_167) ;  /* 0xfffffff400247947 */ /* 0x000fea000383ffff */
.L_x_168:
        /* <DEDUP_REMOVED lines=13> */
.L_x_179:


//--------------------- .nv.global.init           --------------------------
	.section	.nv.global.init,"aw",@progbits
	.align	16
.nv.global.init:
	.type		__cudart_sin_cos_coeffs,@object
	.size		__cudart_sin_cos_coeffs,(__cudart_i2opi_d - __cudart_sin_cos_coeffs)
__cudart_sin_cos_coeffs:
        /*0000*/ 	.byte	0x46, 0xd2, 0xb0, 0x2c, 0xf1, 0xe5, 0x5a, 0xbe, 0x92, 0xe3, 0xac, 0x69, 0xe3, 0x1d, 0xc7, 0x3e
        /*0010*/ 	.byte	0xa1, 0x62, 0xdb, 0x19, 0xa0, 0x01, 0x2a, 0xbf, 0x18, 0x08, 0x11, 0x11, 0x11, 0x11, 0x81, 0x3f
        /*0020*/ 	.byte	0x54, 0x55, 0x55, 0x55, 0x55, 0x55, 0xc5, 0xbf, 0x00, 0x00, 0x00, 0x00, 0x00, 0x00, 0x00, 0x00
        /*0030*/ 	.byte	0x00, 0x00, 0x00, 0x00, 0x00, 0x00, 0x00, 0x00, 0x64, 0x81, 0xfd, 0x20, 0x83, 0xff, 0xa8, 0xbd
        /*0040*/ 	.byte	0x28, 0x85, 0xef, 0xc1, 0xa7, 0xee, 0x21, 0x3e, 0xd9, 0xe6, 0x06, 0x8e, 0x4f, 0x7e, 0x92, 0xbe
        /*0050*/ 	.byte	0xe9, 0xbc, 0xdd, 0x19, 0xa0, 0x01, 0xfa, 0x3e, 0x47, 0x5d, 0xc1, 0x16, 0x6c, 0xc1, 0x56, 0xbf
        /*0060*/ 	.byte	0x51, 0x55, 0x55, 0x55, 0x55, 0x55, 0xa5, 0x3f, 0x00, 0x00, 0x00, 0x00, 0x00, 0x00, 0xe0, 0xbf
        /*0070*/ 	.byte	0x00, 0x00, 0x00, 0x00, 0x00, 0x00, 0xf0, 0x3f, 0x00, 0x00, 0x00, 0x00, 0x00, 0x00, 0x00, 0x00
	.type		__cudart_i2opi_d,@object
	.size		__cudart_i2opi_d,($str$1 - __cudart_i2opi_d)
__cudart_i2opi_d:
        /* <DEDUP_REMOVED lines=9> */
	.type		$str$1,@object
	.size		$str$1,($str - $str$1)
$str$1:
        /*0110*/ 	.byte	0x62, 0x6c, 0x6f, 0x63, 0x6b, 0x20, 0x25, 0x64, 0x20, 0x63, 0x6c, 0x61, 0x69, 0x6d, 0x20, 0x72
        /*0120*/ 	.byte	0x65, 0x61, 0x6c, 0x20, 0x62, 0x6c, 0x6f, 0x63, 0x6b, 0x20, 0x25, 0x64, 0x0a, 0x00
	.type		$str,@object
	.size		$str,($str$2 - $str)
$str:
        /*012e*/ 	.byte	0x77, 0x6f, 0x72, 0x6b, 0x65, 0x72, 0x20, 0x62, 0x6c, 0x6f, 0x63, 0x6b, 0x20, 0x25, 0x64, 0x20
        /*013e*/ 	.byte	0x63, 0x68, 0x6f, 0x73, 0x65, 0x20, 0x25, 0x64, 0x20, 0x73, 0x6d, 0x20, 0x73, 0x61, 0x76, 0x65
        /*014e*/ 	.byte	0x64, 0x0a, 0x00
	.type		$str$2,@object
	.size		$str$2,(.L_3 - $str$2)
$str$2:
        /*0151*/ 	.byte	0x77, 0x6f, 0x72, 0x6b, 0x65, 0x72, 0x20, 0x62, 0x6c, 0x6f, 0x63, 0x6b, 0x20, 0x25, 0x64, 0x20
        /*0161*/ 	.byte	0x73, 0x74, 0x61, 0x72, 0x74, 0x20, 0x64, 0x6f, 0x20, 0x72, 0x65, 0x61, 0x6c, 0x20, 0x62, 0x6c
        /*0171*/ 	.byte	0x6f, 0x63, 0x6b, 0x20, 0x78, 0x20, 0x25, 0x64, 0x20, 0x79, 0x20, 0x25, 0x64, 0x20, 0x7a, 0x20
        /*0181*/ 	.byte	0x25, 0x64, 0x0a, 0x00
.L_3:


//--------------------- .nv.shared.likelihood_kernelProxy --------------------------
	.section	.nv.shared.likelihood_kernelProxy,"aw",@nobits
	.sectionflags	@""
	.align	8
.nv.shared.likelihood_kernelProxy:
	.zero		5128


//--------------------- .nv.shared.reserved.0     --------------------------
	.section	.nv.shared.reserved.0,"aw",@nobits
	.weak		__nv_reservedSMEM_offset_0_alias
	.size		__nv_reservedSMEM_offset_0_alias, 0, 64
	.other		__nv_reservedSMEM_offset_0_alias,@"STO_CUDA_RESERVED_SHARED STV_DEFAULT"
__nv_reservedSMEM_offset_0_alias:
	.zero		0
	.zero		64


//--------------------- .nv.global                --------------------------
	.section	.nv.global,"aw",@nobits
	.align	4
.nv.global:
	.type		finished,@object
	.size		finished,(.L_0 - finished)
finished:
	.zero		4
.L_0:


//--------------------- .nv.shared.sum_kernelProxy --------------------------
	.section	.nv.shared.sum_kernelProxy,"aw",@nobits
	.sectionflags	@""
	.align	4
.nv.shared.sum_kernelProxy:
	.zero		1032


//--------------------- .nv.shared.normalize_weights_kernelProxy --------------------------
	.section	.nv.shared.normalize_weights_kernelProxy,"aw",@nobits
	.sectionflags	@""
	.align	8
.nv.shared.normalize_weights_kernelProxy:
	.zero		1048


//--------------------- .nv.shared.find_index_kernelProxy --------------------------
	.section	.nv.shared.find_index_kernelProxy,"aw",@nobits
	.sectionflags	@""
	.align	4
.nv.shared.find_index_kernelProxy:
	.zero		1032


//--------------------- .nv.constant0.likelihood_kernelProxy --------------------------
	.section	.nv.constant0.likelihood_kernelProxy,"a",@progbits
	.sectionflags	@""
	.align	4
.nv.constant0.likelihood_kernelProxy:
	.zero		1048


//--------------------- .nv.constant0.sum_kernelProxy --------------------------
	.section	.nv.constant0.sum_kernelProxy,"a",@progbits
	.sectionflags	@""
	.align	4
.nv.constant0.sum_kernelProxy:
	.zero		932


//--------------------- .nv.constant0.normalize_weights_kernelProxy --------------------------
	.section	.nv.constant0.normalize_weights_kernelProxy,"a",@progbits
	.sectionflags	@""
	.align	4
.nv.constant0.normalize_weights_kernelProxy:
	.zero		968


//--------------------- .nv.constant0.find_index_kernelProxy --------------------------
	.section	.nv.constant0.find_index_kernelProxy,"a",@progbits
	.sectionflags	@""
	.align	4
.nv.constant0.find_index_kernelProxy:
	.zero		980


//--------------------- SYMBOLS --------------------------

	.type		.nv.reservedSmem.offset0,@object
	.size		.nv.reservedSmem.offset0,0x4
	.type		.nv.reservedSmem.cap,@object
	.size		.nv.reservedSmem.cap,0x4
	.type		vprintf,@function
